def matmul_kernel(
    a_ptr,
    b_ptr,
    c_ptr,
    M,
    N,
    K,
    stride_am,
    stride_ak,
    stride_bk,
    stride_bn,
    stride_cm,
    stride_cn,
    BLOCK_M: tl.constexpr,
    BLOCK_N: tl.constexpr,
    BLOCK_K: tl.constexpr,
    GROUP_M: tl.constexpr,
):
    pid = tl.program_id(axis=0)
    num_pid_m = tl.cdiv(M, BLOCK_M)
    num_pid_n = tl.cdiv(N, BLOCK_N)
    num_pid_in_group = GROUP_M * num_pid_n
    group_id = pid // num_pid_in_group
    first_pid_m = group_id * GROUP_M
    group_size_m = min(num_pid_m - first_pid_m, GROUP_M)
    pid_m = first_pid_m + ((pid % num_pid_in_group) % group_size_m)
    pid_n = (pid % num_pid_in_group) // group_size_m

    offs_am = (pid_m * BLOCK_M + tl.arange(0, BLOCK_M)) % M
    offs_bn = (pid_n * BLOCK_N + tl.arange(0, BLOCK_N)) % N
    offs_k = tl.arange(0, BLOCK_K)
    a_ptrs = a_ptr + offs_am[:, None] * stride_am + offs_k[None, :] * stride_ak
    b_ptrs = b_ptr + offs_k[:, None] * stride_bk + offs_bn[None, :] * stride_bn

    acc = tl.zeros((BLOCK_M, BLOCK_N), dtype=tl.float32)
    for kk in range(0, tl.cdiv(K, BLOCK_K)):
        a = tl.load(a_ptrs, mask=offs_k[None, :] < K - kk * BLOCK_K, other=0.0)
        b = tl.load(b_ptrs, mask=offs_k[:, None] < K - kk * BLOCK_K, other=0.0)
        acc = tl.dot(a, b, acc)
        a_ptrs += BLOCK_K * stride_ak
        b_ptrs += BLOCK_K * stride_bk

    c = acc.to(c_ptr.dtype.element_ty)
    offs_cm = pid_m * BLOCK_M + tl.arange(0, BLOCK_M)
    offs_cn = pid_n * BLOCK_N + tl.arange(0, BLOCK_N)
    c_ptrs = c_ptr + offs_cm[:, None] * stride_cm + offs_cn[None, :] * stride_cn
    mask = (offs_cm[:, None] < M) & (offs_cn[None, :] < N)
    tl.store(c_ptrs, c, mask=mask)

# config = {"BLOCK_K": 128, "BLOCK_M": 256, "BLOCK_N": 512, "GROUP_M": 8, "arch": "sm_80", "dtype": "bf16", "num_ctas": 1, "num_stages": 3, "num_warps": 16}
# arch = sm_80


// ===== COMPILED SASS (sm_80) =====

	.target	sm_80

	.elftype	@"ET_EXEC"


//--------------------- .note.nv.tkinfo           --------------------------
	.section	.note.nv.tkinfo,"",@"SHT_NOTE"
	.sectionflags	@"SHF_NOTE_NV_TKINFO"
	.tkinfo
        /*0018*/ 	.word	0x00000002
        /*0030*/ 	.string	""
        /*0030*/ 	.string	"ptxas"
        /*0030*/ 	.string	"Cuda compilation tools, release 13.0, V13.0.88"
        /*0030*/ 	.string	"Build cuda_13.0.r13.0/compiler.36424714_0"
        /*0030*/ 	.string	"-v  -suppress-debug-info  -lineinfo  -arch sm_80 "



//--------------------- .note.nv.cuinfo           --------------------------
	.section	.note.nv.cuinfo,"",@"SHT_NOTE"
	.sectionflags	@"SHF_NOTE_NV_CUINFO"
        /*0018*/ 	.short	0x0002
        /*001a*/ 	.short	0x0050
        /*001c*/ 	.short	0x0082
	.zero		2


//--------------------- .nv.info                  --------------------------
	.section	.nv.info,"",@"SHT_CUDA_INFO"
	.align	4


	//----- nvinfo : EIATTR_REGCOUNT
	.align		4
        /*0000*/ 	.byte	0x04, 0x2f
        /*0002*/ 	.short	(.L_1 - .L_0)
	.align		4
.L_0:
        /*0004*/ 	.word	index@(matmul_kernel)
        /*0008*/ 	.word	0x00000020


	//----- nvinfo : EIATTR_FRAME_SIZE
	.align		4
.L_1:
        /*000c*/ 	.byte	0x04, 0x11
        /*000e*/ 	.short	(.L_3 - .L_2)
	.align		4
.L_2:
        /*0010*/ 	.word	index@(matmul_kernel)
        /*0014*/ 	.word	0x000032e8


	//----- nvinfo : EIATTR_MIN_STACK_SIZE
	.align		4
.L_3:
        /*0018*/ 	.byte	0x04, 0x12
        /*001a*/ 	.short	(.L_5 - .L_4)
	.align		4
.L_4:
        /*001c*/ 	.word	index@(matmul_kernel)
        /*0020*/ 	.word	0x000032e8
.L_5:


//--------------------- .nv.info.matmul_kernel    --------------------------
	.section	.nv.info.matmul_kernel,"",@"SHT_CUDA_INFO"
	.sectionflags	@""
	.align	4


	//----- nvinfo : EIATTR_CUDA_API_VERSION
	.align		4
        /*0000*/ 	.byte	0x04, 0x37
        /*0002*/ 	.short	(.L_7 - .L_6)
.L_6:
        /*0004*/ 	.word	0x00000082


	//----- nvinfo : EIATTR_SW2861232_WAR
	.align		4
.L_7:
        /*0008*/ 	.byte	0x01, 0x35
	.zero		2


	//----- nvinfo : EIATTR_PARAM_CBANK
	.align		4
        /*000c*/ 	.byte	0x04, 0x0a
        /*000e*/ 	.short	(.L_9 - .L_8)
	.align		4
.L_8:
        /*0010*/ 	.word	index@(.nv.constant0.matmul_kernel)
        /*0014*/ 	.short	0x0160
        /*0016*/ 	.short	0x0050


	//----- nvinfo : EIATTR_CBANK_PARAM_SIZE
	.align		4
.L_9:
        /*0018*/ 	.byte	0x03, 0x19
        /*001a*/ 	.short	0x0050


	//----- nvinfo : EIATTR_KPARAM_INFO
	.align		4
        /*001c*/ 	.byte	0x04, 0x17
        /*001e*/ 	.short	(.L_11 - .L_10)
.L_10:
        /*0020*/ 	.word	0x00000000
        /*0024*/ 	.short	0x000d
        /*0026*/ 	.short	0x0048
        /*0028*/ 	.byte	0x00, 0xf4, 0x21, 0x00


	//----- nvinfo : EIATTR_KPARAM_INFO
	.align		4
.L_11:
        /*002c*/ 	.byte	0x04, 0x17
        /*002e*/ 	.short	(.L_13 - .L_12)
.L_12:
        /*0030*/ 	.word	0x00000000
        /*0034*/ 	.short	0x000c
        /*0036*/ 	.short	0x0040
        /*0038*/ 	.byte	0x00, 0xf4, 0x21, 0x00


	//----- nvinfo : EIATTR_KPARAM_INFO
	.align		4
.L_13:
        /*003c*/ 	.byte	0x04, 0x17
        /*003e*/ 	.short	(.L_15 - .L_14)
.L_14:
        /*0040*/ 	.word	0x00000000
        /*0044*/ 	.short	0x000b
        /*0046*/ 	.short	0x0038
        /*0048*/ 	.byte	0x00, 0xf0, 0x11, 0x00


	//----- nvinfo : EIATTR_KPARAM_INFO
	.align		4
.L_15:
        /*004c*/ 	.byte	0x04, 0x17
        /*004e*/ 	.short	(.L_17 - .L_16)
.L_16:
        /*0050*/ 	.word	0x00000000
        /*0054*/ 	.short	0x000a
        /*0056*/ 	.short	0x0034
        /*0058*/ 	.byte	0x00, 0xf0, 0x11, 0x00


	//----- nvinfo : EIATTR_KPARAM_INFO
	.align		4
.L_17:
        /*005c*/ 	.byte	0x04, 0x17
        /*005e*/ 	.short	(.L_19 - .L_18)
.L_18:
        /*0060*/ 	.word	0x00000000
        /*0064*/ 	.short	0x0009
        /*0066*/ 	.short	0x0030
        /*0068*/ 	.byte	0x00, 0xf0, 0x11, 0x00


	//----- nvinfo : EIATTR_KPARAM_INFO
	.align		4
.L_19:
        /*006c*/ 	.byte	0x04, 0x17
        /*006e*/ 	.short	(.L_21 - .L_20)
.L_20:
        /*0070*/ 	.word	0x00000000
        /*0074*/ 	.short	0x0008
        /*0076*/ 	.short	0x002c
        /*0078*/ 	.byte	0x00, 0xf0, 0x11, 0x00


	//----- nvinfo : EIATTR_KPARAM_INFO
	.align		4
.L_21:
        /*007c*/ 	.byte	0x04, 0x17
        /*007e*/ 	.short	(.L_23 - .L_22)
.L_22:
        /*0080*/ 	.word	0x00000000
        /*0084*/ 	.short	0x0007
        /*0086*/ 	.short	0x0028
        /*0088*/ 	.byte	0x00, 0xf0, 0x11, 0x00


	//----- nvinfo : EIATTR_KPARAM_INFO
	.align		4
.L_23:
        /*008c*/ 	.byte	0x04, 0x17
        /*008e*/ 	.short	(.L_25 - .L_24)
.L_24:
        /*0090*/ 	.word	0x00000000
        /*0094*/ 	.short	0x0006
        /*0096*/ 	.short	0x0024
        /*0098*/ 	.byte	0x00, 0xf0, 0x11, 0x00


	//----- nvinfo : EIATTR_KPARAM_INFO
	.align		4
.L_25:
        /*009c*/ 	.byte	0x04, 0x17
        /*009e*/ 	.short	(.L_27 - .L_26)
.L_26:
        /*00a0*/ 	.word	0x00000000
        /*00a4*/ 	.short	0x0005
        /*00a6*/ 	.short	0x0020
        /*00a8*/ 	.byte	0x00, 0xf0, 0x11, 0x00


	//----- nvinfo : EIATTR_KPARAM_INFO
	.align		4
.L_27:
        /*00ac*/ 	.byte	0x04, 0x17
        /*00ae*/ 	.short	(.L_29 - .L_28)
.L_28:
        /*00b0*/ 	.word	0x00000000
        /*00b4*/ 	.short	0x0004
        /*00b6*/ 	.short	0x001c
        /*00b8*/ 	.byte	0x00, 0xf0, 0x11, 0x00


	//----- nvinfo : EIATTR_KPARAM_INFO
	.align		4
.L_29:
        /*00bc*/ 	.byte	0x04, 0x17
        /*00be*/ 	.short	(.L_31 - .L_30)
.L_30:
        /*00c0*/ 	.word	0x00000000
        /*00c4*/ 	.short	0x0003
        /*00c6*/ 	.short	0x0018
        /*00c8*/ 	.byte	0x00, 0xf0, 0x11, 0x00


	//----- nvinfo : EIATTR_KPARAM_INFO
	.align		4
.L_31:
        /*00cc*/ 	.byte	0x04, 0x17
        /*00ce*/ 	.short	(.L_33 - .L_32)
.L_32:
        /*00d0*/ 	.word	0x00000000
        /*00d4*/ 	.short	0x0002
        /*00d6*/ 	.short	0x0010
        /*00d8*/ 	.byte	0x00, 0xf4, 0x21, 0x00


	//----- nvinfo : EIATTR_KPARAM_INFO
	.align		4
.L_33:
        /*00dc*/ 	.byte	0x04, 0x17
        /*00de*/ 	.short	(.L_35 - .L_34)
.L_34:
        /*00e0*/ 	.word	0x00000000
        /*00e4*/ 	.short	0x0001
        /*00e6*/ 	.short	0x0008
        /*00e8*/ 	.byte	0x00, 0xf4, 0x21, 0x00


	//----- nvinfo : EIATTR_KPARAM_INFO
	.align		4
.L_35:
        /*00ec*/ 	.byte	0x04, 0x17
        /*00ee*/ 	.short	(.L_37 - .L_36)
.L_36:
        /*00f0*/ 	.word	0x00000000
        /*00f4*/ 	.short	0x0000
        /*00f6*/ 	.short	0x0000
        /*00f8*/ 	.byte	0x00, 0xf4, 0x21, 0x00


	//----- nvinfo : EIATTR_MAXREG_COUNT
	.align		4
.L_37:
        /*00fc*/ 	.byte	0x03, 0x1b
        /*00fe*/ 	.short	0x0080


	//----- nvinfo : EIATTR_NUM_BARRIERS
	.align		4
        /*0100*/ 	.byte	0x02, 0x4c
        /*0102*/ 	.byte	0x01
	.zero		1


	//----- nvinfo : EIATTR_ANNOTATIONS
	.align		4
        /*0104*/ 	.byte	0x04, 0x55
        /*0106*/ 	.short	(.L_39 - .L_38)


	//   ....[0]....
.L_38:
        /*0108*/ 	.word	0x00000001
        /*010c*/ 	.byte	0x80, 0x06, 0x00, 0x00, 0x01, 0x00, 0x00, 0x00, 0xb0, 0x06, 0x00, 0x00, 0x01, 0x00, 0x00, 0x00
        /* <DEDUP_REMOVED lines=814> */
        /*33fc*/ 	.byte	0x20, 0x01, 0x01, 0x00, 0x01, 0x00, 0x00, 0x00, 0x30, 0x01, 0x01, 0x00


	//----- nvinfo : EIATTR_MERCURY_ISA_VERSION
	.align		4
.L_39:
        /*3408*/ 	.byte	0x03, 0x5f
        /*340a*/ 	.short	0x0000


	//----- nvinfo : EIATTR_EXIT_INSTR_OFFSETS
	.align		4
        /*340c*/ 	.byte	0x04, 0x1c
        /*340e*/ 	.short	(.L_41 - .L_40)


	//   ....[0]....
.L_40:
        /*3410*/ 	.word	0x00045f10


	//   ....[1]....
        /*3414*/ 	.word	0x00045f40


	//----- nvinfo : EIATTR_REQNTID
	.align		4
.L_41:
        /*3418*/ 	.byte	0x04, 0x10
        /*341a*/ 	.short	(.L_43 - .L_42)
.L_42:
        /*341c*/ 	.word	0x00000200
        /*3420*/ 	.word	0x00000001
        /*3424*/ 	.word	0x00000001
.L_43:


//--------------------- .nv.callgraph             --------------------------
	.section	.nv.callgraph,"",@"SHT_CUDA_CALLGRAPH"
	.align	4
	.sectionentsize	8
	.align		4
        /*0000*/ 	.word	0x00000000
	.align		4
        /*0004*/ 	.word	0xffffffff
	.align		4
        /*0008*/ 	.word	0x00000000
	.align		4
        /*000c*/ 	.word	0xfffffffe
	.align		4
        /*0010*/ 	.word	0x00000000
	.align		4
        /*0014*/ 	.word	0xfffffffd
	.align		4
        /*0018*/ 	.word	0x00000000
	.align		4
        /*001c*/ 	.word	0xfffffffc


//--------------------- .nv.rel.action            --------------------------
	.section	.nv.rel.action,"",@"SHT_CUDA_RELOCINFO"
	.align	8
	.sectionentsize	8
        /*0000*/ 	.byte	0x73, 0x00, 0x00, 0x00, 0x00, 0x00, 0x00, 0x00, 0x00, 0x00, 0x00, 0x11, 0x25, 0x00, 0x05, 0x36


//--------------------- .nv.constant0.matmul_kernel --------------------------
	.section	.nv.constant0.matmul_kernel,"a",@progbits
	.sectionflags	@""
	.align	4
.nv.constant0.matmul_kernel:
	.zero		432


//--------------------- .text.matmul_kernel       --------------------------
	.section	.text.matmul_kernel,"ax",@progbits
	.sectioninfo	@"SHI_REGISTERS=32"
	.align	128
        .global         matmul_kernel
        .type           matmul_kernel,@function
        .size           matmul_kernel,(.L_x_5 - matmul_kernel)
        .other          matmul_kernel,@"STO_CUDA_ENTRY STV_DEFAULT"
matmul_kernel:
.text.matmul_kernel:
[----:B------:R-:W-:-:S03]  /*0000*/  IMAD.MOV.U32 R1, RZ, RZ, c[0x0][0x28] ;  /* 0x00000a00ff017624 */ /* 0x000fc600078e00ff */
[----:B------:R-:W-:Y:S01]  /*0010*/  IMAD.MOV.U32 R0, RZ, RZ, c[0x0][0x17c] ;  /* 0x00005f00ff007624 */ /* 0x000fe200078e00ff */
[----:B------:R-:W0:Y:S01]  /*0020*/  S2R R12, SR_TID.X ;  /* 0x00000000000c7919 */ /* 0x000e220000002100 */
[----:B------:R-:W-:Y:S01]  /*0030*/  IADD3 R1, R1, -0x32e8, RZ ;  /* 0xffffcd1801017810 */ /* 0x000fe20007ffe0ff */
[----:B------:R-:W-:Y:S02]  /*0040*/  ULDC.64 UR10, c[0x0][0x118] ;  /* 0x00004600000a7ab9 */ /* 0x000fe40000000a00 */
[----:B------:R-:W-:-:S04]  /*0050*/  IADD3 R0, R0, 0x1ff, RZ ;  /* 0x000001ff00007810 */ /* 0x000fc80007ffe0ff */
[----:B------:R-:W-:-:S04]  /*0060*/  SHF.R.S32.HI R3, RZ, 0x1f, R0 ;  /* 0x0000001fff037819 */ /* 0x000fc80000011400 */
[----:B------:R-:W-:-:S04]  /*0070*/  LEA.HI R3, R3, R0, RZ, 0x9 ;  /* 0x0000000003037211 */ /* 0x000fc800078f48ff */
[----:B------:R-:W-:Y:S02]  /*0080*/  SHF.R.S32.HI R0, RZ, 0x9, R3 ;  /* 0x00000009ff007819 */ /* 0x000fe40000011403 */
[----:B------:R-:W1:Y:S03]  /*0090*/  S2R R3, SR_CTAID.X ;  /* 0x0000000000037919 */ /* 0x000e660000002500 */
[----:B------:R-:W-:Y:S01]  /*00a0*/  IMAD.SHL.U32 R0, R0, 0x8, RZ ;  /* 0x0000000800007824 */ /* 0x000fe200078e00ff */
[----:B0-----:R-:W-:-:S04]  /*00b0*/  LOP3.LUT R29, R12, 0x1ff, RZ, 0xc0, !PT ;  /* 0x000001ff0c1d7812 */ /* 0x001fc800078ec0ff */
[-C--:B------:R-:W-:Y:S02]  /*00c0*/  IABS R7, R0.reuse ;  /* 0x0000000000077213 */ /* 0x080fe40000000000 */
[----:B------:R-:W-:Y:S02]  /*00d0*/  IABS R10, R0 ;  /* 0x00000000000a7213 */ /* 0x000fe40000000000 */
[----:B------:R-:W0:Y:S01]  /*00e0*/  I2F.RP R2, R7 ;  /* 0x0000000700027306 */ /* 0x000e220000209400 */
[----:B------:R-:W-:Y:S02]  /*00f0*/  LOP3.LUT R28, R12, 0x100, RZ, 0xc0, !PT ;  /* 0x000001000c1c7812 */ /* 0x000fe400078ec0ff */
[----:B-1----:R-:W-:-:S05]  /*0100*/  IABS R8, R3 ;  /* 0x0000000300087213 */ /* 0x002fca0000000000 */
[----:B0-----:R-:W0:Y:S02]  /*0110*/  MUFU.RCP R2, R2 ;  /* 0x0000000200027308 */ /* 0x001e240000001000 */
[----:B0-----:R-:W-:Y:S01]  /*0120*/  IADD3 R4, R2, 0xffffffe, RZ ;  /* 0x0ffffffe02047810 */ /* 0x001fe20007ffe0ff */
[----:B------:R-:W-:-:S05]  /*0130*/  IMAD.MOV R2, RZ, RZ, -R10 ;  /* 0x000000ffff027224 */ /* 0x000fca00078e0a0a */
[----:B------:R0:W1:Y:S02]  /*0140*/  F2I.FTZ.U32.TRUNC.NTZ R5, R4 ;  /* 0x0000000400057305 */ /* 0x000064000021f000 */
[----:B0-----:R-:W-:Y:S02]  /*0150*/  IMAD.MOV.U32 R4, RZ, RZ, RZ ;  /* 0x000000ffff047224 */ /* 0x001fe400078e00ff */
[----:B-1----:R-:W-:-:S04]  /*0160*/  IMAD.MOV R6, RZ, RZ, -R5 ;  /* 0x000000ffff067224 */ /* 0x002fc800078e0a05 */
[----:B------:R-:W-:Y:S02]  /*0170*/  IMAD R9, R6, R7, RZ ;  /* 0x0000000706097224 */ /* 0x000fe400078e02ff */
[----:B------:R-:W-:Y:S02]  /*0180*/  IMAD.MOV.U32 R6, RZ, RZ, R8 ;  /* 0x000000ffff067224 */ /* 0x000fe400078e0008 */
[----:B------:R-:W-:-:S06]  /*0190*/  IMAD.HI.U32 R5, R5, R9, R4 ;  /* 0x0000000905057227 */ /* 0x000fcc00078e0004 */
[----:B------:R-:W-:-:S04]  /*01a0*/  IMAD.HI.U32 R5, R5, R6, RZ ;  /* 0x0000000605057227 */ /* 0x000fc800078e00ff */
[----:B------:R-:W-:-:S05]  /*01b0*/  IMAD R2, R5, R2, R6 ;  /* 0x0000000205027224 */ /* 0x000fca00078e0206 */
[----:B------:R-:W-:-:S13]  /*01c0*/  ISETP.GT.U32.AND P1, PT, R7, R2, PT ;  /* 0x000000020700720c */ /* 0x000fda0003f24070 */
[----:B------:R-:W-:Y:S01]  /*01d0*/  @!P1 IMAD.IADD R2, R2, 0x1, -R7 ;  /* 0x0000000102029824 */ /* 0x000fe200078e0a07 */
[----:B------:R-:W-:Y:S02]  /*01e0*/  @!P1 IADD3 R5, R5, 0x1, RZ ;  /* 0x0000000105059810 */ /* 0x000fe40007ffe0ff */
[----:B------:R-:W-:Y:S02]  /*01f0*/  ISETP.NE.AND P1, PT, R0, RZ, PT ;  /* 0x000000ff0000720c */ /* 0x000fe40003f25270 */
[----:B------:R-:W-:Y:S02]  /*0200*/  ISETP.GE.U32.AND P0, PT, R2, R7, PT ;  /* 0x000000070200720c */ /* 0x000fe40003f06070 */
[----:B------:R-:W-:-:S04]  /*0210*/  LOP3.LUT R2, R3, R0, RZ, 0x3c, !PT ;  /* 0x0000000003027212 */ /* 0x000fc800078e3cff */
[----:B------:R-:W-:Y:S01]  /*0220*/  ISETP.GE.AND P2, PT, R2, RZ, PT ;  /* 0x000000ff0200720c */ /* 0x000fe20003f46270 */
[----:B------:R-:W-:-:S05]  /*0230*/  IMAD.MOV.U32 R2, RZ, RZ, c[0x0][0x178] ;  /* 0x00005e00ff027624 */ /* 0x000fca00078e00ff */
[----:B------:R-:W-:Y:S02]  /*0240*/  IADD3 R2, R2, 0xff, RZ ;  /* 0x000000ff02027810 */ /* 0x000fe40007ffe0ff */
[----:B------:R-:W-:-:S05]  /*0250*/  @P0 IADD3 R5, R5, 0x1, RZ ;  /* 0x0000000105050810 */ /* 0x000fca0007ffe0ff */
[----:B------:R-:W-:Y:S01]  /*0260*/  IMAD.MOV.U32 R4, RZ, RZ, R5 ;  /* 0x000000ffff047224 */ /* 0x000fe200078e0005 */
[----:B------:R-:W-:-:S03]  /*0270*/  SHF.R.S32.HI R5, RZ, 0x1f, R2 ;  /* 0x0000001fff057819 */ /* 0x000fc60000011402 */
[----:B------:R-:W-:Y:S01]  /*0280*/  @!P2 IMAD.MOV R4, RZ, RZ, -R4 ;  /* 0x000000ffff04a224 */ /* 0x000fe200078e0a04 */
[----:B------:R-:W-:Y:S02]  /*0290*/  @!P1 LOP3.LUT R4, RZ, R0, RZ, 0x33, !PT ;  /* 0x00000000ff049212 */ /* 0x000fe400078e33ff */
[----:B------:R-:W-:-:S03]  /*02a0*/  LEA.HI R5, R5, R2, RZ, 0x8 ;  /* 0x0000000205057211 */ /* 0x000fc600078f40ff */
[----:B------:R-:W-:Y:S02]  /*02b0*/  IMAD.SHL.U32 R2, R4, 0x8, RZ ;  /* 0x0000000804027824 */ /* 0x000fe400078e00ff */
[----:B------:R-:W-:-:S03]  /*02c0*/  IMAD.MOV R4, RZ, RZ, -R4 ;  /* 0x000000ffff047224 */ /* 0x000fc600078e0a04 */
[----:B------:R-:W-:Y:S01]  /*02d0*/  LEA.HI.SX32 R5, R5, -R2, 0x18 ;  /* 0x8000000205057211 */ /* 0x000fe200078fc2ff */
[----:B------:R-:W-:-:S03]  /*02e0*/  IMAD R11, R0, R4, R3 ;  /* 0x00000004000b7224 */ /* 0x000fc600078e0203 */
[----:B------:R-:W-:Y:S02]  /*02f0*/  IMNMX R6, R5, 0x8, PT ;  /* 0x0000000805067817 */ /* 0x000fe40003800200 */
[----:B------:R-:W-:Y:S02]  /*0300*/  IABS R4, R11 ;  /* 0x0000000b00047213 */ /* 0x000fe40000000000 */
[----:B------:R-:W-:-:S04]  /*0310*/  IABS R9, R6 ;  /* 0x0000000600097213 */ /* 0x000fc80000000000 */
[----:B------:R-:W0:Y:S08]  /*0320*/  I2F.RP R7, R9 ;  /* 0x0000000900077306 */ /* 0x000e300000209400 */
[----:B0-----:R-:W0:Y:S02]  /*0330*/  MUFU.RCP R7, R7 ;  /* 0x0000000700077308 */ /* 0x001e240000001000 */
[----:B0-----:R-:W-:-:S06]  /*0340*/  IADD3 R5, R7, 0xffffffe, RZ ;  /* 0x0ffffffe07057810 */ /* 0x001fcc0007ffe0ff */
[----:B------:R-:W0:Y:S02]  /*0350*/  F2I.FTZ.U32.TRUNC.NTZ R5, R5 ;  /* 0x0000000500057305 */ /* 0x000e24000021f000 */
[----:B0-----:R-:W-:-:S04]  /*0360*/  IMAD.MOV R8, RZ, RZ, -R5 ;  /* 0x000000ffff087224 */ /* 0x001fc800078e0a05 */
[----:B------:R-:W-:Y:S01]  /*0370*/  IMAD.MOV.U32 R0, RZ, RZ, R8 ;  /* 0x000000ffff007224 */ /* 0x000fe200078e0008 */
[----:B------:R-:W-:-:S03]  /*0380*/  IABS R8, R6 ;  /* 0x0000000600087213 */ /* 0x000fc60000000000 */
[----:B------:R-:W-:Y:S02]  /*0390*/  IMAD R3, R0, R9, RZ ;  /* 0x0000000900037224 */ /* 0x000fe400078e02ff */
[----:B------:R-:W-:Y:S02]  /*03a0*/  IMAD.MOV.U32 R0, RZ, RZ, R4 ;  /* 0x000000ffff007224 */ /* 0x000fe400078e0004 */
[----:B------:R-:W-:-:S04]  /*03b0*/  IMAD.MOV.U32 R4, RZ, RZ, RZ ;  /* 0x000000ffff047224 */ /* 0x000fc800078e00ff */
[----:B------:R-:W-:-:S04]  /*03c0*/  IMAD.HI.U32 R4, R5, R3, R4 ;  /* 0x0000000305047227 */ /* 0x000fc800078e0004 */
[----:B------:R-:W-:Y:S02]  /*03d0*/  IMAD.MOV R5, RZ, RZ, -R8 ;  /* 0x000000ffff057224 */ /* 0x000fe400078e0a08 */
[----:B------:R-:W-:Y:S01]  /*03e0*/  IMAD.HI.U32 R3, R4, R0, RZ ;  /* 0x0000000004037227 */ /* 0x000fe200078e00ff */
[----:B------:R-:W-:-:S03]  /*03f0*/  SHF.R.U32.HI R4, RZ, 0x8, R12 ;  /* 0x00000008ff047819 */ /* 0x000fc6000001160c */
[----:B------:R-:W-:Y:S01]  /*0400*/  IMAD R0, R3, R5, R0 ;  /* 0x0000000503007224 */ /* 0x000fe200078e0200 */
[----:B------:R-:W-:-:S04]  /*0410*/  SGXT.U32 R13, R4, 0x1 ;  /* 0x00000001040d781a */ /* 0x000fc80000000000 */
[----:B------:R-:W-:Y:S02]  /*0420*/  ISETP.GT.U32.AND P1, PT, R9, R0, PT ;  /* 0x000000000900720c */ /* 0x000fe40003f24070 */
[C---:B------:R-:W-:Y:S02]  /*0430*/  LOP3.LUT R4, R13.reuse, 0x6, RZ, 0xfc, !PT ;  /* 0x000000060d047812 */ /* 0x040fe400078efcff */
[C---:B------:R-:W-:Y:S02]  /*0440*/  LOP3.LUT R4, R13.reuse, 0xc, RZ, 0xfc, !PT ;  /* 0x0000000c0d047812 */ /* 0x040fe400078efcff */
[C---:B------:R-:W-:Y:S02]  /*0450*/  LOP3.LUT R4, R13.reuse, 0x12, RZ, 0xfc, !PT ;  /* 0x000000120d047812 */ /* 0x040fe400078efcff */
[C---:B------:R-:W-:Y:S02]  /*0460*/  LOP3.LUT R4, R13.reuse, 0x18, RZ, 0xfc, !PT ;  /* 0x000000180d047812 */ /* 0x040fe400078efcff */
[----:B------:R-:W-:-:S02]  /*0470*/  LOP3.LUT R4, R13, 0x1e, RZ, 0xfc, !PT ;  /* 0x0000001e0d047812 */ /* 0x000fc400078efcff */
[----:B------:R-:W-:Y:S01]  /*0480*/  LOP3.LUT R4, R13, 0x24, RZ, 0xfc, !PT ;  /* 0x000000240d047812 */ /* 0x000fe200078efcff */
[----:B------:R-:W-:Y:S01]  /*0490*/  @!P1 IMAD.IADD R0, R0, 0x1, -R9 ;  /* 0x0000000100009824 */ /* 0x000fe200078e0a09 */
[----:B------:R-:W-:Y:S02]  /*04a0*/  @!P1 IADD3 R3, R3, 0x1, RZ ;  /* 0x0000000103039810 */ /* 0x000fe40007ffe0ff */
[----:B------:R-:W-:Y:S02]  /*04b0*/  ISETP.NE.AND P1, PT, R6, RZ, PT ;  /* 0x000000ff0600720c */ /* 0x000fe40003f25270 */
[----:B------:R-:W-:Y:S02]  /*04c0*/  ISETP.GE.U32.AND P0, PT, R0, R9, PT ;  /* 0x000000090000720c */ /* 0x000fe40003f06070 */
[----:B------:R-:W-:Y:S02]  /*04d0*/  LOP3.LUT R0, R11, R6, RZ, 0x3c, !PT ;  /* 0x000000060b007212 */ /* 0x000fe400078e3cff */
[----:B------:R-:W-:-:S02]  /*04e0*/  LOP3.LUT R4, R13, 0x2a, RZ, 0xfc, !PT ;  /* 0x0000002a0d047812 */ /* 0x000fc400078efcff */
[----:B------:R-:W-:Y:S01]  /*04f0*/  ISETP.GE.AND P2, PT, R0, RZ, PT ;  /* 0x000000ff0000720c */ /* 0x000fe20003f46270 */
[----:B------:R-:W-:Y:S01]  /*0500*/  IMAD.MOV.U32 R0, RZ, RZ, 0x7f ;  /* 0x0000007fff007424 */ /* 0x000fe200078e00ff */
[C---:B------:R-:W-:Y:S02]  /*0510*/  LOP3.LUT R4, R13.reuse, 0x30, RZ, 0xfc, !PT ;  /* 0x000000300d047812 */ /* 0x040fe400078efcff */
[----:B------:R-:W-:Y:S02]  /*0520*/  LOP3.LUT R4, R13, 0x36, RZ, 0xfc, !PT ;  /* 0x000000360d047812 */ /* 0x000fe400078efcff */
[----:B------:R-:W-:Y:S02]  /*0530*/  IADD3 R0, R0, c[0x0][0x180], RZ ;  /* 0x0000600000007a10 */ /* 0x000fe40007ffe0ff */
[----:B------:R-:W-:Y:S02]  /*0540*/  @P0 IADD3 R3, R3, 0x1, RZ ;  /* 0x0000000103030810 */ /* 0x000fe40007ffe0ff */
[----:B------:R-:W-:-:S02]  /*0550*/  ISETP.GT.AND P0, PT, R0, 0x7f, PT ;  /* 0x0000007f0000780c */ /* 0x000fc40003f04270 */
[C---:B------:R-:W-:Y:S01]  /*0560*/  LOP3.LUT R4, R13.reuse, 0x3c, RZ, 0xfc, !PT ;  /* 0x0000003c0d047812 */ /* 0x040fe200078efcff */
[----:B------:R-:W-:Y:S01]  /*0570*/  @!P2 IMAD.MOV R3, RZ, RZ, -R3 ;  /* 0x000000ffff03a224 */ /* 0x000fe200078e0a03 */
[----:B------:R-:W-:Y:S02]  /*0580*/  @!P1 LOP3.LUT R3, RZ, R6, RZ, 0x33, !PT ;  /* 0x00000006ff039212 */ /* 0x000fe400078e33ff */
[C---:B------:R-:W-:Y:S02]  /*0590*/  LOP3.LUT R4, R13.reuse, 0x42, RZ, 0xfc, !PT ;  /* 0x000000420d047812 */ /* 0x040fe400078efcff */
[C---:B------:R-:W-:Y:S01]  /*05a0*/  LOP3.LUT R4, R13.reuse, 0x48, RZ, 0xfc, !PT ;  /* 0x000000480d047812 */ /* 0x040fe200078efcff */
[----:B------:R-:W-:Y:S01]  /*05b0*/  IMAD.MOV R5, RZ, RZ, -R3 ;  /* 0x000000ffff057224 */ /* 0x000fe200078e0a03 */
[----:B------:R-:W-:Y:S01]  /*05c0*/  LOP3.LUT R4, R13, 0x4e, RZ, 0xfc, !PT ;  /* 0x0000004e0d047812 */ /* 0x000fe200078efcff */
[----:B------:R-:W-:Y:S01]  /*05d0*/  IMAD.SHL.U32 R3, R3, 0x200, RZ ;  /* 0x0000020003037824 */ /* 0x000fe200078e00ff */
[----:B------:R-:W-:Y:S01]  /*05e0*/  LOP3.LUT R4, R13, 0x54, RZ, 0xfc, !PT ;  /* 0x000000540d047812 */ /* 0x000fe200078efcff */
[----:B------:R-:W-:Y:S01]  /*05f0*/  IMAD R5, R6, R5, R11 ;  /* 0x0000000506057224 */ /* 0x000fe200078e020b */
[----:B------:R-:W-:-:S02]  /*0600*/  LOP3.LUT R11, R12, 0xff, RZ, 0xc0, !PT ;  /* 0x000000ff0c0b7812 */ /* 0x000fc400078ec0ff */
[C---:B------:R-:W-:Y:S01]  /*0610*/  LOP3.LUT R6, R13.reuse, 0x2, RZ, 0xfc, !PT ;  /* 0x000000020d067812 */ /* 0x040fe200078efcff */
[----:B------:R-:W-:Y:S01]  /*0620*/  IMAD.IADD R2, R2, 0x1, R5 ;  /* 0x0000000102027824 */ /* 0x000fe200078e0205 */
[C---:B------:R-:W-:Y:S02]  /*0630*/  LOP3.LUT R5, R13.reuse, 0x4, RZ, 0xfc, !PT ;  /* 0x000000040d057812 */ /* 0x040fe400078efcff */
[C---:B------:R-:W-:Y:S01]  /*0640*/  LOP3.LUT R6, R13.reuse, 0x8, RZ, 0xfc, !PT ;  /* 0x000000080d067812 */ /* 0x040fe200078efcff */
[----:B------:R-:W-:Y:S01]  /*0650*/  IMAD R2, R2, 0x100, R11 ;  /* 0x0000010002027824 */ /* 0x000fe200078e020b */
[C---:B------:R-:W-:Y:S02]  /*0660*/  LOP3.LUT R5, R13.reuse, 0xa, RZ, 0xfc, !PT ;  /* 0x0000000a0d057812 */ /* 0x040fe400078efcff */
[C---:B------:R-:W-:Y:S02]  /*0670*/  LOP3.LUT R6, R13.reuse, 0xe, RZ, 0xfc, !PT ;  /* 0x0000000e0d067812 */ /* 0x040fe400078efcff */
[----:B------:R0:W-:Y:S01]  /*0680*/  STL [R1+0xd0c], R2 ;  /* 0x000d0c0201007387 */ /* 0x0001e20000100800 */
[----:B------:R-:W-:-:S02]  /*0690*/  LOP3.LUT R5, R13, 0x10, RZ, 0xfc, !PT ;  /* 0x000000100d057812 */ /* 0x000fc400078efcff */
[C---:B------:R-:W-:Y:S01]  /*06a0*/  LOP3.LUT R6, R13.reuse, 0x14, RZ, 0xfc, !PT ;  /* 0x000000140d067812 */ /* 0x040fe200078efcff */
[----:B------:R0:W-:Y:S01]  /*06b0*/  STL [R1+0x6e8], R3 ;  /* 0x0006e80301007387 */ /* 0x0001e20000100800 */
[C---:B------:R-:W-:Y:S02]  /*06c0*/  LOP3.LUT R5, R13.reuse, 0x16, RZ, 0xfc, !PT ;  /* 0x000000160d057812 */ /* 0x040fe400078efcff */
[C---:B------:R-:W-:Y:S02]  /*06d0*/  LOP3.LUT R6, R13.reuse, 0x1a, RZ, 0xfc, !PT ;  /* 0x0000001a0d067812 */ /* 0x040fe400078efcff */
[C---:B------:R-:W-:Y:S02]  /*06e0*/  LOP3.LUT R5, R13.reuse, 0x1c, RZ, 0xfc, !PT ;  /* 0x0000001c0d057812 */ /* 0x040fe400078efcff */
[C---:B------:R-:W-:Y:S02]  /*06f0*/  LOP3.LUT R6, R13.reuse, 0x20, RZ, 0xfc, !PT ;  /* 0x000000200d067812 */ /* 0x040fe400078efcff */
[----:B------:R-:W-:-:S02]  /*0700*/  LOP3.LUT R5, R13, 0x22, RZ, 0xfc, !PT ;  /* 0x000000220d057812 */ /* 0x000fc400078efcff */
[C---:B------:R-:W-:Y:S02]  /*0710*/  LOP3.LUT R6, R13.reuse, 0x26, RZ, 0xfc, !PT ;  /* 0x000000260d067812 */ /* 0x040fe400078efcff */
        /* <DEDUP_REMOVED lines=35> */
[----:B------:R-:W-:Y:S01]  /*0950*/  LOP3.LUT R4, R13, 0x7e, RZ, 0xfc, !PT ;  /* 0x0000007e0d047812 */ /* 0x000fe200078efcff */
[----:B------:R-:W-:Y:S05]  /*0960*/  @P0 BRA `(.L_x_0) ;  /* 0x0000077000000947 */ /* 0x000fea0003800000 */
[----:B0-----:R-:W-:Y:S01]  /*0970*/  IMAD.SHL.U32 R0, R12, 0x100, RZ ;  /* 0x000001000c007824 */ /* 0x001fe200078e00ff */
[----:B------:R-:W-:Y:S01]  /*0980*/  CS2R R24, SRZ ;  /* 0x0000000000187805 */ /* 0x000fe2000001ff00 */
[----:B------:R-:W-:Y:S01]  /*0990*/  CS2R R26, SRZ ;  /* 0x00000000001a7805 */ /* 0x000fe2000001ff00 */
[----:B------:R-:W-:Y:S01]  /*09a0*/  CS2R R20, SRZ ;  /* 0x0000000000147805 */ /* 0x000fe2000001ff00 */
[----:B------:R-:W-:Y:S01]  /*09b0*/  CS2R R22, SRZ ;  /* 0x0000000000167805 */ /* 0x000fe2000001ff00 */
[----:B------:R0:W-:Y:S01]  /*09c0*/  STL [R1+0xd08], R0 ;  /* 0x000d080001007387 */ /* 0x0001e20000100800 */
[----:B------:R-:W-:Y:S01]  /*09d0*/  CS2R R16, SRZ ;  /* 0x0000000000107805 */ /* 0x000fe2000001ff00 */
[----:B------:R-:W-:Y:S01]  /*09e0*/  CS2R R18, SRZ ;  /* 0x0000000000127805 */ /* 0x000fe2000001ff00 */
[----:B------:R-:W-:Y:S01]  /*09f0*/  CS2R R12, SRZ ;  /* 0x00000000000c7805 */ /* 0x000fe2000001ff00 */
[----:B------:R0:W-:Y:S01]  /*0a00*/  STL [R1], RZ ;  /* 0x000000ff01007387 */ /* 0x0001e20000100800 */
[----:B------:R-:W-:Y:S01]  /*0a10*/  CS2R R14, SRZ ;  /* 0x00000000000e7805 */ /* 0x000fe2000001ff00 */
[----:B------:R-:W-:Y:S01]  /*0a20*/  CS2R R8, SRZ ;  /* 0x0000000000087805 */ /* 0x000fe2000001ff00 */
[----:B------:R-:W-:Y:S01]  /*0a30*/  CS2R R10, SRZ ;  /* 0x00000000000a7805 */ /* 0x000fe2000001ff00 */
[----:B------:R0:W-:Y:S01]  /*0a40*/  STL [R1+0x4], RZ ;  /* 0x000004ff01007387 */ /* 0x0001e20000100800 */
[----:B------:R-:W-:Y:S01]  /*0a50*/  CS2R R4, SRZ ;  /* 0x0000000000047805 */ /* 0x000fe2000001ff00 */
[----:B------:R-:W-:-:S02]  /*0a60*/  CS2R R6, SRZ ;  /* 0x0000000000067805 */ /* 0x000fc4000001ff00 */
[----:B------:R0:W-:Y:S04]  /*0a70*/  STL [R1+0x8], RZ ;  /* 0x000008ff01007387 */ /* 0x0001e80000100800 */
        /* <DEDUP_REMOVED lines=100> */
[----:B------:R0:W-:Y:S01]  /*10c0*/  STL [R1+0x24c], RZ ;  /* 0x00024cff01007387 */ /* 0x0001e20000100800 */
[----:B------:R-:W-:Y:S05]  /*10d0*/  BRA `(.L_x_1) ;  /* 0x0003b8d000007947 */ /* 0x000fea0003800000 */
.L_x_0:
[----:B0-----:R-:W-:Y:S01]  /*10e0*/  IABS R25, c[0x0][0x17c] ;  /* 0x00005f0000197a13 */ /* 0x001fe20000000000 */
[----:B------:R-:W-:Y:S01]  /*10f0*/  IMAD.MOV.U32 R9, RZ, RZ, R3 ;  /* 0x000000ffff097224 */ /* 0x000fe200078e0003 */
[----:B------:R-:W-:Y:S01]  /*1100*/  IABS R8, c[0x0][0x178] ;  /* 0x00005e0000087a13 */ /* 0x000fe20000000000 */
[----:B------:R-:W-:Y:S01]  /*1110*/  IMAD.MOV.U32 R14, RZ, RZ, R2 ;  /* 0x000000ffff0e7224 */ /* 0x000fe200078e0002 */
[----:B------:R-:W0:Y:S01]  /*1120*/  I2F.RP R3, R25 ;  /* 0x0000001900037306 */ /* 0x000e220000209400 */
[----:B------:R-:W1:Y:S01]  /*1130*/  S2R R15, SR_TID.X ;  /* 0x00000000000f7919 */ /* 0x000e620000002100 */
[----:B------:R-:W-:Y:S01]  /*1140*/  IMAD.MOV.U32 R6, RZ, RZ, RZ ;  /* 0x000000ffff067224 */ /* 0x000fe200078e00ff */
[----:B------:R-:W-:Y:S01]  /*1150*/  SHF.R.S32.HI R13, RZ, 0x1f, R0 ;  /* 0x0000001fff0d7819 */ /* 0x000fe20000011400 */
[----:B------:R-:W-:Y:S01]  /*1160*/  IMAD.MOV.U32 R4, RZ, RZ, RZ ;  /* 0x000000ffff047224 */ /* 0x000fe200078e00ff */
[----:B------:R-:W-:Y:S01]  /*1170*/  ISETP.NE.U32.AND P0, PT, R28, RZ, PT ;  /* 0x000000ff1c00720c */ /* 0x000fe20003f05070 */
[----:B------:R-:W-:Y:S01]  /*1180*/  IMAD.SHL.U32 R11, R11, 0x2, RZ ;  /* 0x000000020b0b7824 */ /* 0x000fe200078e00ff */
[----:B------:R-:W-:Y:S01]  /*1190*/  LEA.HI R0, R13, R0, RZ, 0x7 ;  /* 0x000000000d007211 */ /* 0x000fe200078f38ff */
[----:B------:R-:W2:Y:S01]  /*11a0*/  I2F.RP R2, R8 ;  /* 0x0000000800027306 */ /* 0x000ea20000209400 */
[----:B------:R-:W-:Y:S01]  /*11b0*/  SEL R12, RZ, 0x210, !P0 ;  /* 0x00000210ff0c7807 */ /* 0x000fe20004000000 */
[----:B------:R-:W-:-:S02]  /*11c0*/  ULDC.64 UR6, c[0x0][0x188] ;  /* 0x0000620000067ab9 */ /* 0x000fc40000000a00 */
[----:B------:R3:W-:Y:S01]  /*11d0*/  STL [R1+0x23c], R0 ;  /* 0x00023c0001007387 */ /* 0x0007e20000100800 */
[----:B------:R-:W-:-:S03]  /*11e0*/  LOP3.LUT R11, R12, R11, RZ, 0x3c, !PT ;  /* 0x0000000b0c0b7212 */ /* 0x000fc600078e3cff */
[----:B0-----:R-:W0:Y:S08]  /*11f0*/  MUFU.RCP R3, R3 ;  /* 0x0000000300037308 */ /* 0x001e300000001000 */
[----:B--2---:R-:W2:Y:S01]  /*1200*/  MUFU.RCP R2, R2 ;  /* 0x0000000200027308 */ /* 0x004ea20000001000 */
[----:B0-----:R-:W-:-:S07]  /*1210*/  IADD3 R3, R3, 0xffffffe, RZ ;  /* 0x0ffffffe03037810 */ /* 0x001fce0007ffe0ff */
[----:B------:R1:W0:Y:S01]  /*1220*/  F2I.FTZ.U32.TRUNC.NTZ R7, R3 ;  /* 0x0000000300077305 */ /* 0x000222000021f000 */
[----:B--2---:R-:W-:-:S07]  /*1230*/  IADD3 R2, R2, 0xffffffe, RZ ;  /* 0x0ffffffe02027810 */ /* 0x004fce0007ffe0ff */
[----:B------:R0:W2:Y:S01]  /*1240*/  F2I.FTZ.U32.TRUNC.NTZ R5, R2 ;  /* 0x0000000200057305 */ /* 0x0000a2000021f000 */
[----:B-1----:R-:W-:-:S04]  /*1250*/  SHF.R.U32.HI R3, RZ, 0x7, R15 ;  /* 0x00000007ff037819 */ /* 0x002fc8000001160f */
[----:B------:R-:W-:Y:S01]  /*1260*/  SGXT.U32 R3, R3, 0x2 ;  /* 0x000000020303781a */ /* 0x000fe20000000000 */
[----:B0-----:R-:W-:-:S03]  /*1270*/  IMAD.MOV R2, RZ, RZ, -R7 ;  /* 0x000000ffff027224 */ /* 0x001fc600078e0a07 */
[----:B------:R-:W-:Y:S01]  /*1280*/  LOP3.LUT R3, R9, R3, RZ, 0xfc, !PT ;  /* 0x0000000309037212 */ /* 0x000fe200078efcff */
[----:B------:R-:W-:-:S03]  /*1290*/  IMAD R2, R2, R25, RZ ;  /* 0x0000001902027224 */ /* 0x000fc600078e02ff */
[----:B------:R-:W-:Y:S01]  /*12a0*/  IABS R9, R3 ;  /* 0x0000000300097213 */ /* 0x000fe20000000000 */
[----:B--2---:R-:W-:Y:S01]  /*12b0*/  IMAD.MOV R10, RZ, RZ, -R5 ;  /* 0x000000ffff0a7224 */ /* 0x004fe200078e0a05 */
[----:B------:R-:W-:Y:S01]  /*12c0*/  LOP3.LUT R17, R3, 0x1e8, RZ, 0xfc, !PT ;  /* 0x000001e803117812 */ /* 0x000fe200078efcff */
[----:B------:R-:W-:Y:S01]  /*12d0*/  IMAD.HI.U32 R2, R7, R2, R6 ;  /* 0x0000000207027227 */ /* 0x000fe200078e0006 */
[C---:B------:R-:W-:Y:S02]  /*12e0*/  LOP3.LUT R21, R3.reuse, 0x1b8, RZ, 0xfc, !PT ;  /* 0x000001b803157812 */ /* 0x040fe400078efcff */
[----:B------:R-:W-:Y:S01]  /*12f0*/  LOP3.LUT R27, R3, 0x30, RZ, 0xfc, !PT ;  /* 0x00000030031b7812 */ /* 0x000fe200078efcff */
[----:B------:R-:W-:-:S04]  /*1300*/  IMAD R10, R10, R8, RZ ;  /* 0x000000080a0a7224 */ /* 0x000fc800078e02ff */
[----:B------:R-:W-:Y:S01]  /*1310*/  IMAD.HI.U32 R6, R5, R10, R4 ;  /* 0x0000000a05067227 */ /* 0x000fe200078e0004 */
[----:B------:R-:W-:-:S03]  /*1320*/  IABS R4, R14 ;  /* 0x0000000e00047213 */ /* 0x000fc60000000000 */
[----:B------:R-:W-:Y:S01]  /*1330*/  IMAD.MOV.U32 R5, RZ, RZ, R9 ;  /* 0x000000ffff057224 */ /* 0x000fe200078e0009 */
[----:B------:R-:W-:Y:S01]  /*1340*/  LOP3.LUT R9, R15, 0x180, RZ, 0xc0, !PT ;  /* 0x000001800f097812 */ /* 0x000fe200078ec0ff */
[----:B------:R-:W-:Y:S01]  /*1350*/  IMAD.SHL.U32 R10, R29, 0x2, RZ ;  /* 0x000000021d0a7824 */ /* 0x000fe200078e00ff */
[----:B------:R-:W-:Y:S01]  /*1360*/  LOP3.LUT R29, R3, 0x3c, RZ, 0xfc, !PT ;  /* 0x0000003c031d7812 */ /* 0x000fe200078efcff */
[----:B------:R-:W-:Y:S01]  /*1370*/  IMAD.HI.U32 R6, R6, R4, RZ ;  /* 0x0000000406067227 */ /* 0x000fe200078e00ff */
[----:B------:R-:W-:-:S03]  /*1380*/  SHF.R.U32.HI R9, RZ, 0x3, R9 ;  /* 0x00000003ff097819 */ /* 0x000fc60000011609 */
[----:B------:R-:W-:Y:S01]  /*1390*/  IMAD.HI.U32 R7, R2, R5, RZ ;  /* 0x0000000502077227 */ /* 0x000fe200078e00ff */
[----:B---3--:R-:W-:-:S03]  /*13a0*/  LOP3.LUT R0, R10, R9, RZ, 0x3c, !PT ;  /* 0x000000090a007212 */ /* 0x008fc600078e3cff */
[----:B------:R-:W-:Y:S02]  /*13b0*/  IMAD.MOV R6, RZ, RZ, -R6 ;  /* 0x000000ffff067224 */ /* 0x000fe400078e0a06 */
[----:B------:R0:W-:Y:S01]  /*13c0*/  STL [R1+0xe0c], R0 ;  /* 0x000e0c0001007387 */ /* 0x0001e20000100800 */
[----:B------:R-:W-:Y:S02]  /*13d0*/  IMAD.MOV R7, RZ, RZ, -R7 ;  /* 0x000000ffff077224 */ /* 0x000fe400078e0a07 */
[----:B------:R-:W-:Y:S01]  /*13e0*/  IMAD R4, R8, R6, R4 ;  /* 0x0000000608047224 */ /* 0x000fe200078e0204 */
[----:B------:R-:W-:Y:S01]  /*13f0*/  LOP3.LUT R6, R3, 0x1fc, RZ, 0xfc, !PT ;  /* 0x000001fc03067812 */ /* 0x000fe200078efcff */
[----:B------:R-:W-:Y:S01]  /*1400*/  IMAD R5, R25, R7, R5 ;  /* 0x0000000719057224 */ /* 0x000fe200078e0205 */
[----:B------:R-:W-:Y:S01]  /*1410*/  LOP3.LUT R7, R3, 0x1f8, RZ, 0xfc, !PT ;  /* 0x000001f803077812 */ /* 0x000fe200078efcff */
[----:B------:R1:W-:Y:S01]  /*1420*/  STL [R1+0x6e0], R11 ;  /* 0x0006e00b01007387 */ /* 0x0003e20000100800 */
[----:B------:R-:W-:-:S02]  /*1430*/  IABS R9, R6 ;  /* 0x0000000600097213 */ /* 0x000fc40000000000 */
[----:B------:R-:W-:Y:S01]  /*1440*/  ISETP.GT.U32.AND P0, PT, R25, R5, PT ;  /* 0x000000051900720c */ /* 0x000fe20003f04070 */
[----:B0-----:R-:W0:Y:S01]  /*1450*/  S2R R0, SR_TID.X ;  /* 0x0000000000007919 */ /* 0x001e220000002100 */
[----:B------:R-:W-:Y:S01]  /*1460*/  IABS R10, R7 ;  /* 0x00000007000a7213 */ /* 0x000fe20000000000 */
[----:B------:R-:W-:Y:S01]  /*1470*/  IMAD.HI.U32 R12, R2, R9, RZ ;  /* 0x00000009020c7227 */ /* 0x000fe200078e00ff */
[----:B------:R-:W-:Y:S02]  /*1480*/  ISETP.GE.AND P2, PT, R6, RZ, PT ;  /* 0x000000ff0600720c */ /* 0x000fe40003f46270 */
[----:B------:R-:W-:Y:S01]  /*1490*/  ISETP.GT.U32.AND P1, PT, R8, R4, PT ;  /* 0x000000040800720c */ /* 0x000fe20003f24070 */
[----:B------:R-:W-:Y:S02]  /*14a0*/  IMAD.MOV R12, RZ, RZ, -R12 ;  /* 0x000000ffff0c7224 */ /* 0x000fe400078e0a0c */
[----:B-1----:R-:W-:-:S04]  /*14b0*/  IMAD.HI.U32 R11, R2, R10, RZ ;  /* 0x0000000a020b7227 */ /* 0x002fc800078e00ff */
[----:B------:R-:W-:Y:S02]  /*14c0*/  IMAD R6, R25, R12, R9 ;  /* 0x0000000c19067224 */ /* 0x000fe400078e0209 */
[----:B------:R-:W-:Y:S01]  /*14d0*/  @!P0 IMAD.IADD R5, R5, 0x1, -R25 ;  /* 0x0000000105058824 */ /* 0x000fe200078e0a19 */
[----:B------:R-:W-:Y:S02]  /*14e0*/  ISETP.GE.AND P0, PT, R7, RZ, PT ;  /* 0x000000ff0700720c */ /* 0x000fe40003f06270 */
[C---:B------:R-:W-:Y:S01]  /*14f0*/  ISETP.GT.U32.AND P4, PT, R25.reuse, R6, PT ;  /* 0x000000061900720c */ /* 0x040fe20003f84070 */
[----:B------:R-:W-:Y:S01]  /*1500*/  @!P1 IMAD.IADD R4, R4, 0x1, -R8 ;  /* 0x0000000104049824 */ /* 0x000fe200078e0a08 */
[----:B------:R-:W-:Y:S02]  /*1510*/  ISETP.GT.U32.AND P6, PT, R25, R5, PT ;  /* 0x000000051900720c */ /* 0x000fe40003fc4070 */
[----:B------:R-:W-:Y:S02]  /*1520*/  LOP3.LUT R7, R3, 0x1ec, RZ, 0xfc, !PT ;  /* 0x000001ec03077812 */ /* 0x000fe400078efcff */
[----:B------:R-:W-:Y:S01]  /*1530*/  ISETP.GT.U32.AND P5, PT, R8, R4, PT ;  /* 0x000000040800720c */ /* 0x000fe20003fa4070 */
[C---:B0-----:R-:W-:Y:S01]  /*1540*/  IMAD.SHL.U32 R14, R0.reuse, 0x40, RZ ;  /* 0x00000040000e7824 */ /* 0x041fe200078e00ff */
[C---:B------:R-:W-:Y:S01]  /*1550*/  LOP3.LUT R15, R0.reuse, 0x7, RZ, 0xc0, !PT ;  /* 0x00000007000f7812 */ /* 0x040fe200078ec0ff */
[----:B------:R-:W-:Y:S01]  /*1560*/  IMAD.SHL.U32 R16, R0, 0x2, RZ ;  /* 0x0000000200107824 */ /* 0x000fe200078e00ff */
[----:B------:R-:W-:-:S02]  /*1570*/  SHF.R.U32.HI R0, RZ, 0x8, R0 ;  /* 0x00000008ff007819 */ /* 0x000fc40000011600 */
[----:B------:R-:W-:Y:S01]  /*1580*/  LOP3.LUT R14, R14, 0x3800, RZ, 0xc0, !PT ;  /* 0x000038000e0e7812 */ /* 0x000fe200078ec0ff */
[C---:B------:R-:W-:Y:S01]  /*1590*/  IMAD.SHL.U32 R13, R15.reuse, 0x10, RZ ;  /* 0x000000100f0d7824 */ /* 0x040fe200078e00ff */
[----:B------:R-:W-:Y:S01]  /*15a0*/  SGXT.U32 R0, R0, 0x1 ;  /* 0x000000010000781a */ /* 0x000fe20000000000 */
[--C-:B------:R-:W-:Y:S02]  /*15b0*/  @!P4 IMAD.IADD R6, R6, 0x1, -R25.reuse ;  /* 0x000000010606c824 */ /* 0x100fe400078e0a19 */
[----:B------:R-:W-:Y:S01]  /*15c0*/  IMAD R14, R15, 0x100, R14 ;  /* 0x000001000f0e7824 */ /* 0x000fe200078e020e */
[----:B------:R-:W-:Y:S01]  /*15d0*/  LOP3.LUT R13, R13, 0x30, R16, 0x78, !PT ;  /* 0x000000300d0d7812 */ /* 0x000fe200078e7810 */
[----:B------:R-:W-:Y:S01]  /*15e0*/  IMAD R15, R15, 0x210, RZ ;  /* 0x000002100f0f7824 */ /* 0x000fe200078e02ff */
[----:B------:R-:W-:Y:S01]  /*15f0*/  LOP3.LUT R16, R16, 0x10, RZ, 0xc0, !PT ;  /* 0x0000001010107812 */ /* 0x000fe200078ec0ff */
[----:B------:R-:W-:Y:S01]  /*1600*/  @!P6 IMAD.IADD R5, R5, 0x1, -R25 ;  /* 0x000000010505e824 */ /* 0x000fe200078e0a19 */
[C---:B------:R-:W-:Y:S01]  /*1610*/  ISETP.GE.AND P6, PT, R3.reuse, RZ, PT ;  /* 0x000000ff0300720c */ /* 0x040fe20003fc6270 */
[----:B------:R-:W-:Y:S01]  /*1620*/  IMAD.IADD R14, R14, 0x1, R13 ;  /* 0x000000010e0e7824 */ /* 0x000fe200078e020d */
[----:B------:R-:W-:Y:S01]  /*1630*/  LEA.HI R16, R28, R16, RZ, 0x1d ;  /* 0x000000101c107211 */ /* 0x000fe200078fe8ff */
[----:B------:R-:W-:Y:S01]  /*1640*/  IMAD.MOV R13, RZ, RZ, -R11 ;  /* 0x000000ffff0d7224 */ /* 0x000fe200078e0a0b */
[----:B------:R-:W-:Y:S01]  /*1650*/  LOP3.LUT R11, R3, 0x1f4, RZ, 0xfc, !PT ;  /* 0x000001f4030b7812 */ /* 0x000fe200078efcff */
[----:B------:R-:W-:Y:S01]  /*1660*/  @!P5 IMAD.IADD R4, R4, 0x1, -R8 ;  /* 0x000000010404d824 */ /* 0x000fe200078e0a08 */
[C---:B------:R-:W-:Y:S01]  /*1670*/  ISETP.GT.U32.AND P4, PT, R25.reuse, R6, PT ;  /* 0x000000061900720c */ /* 0x040fe20003f84070 */
[----:B------:R-:W-:Y:S01]  /*1680*/  IMAD R10, R25, R13, R10 ;  /* 0x0000000d190a7224 */ /* 0x000fe200078e020a */
[----:B------:R-:W-:-:S02]  /*1690*/  LOP3.LUT R13, R3, 0x1f0, RZ, 0xfc, !PT ;  /* 0x000001f0030d7812 */ /* 0x000fc400078efcff */
[----:B------:R-:W-:Y:S02]  /*16a0*/  LOP3.LUT R15, R15, R16, RZ, 0x3c, !PT ;  /* 0x000000100f0f7212 */ /* 0x000fe400078e3cff */
[----:B------:R-:W-:Y:S01]  /*16b0*/  ISETP.GT.U32.AND P1, PT, R25, R10, PT ;  /* 0x0000000a1900720c */ /* 0x000fe20003f24070 */
[----:B------:R-:W-:Y:S01]  /*16c0*/  @!P6 IMAD.MOV R5, RZ, RZ, -R5 ;  /* 0x000000ffff05e224 */ /* 0x000fe200078e0a05 */
[----:B------:R-:W-:Y:S01]  /*16d0*/  IABS R9, R11 ;  /* 0x0000000b00097213 */ /* 0x000fe20000000000 */
[----:B------:R0:W-:Y:S01]  /*16e0*/  STL [R1+0x240], R15 ;  /* 0x0002400f01007387 */ /* 0x0001e20000100800 */
[----:B------:R-:W-:Y:S02]  /*16f0*/  IABS R12, R13 ;  /* 0x0000000d000c7213 */ /* 0x000fe40000000000 */
[----:B------:R-:W-:Y:S01]  /*1700*/  ISETP.GE.AND P3, PT, R11, RZ, PT ;  /* 0x000000ff0b00720c */ /* 0x000fe20003f66270 */
[----:B------:R1:W-:Y:S01]  /*1710*/  STL [R1+0x6e4], R14 ;  /* 0x0006e40e01007387 */ /* 0x0003e20000100800 */
[----:B------:R-:W-:Y:S01]  /*1720*/  @!P4 IMAD.IADD R6, R6, 0x1, -R25 ;  /* 0x000000010606c824 */ /* 0x000fe200078e0a19 */
[----:B------:R-:W-:Y:S01]  /*1730*/  IABS R11, R7 ;  /* 0x00000007000b7213 */ /* 0x000fe20000000000 */
[----:B------:R-:W-:Y:S01]  /*1740*/  IMAD.HI.U32 R8, R2, R12, RZ ;  /* 0x0000000c02087227 */ /* 0x000fe200078e00ff */
[----:B------:R-:W-:-:S02]  /*1750*/  ISETP.GE.AND P5, PT, R13, RZ, PT ;  /* 0x000000ff0d00720c */ /* 0x000fc40003fa6270 */
[----:B0-----:R-:W-:Y:S01]  /*1760*/  LOP3.LUT R15, R3, 0x1e4, RZ, 0xfc, !PT ;  /* 0x000001e4030f7812 */ /* 0x001fe200078efcff */
[----:B------:R-:W-:Y:S01]  /*1770*/  @!P1 IMAD.IADD R10, R10, 0x1, -R25 ;  /* 0x000000010a0a9824 */ /* 0x000fe200078e0a19 */
[----:B------:R-:W-:Y:S01]  /*1780*/  ISETP.GE.AND P1, PT, R7, RZ, PT ;  /* 0x000000ff0700720c */ /* 0x000fe20003f26270 */
[----:B------:R-:W-:Y:S01]  /*1790*/  IMAD.MOV R8, RZ, RZ, -R8 ;  /* 0x000000ffff087224 */ /* 0x000fe200078e0a08 */
[----:B------:R-:W-:Y:S01]  /*17a0*/  LOP3.LUT R7, R3, 0x1e0, RZ, 0xfc, !PT ;  /* 0x000001e003077812 */ /* 0x000fe200078efcff */
[----:B-1----:R-:W-:Y:S01]  /*17b0*/  IMAD.HI.U32 R14, R2, R9, RZ ;  /* 0x00000009020e7227 */ /* 0x002fe200078e00ff */
[----:B------:R-:W-:Y:S02]  /*17c0*/  ISETP.GT.U32.AND P6, PT, R25, R10, PT ;  /* 0x0000000a1900720c */ /* 0x000fe40003fc4070 */
[----:B------:R-:W-:Y:S01]  /*17d0*/  LOP3.LUT R28, R3, 0x28, RZ, 0xfc, !PT ;  /* 0x00000028031c7812 */ /* 0x000fe200078efcff */
[----:B------:R-:W-:Y:S01]  /*17e0*/  IMAD.MOV R14, RZ, RZ, -R14 ;  /* 0x000000ffff0e7224 */ /* 0x000fe200078e0a0e */
[----:B------:R-:W-:Y:S01]  /*17f0*/  LOP3.LUT R0, R0, 0x7e, RZ, 0xfc, !PT ;  /* 0x0000007e00007812 */ /* 0x000fe200078efcff */
[C---:B------:R-:W-:Y:S01]  /*1800*/  IMAD R12, R25.reuse, R8, R12 ;  /* 0x00000008190c7224 */ /* 0x040fe200078e020c */
[----:B------:R-:W-:Y:S01]  /*1810*/  IABS R8, R7 ;  /* 0x0000000700087213 */ /* 0x000fe20000000000 */
[----:B------:R-:W-:-:S02]  /*1820*/  IMAD R9, R25, R14, R9 ;  /* 0x0000000e19097224 */ /* 0x000fc400078e0209 */
[----:B------:R-:W-:Y:S02]  /*1830*/  IMAD.MOV.U32 R16, RZ, RZ, R6 ;  /* 0x000000ffff107224 */ /* 0x000fe400078e0006 */
[----:B------:R-:W-:Y:S01]  /*1840*/  IMAD.HI.U32 R13, R2, R11, RZ ;  /* 0x0000000b020d7227 */ /* 0x000fe200078e00ff */
[----:B------:R-:W-:-:S03]  /*1850*/  ISETP.GT.U32.AND P4, PT, R25, R9, PT ;  /* 0x000000091900720c */ /* 0x000fc60003f84070 */
[----:B------:R-:W-:Y:S01]  /*1860*/  @!P2 IMAD.MOV R16, RZ, RZ, -R16 ;  /* 0x000000ffff10a224 */ /* 0x000fe200078e0a10 */
[----:B------:R-:W-:Y:S01]  /*1870*/  ISETP.GT.U32.AND P2, PT, R25, R12, PT ;  /* 0x0000000c1900720c */ /* 0x000fe20003f44070 */
[----:B------:R-:W-:Y:S02]  /*1880*/  IMAD.MOV R13, RZ, RZ, -R13 ;  /* 0x000000ffff0d7224 */ /* 0x000fe400078e0a0d */
[----:B------:R-:W-:Y:S01]  /*1890*/  @!P6 IMAD.IADD R10, R10, 0x1, -R25 ;  /* 0x000000010a0ae824 */ /* 0x000fe200078e0a19 */
[----:B------:R-:W-:Y:S01]  /*18a0*/  ISETP.GE.AND P6, PT, R17, RZ, PT ;  /* 0x000000ff1100720c */ /* 0x000fe20003fc6270 */
[----:B------:R-:W-:Y:S01]  /*18b0*/  IMAD R11, R25, R13, R11 ;  /* 0x0000000d190b7224 */ /* 0x000fe200078e020b */
[----:B------:R-:W-:Y:S01]  /*18c0*/  IABS R17, R17 ;  /* 0x0000001100117213 */ /* 0x000fe20000000000 */
[----:B------:R-:W-:Y:S01]  /*18d0*/  IMAD.MOV.U32 R19, RZ, RZ, R10 ;  /* 0x000000ffff137224 */ /* 0x000fe200078e000a */
[----:B------:R0:W-:Y:S01]  /*18e0*/  STL [R1+0x178], R16 ;  /* 0x0001781001007387 */ /* 0x0001e20000100800 */
[----:B------:R-:W-:Y:S01]  /*18f0*/  @!P4 IMAD.IADD R9, R9, 0x1, -R25 ;  /* 0x000000010909c824 */ /* 0x000fe200078e0a19 */
[----:B------:R-:W-:Y:S01]  /*1900*/  LOP3.LUT R13, R3, 0x1dc, RZ, 0xfc, !PT ;  /* 0x000001dc030d7812 */ /* 0x000fe200078efcff */
[----:B------:R-:W-:Y:S01]  /*1910*/  @!P0 IMAD.MOV R19, RZ, RZ, -R19 ;  /* 0x000000ffff138224 */ /* 0x000fe200078e0a13 */
[C---:B------:R-:W-:Y:S01]  /*1920*/  ISETP.GT.U32.AND P0, PT, R25.reuse, R11, PT ;  /* 0x0000000b1900720c */ /* 0x040fe20003f04070 */
[----:B------:R-:W-:Y:S01]  /*1930*/  @!P2 IMAD.IADD R12, R12, 0x1, -R25 ;  /* 0x000000010c0ca824 */ /* 0x000fe200078e0a19 */
[C---:B------:R-:W-:Y:S01]  /*1940*/  ISETP.GT.U32.AND P4, PT, R25.reuse, R9, PT ;  /* 0x000000091900720c */ /* 0x040fe20003f84070 */
[C---:B------:R-:W-:Y:S01]  /*1950*/  IMAD.HI.U32 R18, R2.reuse, R17, RZ ;  /* 0x0000001102127227 */ /* 0x040fe200078e00ff */
[----:B------:R-:W-:Y:S01]  /*1960*/  IABS R6, R13 ;  /* 0x0000000d00067213 */ /* 0x000fe20000000000 */
[----:B------:R1:W-:Y:S01]  /*1970*/  STL [R1+0x17c], R19 ;  /* 0x00017c1301007387 */ /* 0x0003e20000100800 */
[----:B------:R-:W-:Y:S01]  /*1980*/  ISETP.GT.U32.AND P2, PT, R25, R12, PT ;  /* 0x0000000c1900720c */ /* 0x000fe20003f44070 */
[----:B------:R-:W-:Y:S01]  /*1990*/  IMAD.MOV R18, RZ, RZ, -R18 ;  /* 0x000000ffff127224 */ /* 0x000fe200078e0a12 */
[----:B0-----:R-:W-:Y:S01]  /*19a0*/  IABS R16, R15 ;  /* 0x0000000f00107213 */ /* 0x001fe20000000000 */
[----:B------:R-:W-:-:S04]  /*19b0*/  IMAD.HI.U32 R10, R2, R8, RZ ;  /* 0x00000008020a7227 */ /* 0x000fc800078e00ff */
[----:B------:R-:W-:Y:S02]  /*19c0*/  @!P0 IMAD.IADD R11, R11, 0x1, -R25 ;  /* 0x000000010b0b8824 */ /* 0x000fe400078e0a19 */
[----:B------:R-:W-:-:S03]  /*19d0*/  IMAD.HI.U32 R14, R2, R16, RZ ;  /* 0x00000010020e7227 */ /* 0x000fc600078e00ff */
[----:B------:R-:W-:Y:S01]  /*19e0*/  ISETP.GT.U32.AND P0, PT, R25, R11, PT ;  /* 0x0000000b1900720c */ /* 0x000fe20003f04070 */
[--C-:B------:R-:W-:Y:S01]  /*19f0*/  @!P4 IMAD.IADD R9, R9, 0x1, -R25.reuse ;  /* 0x000000010909c824 */ /* 0x100fe200078e0a19 */
[----:B------:R-:W-:Y:S01]  /*1a00*/  ISETP.GE.AND P4, PT, R15, RZ, PT ;  /* 0x000000ff0f00720c */ /* 0x000fe20003f86270 */
[----:B------:R-:W-:Y:S02]  /*1a10*/  @!P2 IMAD.IADD R12, R12, 0x1, -R25 ;  /* 0x000000010c0ca824 */ /* 0x000fe400078e0a19 */
[C---:B------:R-:W-:Y:S02]  /*1a20*/  IMAD R15, R25.reuse, R18, R17 ;  /* 0x00000012190f7224 */ /* 0x040fe400078e0211 */
[----:B------:R-:W-:Y:S02]  /*1a30*/  IMAD.MOV R14, RZ, RZ, -R14 ;  /* 0x000000ffff0e7224 */ /* 0x000fe400078e0a0e */
[----:B-1----:R-:W-:Y:S01]  /*1a40*/  IMAD.MOV.U32 R19, RZ, RZ, R12 ;  /* 0x000000ffff137224 */ /* 0x002fe200078e000c */
[----:B------:R-:W-:Y:S01]  /*1a50*/  ISETP.GT.U32.AND P2, PT, R25, R15, PT ;  /* 0x0000000f1900720c */ /* 0x000fe20003f44070 */
[----:B------:R-:W-:-:S02]  /*1a60*/  IMAD.MOV R10, RZ, RZ, -R10 ;  /* 0x000000ffff0a7224 */ /* 0x000fc400078e0a0a */
[----:B------:R-:W-:Y:S02]  /*1a70*/  IMAD R16, R25, R14, R16 ;  /* 0x0000000e19107224 */ /* 0x000fe400078e0210 */
[----:B------:R-:W-:-:S04]  /*1a80*/  IMAD.HI.U32 R14, R2, R6, RZ ;  /* 0x00000006020e7227 */ /* 0x000fc800078e00ff */
[----:B------:R-:W-:Y:S01]  /*1a90*/  @!P5 IMAD.MOV R19, RZ, RZ, -R19 ;  /* 0x000000ffff13d224 */ /* 0x000fe200078e0a13 */
[----:B------:R-:W-:Y:S01]  /*1aa0*/  ISETP.GE.AND P5, PT, R7, RZ, PT ;  /* 0x000000ff0700720c */ /* 0x000fe20003fa6270 */
[----:B------:R-:W-:Y:S01]  /*1ab0*/  IMAD R7, R25, R10, R8 ;  /* 0x0000000a19077224 */ /* 0x000fe200078e0208 */
[C---:B------:R-:W-:Y:S01]  /*1ac0*/  LOP3.LUT R8, R3.reuse, 0x1d8, RZ, 0xfc, !PT ;  /* 0x000001d803087812 */ /* 0x040fe200078efcff */
[----:B------:R-:W-:Y:S01]  /*1ad0*/  IMAD.MOV.U32 R20, RZ, RZ, R9 ;  /* 0x000000ffff147224 */ /* 0x000fe200078e0009 */
[----:B------:R-:W-:Y:S01]  /*1ae0*/  LOP3.LUT R10, R3, 0x1d0, RZ, 0xfc, !PT ;  /* 0x000001d0030a7812 */ /* 0x000fe200078efcff */
[----:B------:R-:W-:Y:S01]  /*1af0*/  IMAD.MOV R9, RZ, RZ, -R14 ;  /* 0x000000ffff097224 */ /* 0x000fe200078e0a0e */
[----:B------:R-:W-:Y:S01]  /*1b00*/  IABS R14, R8 ;  /* 0x00000008000e7213 */ /* 0x000fe20000000000 */
[----:B------:R-:W-:Y:S01]  /*1b10*/  @!P0 IMAD.IADD R11, R11, 0x1, -R25 ;  /* 0x000000010b0b8824 */ /* 0x000fe200078e0a19 */
[C---:B------:R-:W-:Y:S01]  /*1b20*/  ISETP.GT.U32.AND P0, PT, R25.reuse, R7, PT ;  /* 0x000000071900720c */ /* 0x040fe20003f04070 */
[----:B------:R-:W-:Y:S01]  /*1b30*/  @!P3 IMAD.MOV R20, RZ, RZ, -R20 ;  /* 0x000000ffff14b224 */ /* 0x000fe200078e0a14 */
[C---:B------:R-:W-:Y:S01]  /*1b40*/  ISETP.GT.U32.AND P3, PT, R25.reuse, R16, PT ;  /* 0x000000101900720c */ /* 0x040fe20003f64070 */
[----:B------:R-:W-:Y:S01]  /*1b50*/  IMAD R6, R25, R9, R6 ;  /* 0x0000000919067224 */ /* 0x000fe200078e0206 */
[----:B------:R-:W-:Y:S01]  /*1b60*/  LOP3.LUT R9, R3, 0x1d4, RZ, 0xfc, !PT ;  /* 0x000001d403097812 */ /* 0x000fe200078efcff */
[----:B------:R-:W-:Y:S01]  /*1b70*/  IMAD.MOV.U32 R12, RZ, RZ, R11 ;  /* 0x000000ffff0c7224 */ /* 0x000fe200078e000b */
[----:B------:R0:W-:Y:S01]  /*1b80*/  STL [R1+0x180], R20 ;  /* 0x0001801401007387 */ /* 0x0001e20000100800 */
[--C-:B------:R-:W-:Y:S01]  /*1b90*/  @!P2 IMAD.IADD R15, R15, 0x1, -R25.reuse ;  /* 0x000000010f0fa824 */ /* 0x100fe200078e0a19 */
[----:B------:R-:W-:Y:S01]  /*1ba0*/  IABS R11, R9 ;  /* 0x00000009000b7213 */ /* 0x000fe20000000000 */
[----:B------:R-:W-:Y:S01]  /*1bb0*/  @!P1 IMAD.MOV R12, RZ, RZ, -R12 ;  /* 0x000000ffff0c9224 */ /* 0x000fe200078e0a0c */
[C---:B------:R-:W-:Y:S01]  /*1bc0*/  ISETP.GT.U32.AND P1, PT, R25.reuse, R6, PT ;  /* 0x000000061900720c */ /* 0x040fe20003f24070 */
[----:B------:R-:W-:Y:S01]  /*1bd0*/  IMAD.HI.U32 R17, R2, R14, RZ ;  /* 0x0000000e02117227 */ /* 0x000fe200078e00ff */
[----:B------:R-:W-:Y:S01]  /*1be0*/  ISETP.GT.U32.AND P2, PT, R25, R15, PT ;  /* 0x0000000f1900720c */ /* 0x000fe20003f44070 */
[----:B------:R-:W-:Y:S02]  /*1bf0*/  STL [R1+0x184], R19 ;  /* 0x0001841301007387 */ /* 0x000fe40000100800 */
[--C-:B------:R-:W-:Y:S01]  /*1c00*/  @!P0 IMAD.IADD R7, R7, 0x1, -R25.reuse ;  /* 0x0000000107078824 */ /* 0x100fe200078e0a19 */
[----:B0-----:R-:W-:Y:S01]  /*1c10*/  LOP3.LUT R20, R3, 0x1bc, RZ, 0xfc, !PT ;  /* 0x000001bc03147812 */ /* 0x001fe200078efcff */
[----:B------:R-:W-:Y:S01]  /*1c20*/  @!P3 IMAD.IADD R16, R16, 0x1, -R25 ;  /* 0x000000011010b824 */ /* 0x000fe200078e0a19 */
[----:B------:R0:W-:Y:S01]  /*1c30*/  STL [R1+0x188], R12 ;  /* 0x0001880c01007387 */ /* 0x0001e20000100800 */
[----:B------:R-:W-:Y:S01]  /*1c40*/  IMAD.MOV R17, RZ, RZ, -R17 ;  /* 0x000000ffff117224 */ /* 0x000fe200078e0a11 */
[----:B------:R-:W-:-:S02]  /*1c50*/  ISETP.GT.U32.AND P0, PT, R25, R7, PT ;  /* 0x000000071900720c */ /* 0x000fc40003f04070 */
[----:B------:R-:W-:Y:S01]  /*1c60*/  ISETP.GT.U32.AND P3, PT, R25, R16, PT ;  /* 0x000000101900720c */ /* 0x000fe20003f64070 */
[--C-:B------:R-:W-:Y:S02]  /*1c70*/  @!P1 IMAD.IADD R6, R6, 0x1, -R25.reuse ;  /* 0x0000000106069824 */ /* 0x100fe400078e0a19 */
[----:B------:R-:W-:Y:S01]  /*1c80*/  @!P2 IMAD.IADD R15, R15, 0x1, -R25 ;  /* 0x000000010f0fa824 */ /* 0x000fe200078e0a19 */
[----:B------:R-:W-:Y:S01]  /*1c90*/  ISETP.GE.AND P2, PT, R13, RZ, PT ;  /* 0x000000ff0d00720c */ /* 0x000fe20003f46270 */
[----:B------:R-:W-:Y:S01]  /*1ca0*/  IMAD.HI.U32 R13, R2, R11, RZ ;  /* 0x0000000b020d7227 */ /* 0x000fe200078e00ff */
[C---:B------:R-:W-:Y:S02]  /*1cb0*/  ISETP.GT.U32.AND P1, PT, R25.reuse, R6, PT ;  /* 0x000000061900720c */ /* 0x040fe40003f24070 */
[----:B0-----:R-:W-:Y:S01]  /*1cc0*/  IABS R12, R10 ;  /* 0x0000000a000c7213 */ /* 0x001fe20000000000 */
[----:B------:R-:W-:Y:S02]  /*1cd0*/  IMAD R14, R25, R17, R14 ;  /* 0x00000011190e7224 */ /* 0x000fe400078e020e */
[----:B------:R-:W-:-:S02]  /*1ce0*/  IMAD.MOV R13, RZ, RZ, -R13 ;  /* 0x000000ffff0d7224 */ /* 0x000fc400078e0a0d */
[--C-:B------:R-:W-:Y:S01]  /*1cf0*/  @!P0 IMAD.IADD R7, R7, 0x1, -R25.reuse ;  /* 0x0000000107078824 */ /* 0x100fe200078e0a19 */
[----:B------:R-:W-:Y:S01]  /*1d00*/  ISETP.GE.AND P0, PT, R10, RZ, PT ;  /* 0x000000ff0a00720c */ /* 0x000fe20003f06270 */
[----:B------:R-:W-:Y:S01]  /*1d10*/  @!P3 IMAD.IADD R16, R16, 0x1, -R25 ;  /* 0x000000011010b824 */ /* 0x000fe200078e0a19 */
[C---:B------:R-:W-:Y:S01]  /*1d20*/  ISETP.GT.U32.AND P3, PT, R25.reuse, R14, PT ;  /* 0x0000000e1900720c */ /* 0x040fe20003f64070 */
[C---:B------:R-:W-:Y:S02]  /*1d30*/  IMAD R10, R25.reuse, R13, R11 ;  /* 0x0000000d190a7224 */ /* 0x040fe400078e020b */
[----:B------:R-:W-:Y:S02]  /*1d40*/  @!P1 IMAD.IADD R6, R6, 0x1, -R25 ;  /* 0x0000000106069824 */ /* 0x000fe400078e0a19 */
[----:B------:R-:W-:Y:S01]  /*1d50*/  IMAD.MOV.U32 R19, RZ, RZ, R15 ;  /* 0x000000ffff137224 */ /* 0x000fe200078e000f */
[----:B------:R-:W-:Y:S01]  /*1d60*/  ISETP.GT.U32.AND P1, PT, R25, R10, PT ;  /* 0x0000000a1900720c */ /* 0x000fe20003f24070 */
[----:B------:R-:W-:-:S02]  /*1d70*/  IMAD.MOV.U32 R18, RZ, RZ, R16 ;  /* 0x000000ffff127224 */ /* 0x000fc400078e0010 */
[----:B------:R-:W-:Y:S01]  /*1d80*/  @!P6 IMAD.MOV R19, RZ, RZ, -R19 ;  /* 0x000000ffff13e224 */ /* 0x000fe200078e0a13 */
[----:B------:R-:W-:Y:S01]  /*1d90*/  ISETP.GE.AND P6, PT, R8, RZ, PT ;  /* 0x000000ff0800720c */ /* 0x000fe20003fc6270 */
[----:B------:R-:W-:Y:S01]  /*1da0*/  IMAD.HI.U32 R15, R2, R12, RZ ;  /* 0x0000000c020f7227 */ /* 0x000fe200078e00ff */
[C---:B------:R-:W-:Y:S02]  /*1db0*/  LOP3.LUT R8, R3.reuse, 0x1cc, RZ, 0xfc, !PT ;  /* 0x000001cc03087812 */ /* 0x040fe400078efcff */
[----:B------:R0:W-:Y:S01]  /*1dc0*/  STL [R1+0x18c], R19 ;  /* 0x00018c1301007387 */ /* 0x0001e20000100800 */
[----:B------:R-:W-:Y:S01]  /*1dd0*/  @!P3 IMAD.IADD R14, R14, 0x1, -R25 ;  /* 0x000000010e0eb824 */ /* 0x000fe200078e0a19 */
[----:B------:R-:W-:Y:S01]  /*1de0*/  IABS R11, R8 ;  /* 0x00000008000b7213 */ /* 0x000fe20000000000 */
[----:B------:R-:W-:Y:S01]  /*1df0*/  IMAD.MOV.U32 R17, RZ, RZ, R7 ;  /* 0x000000ffff117224 */ /* 0x000fe200078e0007 */
[----:B------:R-:W-:Y:S01]  /*1e00*/  LOP3.LUT R7, R3, 0x1c8, RZ, 0xfc, !PT ;  /* 0x000001c803077812 */ /* 0x000fe200078efcff */
[----:B------:R-:W-:Y:S01]  /*1e10*/  @!P1 IMAD.IADD R10, R10, 0x1, -R25 ;  /* 0x000000010a0a9824 */ /* 0x000fe200078e0a19 */
[----:B------:R-:W-:Y:S01]  /*1e20*/  ISETP.GT.U32.AND P3, PT, R25, R14, PT ;  /* 0x0000000e1900720c */ /* 0x000fe20003f64070 */
[----:B------:R-:W-:Y:S01]  /*1e30*/  @!P4 IMAD.MOV R18, RZ, RZ, -R18 ;  /* 0x000000ffff12c224 */ /* 0x000fe200078e0a12 */
[----:B------:R-:W-:Y:S01]  /*1e40*/  ISETP.GE.AND P4, PT, R9, RZ, PT ;  /* 0x000000ff0900720c */ /* 0x000fe20003f86270 */
[----:B------:R-:W-:Y:S01]  /*1e50*/  IMAD.MOV R15, RZ, RZ, -R15 ;  /* 0x000000ffff0f7224 */ /* 0x000fe200078e0a0f */
[----:B------:R-:W-:Y:S01]  /*1e60*/  ISETP.GT.U32.AND P1, PT, R25, R10, PT ;  /* 0x0000000a1900720c */ /* 0x000fe20003f24070 */
[----:B------:R-:W-:Y:S01]  /*1e70*/  IMAD.HI.U32 R9, R2, R11, RZ ;  /* 0x0000000b02097227 */ /* 0x000fe200078e00ff */
[----:B------:R-:W-:Y:S01]  /*1e80*/  IABS R22, R7 ;  /* 0x0000000700167213 */ /* 0x000fe20000000000 */
[----:B------:R-:W-:Y:S01]  /*1e90*/  STL [R1+0x190], R18 ;  /* 0x0001901201007387 */ /* 0x000fe20000100800 */
[----:B0-----:R-:W-:Y:S01]  /*1ea0*/  LOP3.LUT R19, R3, 0x1b0, RZ, 0xfc, !PT ;  /* 0x000001b003137812 */ /* 0x001fe200078efcff */
[----:B------:R-:W-:-:S02]  /*1eb0*/  IMAD R12, R25, R15, R12 ;  /* 0x0000000f190c7224 */ /* 0x000fc400078e020c */
[----:B------:R-:W-:Y:S02]  /*1ec0*/  IMAD.MOV.U32 R16, RZ, RZ, R6 ;  /* 0x000000ffff107224 */ /* 0x000fe400078e0006 */
[----:B------:R-:W-:Y:S02]  /*1ed0*/  IMAD.MOV R9, RZ, RZ, -R9 ;  /* 0x000000ffff097224 */ /* 0x000fe400078e0a09 */
[----:B------:R-:W-:-:S04]  /*1ee0*/  IMAD.HI.U32 R6, R2, R22, RZ ;  /* 0x0000001602067227 */ /* 0x000fc800078e00ff */
[----:B------:R-:W-:Y:S01]  /*1ef0*/  @!P5 IMAD.MOV R17, RZ, RZ, -R17 ;  /* 0x000000ffff11d224 */ /* 0x000fe200078e0a11 */
[----:B------:R-:W-:Y:S01]  /*1f00*/  ISETP.GE.AND P5, PT, R8, RZ, PT ;  /* 0x000000ff0800720c */ /* 0x000fe20003fa6270 */
[----:B------:R-:W-:Y:S01]  /*1f10*/  @!P3 IMAD.IADD R14, R14, 0x1, -R25 ;  /* 0x000000010e0eb824 */ /* 0x000fe200078e0a19 */
[C---:B------:R-:W-:Y:S01]  /*1f20*/  ISETP.GT.U32.AND P3, PT, R25.reuse, R12, PT ;  /* 0x0000000c1900720c */ /* 0x040fe20003f64070 */
[----:B------:R-:W-:Y:S01]  /*1f30*/  @!P2 IMAD.MOV R16, RZ, RZ, -R16 ;  /* 0x000000ffff10a224 */ /* 0x000fe200078e0a10 */
[----:B------:R0:W-:Y:S01]  /*1f40*/  STL [R1+0x198], R17 ;  /* 0x0001981101007387 */ /* 0x0001e20000100800 */
[----:B------:R-:W-:Y:S01]  /*1f50*/  IMAD R11, R25, R9, R11 ;  /* 0x00000009190b7224 */ /* 0x000fe200078e020b */
[----:B------:R-:W-:Y:S01]  /*1f60*/  ISETP.GE.AND P2, PT, R7, RZ, PT ;  /* 0x000000ff0700720c */ /* 0x000fe20003f46270 */
[----:B------:R-:W-:Y:S01]  /*1f70*/  IMAD.MOV R6, RZ, RZ, -R6 ;  /* 0x000000ffff067224 */ /* 0x000fe200078e0a06 */
[----:B------:R1:W-:Y:S01]  /*1f80*/  STL [R1+0x1a8], R16 ;  /* 0x0001a81001007387 */ /* 0x0003e20000100800 */
[--C-:B------:R-:W-:Y:S01]  /*1f90*/  @!P1 IMAD.IADD R10, R10, 0x1, -R25.reuse ;  /* 0x000000010a0a9824 */ /* 0x100fe200078e0a19 */
[C---:B------:R-:W-:Y:S01]  /*1fa0*/  ISETP.GT.U32.AND P1, PT, R25.reuse, R11, PT ;  /* 0x0000000b1900720c */ /* 0x040fe20003f24070 */
[----:B------:R-:W-:Y:S01]  /*1fb0*/  IMAD R22, R25, R6, R22 ;  /* 0x0000000619167224 */ /* 0x000fe200078e0216 */
[C---:B------:R-:W-:Y:S01]  /*1fc0*/  LOP3.LUT R7, R3.reuse, 0x1c4, RZ, 0xfc, !PT ;  /* 0x000001c403077812 */ /* 0x040fe200078efcff */
[----:B------:R-:W-:Y:S01]  /*1fd0*/  IMAD.MOV.U32 R15, RZ, RZ, R10 ;  /* 0x000000ffff0f7224 */ /* 0x000fe200078e000a */
[----:B------:R-:W-:Y:S01]  /*1fe0*/  LOP3.LUT R8, R3, 0x1c0, RZ, 0xfc, !PT ;  /* 0x000001c003087812 */ /* 0x000fe200078efcff */
[----:B------:R-:W-:Y:S01]  /*1ff0*/  @!P3 IMAD.IADD R12, R12, 0x1, -R25 ;  /* 0x000000010c0cb824 */ /* 0x000fe200078e0a19 */
[----:B------:R-:W-:Y:S01]  /*2000*/  IABS R13, R7 ;  /* 0x00000007000d7213 */ /* 0x000fe20000000000 */
[----:B------:R-:W-:Y:S01]  /*2010*/  @!P4 IMAD.MOV R15, RZ, RZ, -R15 ;  /* 0x000000ffff0fc224 */ /* 0x000fe200078e0a0f */
[----:B0-----:R-:W-:Y:S01]  /*2020*/  IABS R17, R8 ;  /* 0x0000000800117213 */ /* 0x001fe20000000000 */
[----:B-1----:R-:W-:Y:S01]  /*2030*/  IMAD.MOV.U32 R16, RZ, RZ, R14 ;  /* 0x000000ffff107224 */ /* 0x002fe200078e000e */
[----:B------:R-:W-:Y:S01]  /*2040*/  ISETP.GT.U32.AND P3, PT, R25, R12, PT ;  /* 0x0000000c1900720c */ /* 0x000fe20003f64070 */
[----:B------:R-:W-:Y:S01]  /*2050*/  IMAD.HI.U32 R9, R2, R13, RZ ;  /* 0x0000000d02097227 */ /* 0x000fe200078e00ff */
[----:B------:R-:W-:-:S02]  /*2060*/  ISETP.GE.AND P4, PT, R7, RZ, PT ;  /* 0x000000ff0700720c */ /* 0x000fc40003f86270 */
[----:B------:R-:W-:Y:S01]  /*2070*/  LOP3.LUT R7, R3, 0x1b4, RZ, 0xfc, !PT ;  /* 0x000001b403077812 */ /* 0x000fe200078efcff */
[----:B------:R-:W-:Y:S01]  /*2080*/  @!P6 IMAD.MOV R16, RZ, RZ, -R16 ;  /* 0x000000ffff10e224 */ /* 0x000fe200078e0a10 */
[----:B------:R-:W-:Y:S01]  /*2090*/  ISETP.GT.U32.AND P6, PT, R25, R22, PT ;  /* 0x000000161900720c */ /* 0x000fe20003fc4070 */
[----:B------:R-:W-:Y:S01]  /*20a0*/  @!P1 IMAD.IADD R11, R11, 0x1, -R25 ;  /* 0x000000010b0b9824 */ /* 0x000fe200078e0a19 */
[----:B------:R-:W-:Y:S01]  /*20b0*/  IABS R18, R7 ;  /* 0x0000000700127213 */ /* 0x000fe20000000000 */
[----:B------:R-:W-:Y:S01]  /*20c0*/  IMAD.MOV R9, RZ, RZ, -R9 ;  /* 0x000000ffff097224 */ /* 0x000fe200078e0a09 */
[----:B------:R0:W-:Y:S01]  /*20d0*/  STL [R1+0x19c], R16 ;  /* 0x00019c1001007387 */ /* 0x0001e20000100800 */
[----:B------:R-:W-:Y:S01]  /*20e0*/  IMAD.HI.U32 R6, R2, R17, RZ ;  /* 0x0000001102067227 */ /* 0x000fe200078e00ff */
[----:B------:R-:W-:Y:S02]  /*20f0*/  ISETP.GT.U32.AND P1, PT, R25, R11, PT ;  /* 0x0000000b1900720c */ /* 0x000fe40003f24070 */
[----:B------:R-:W-:Y:S01]  /*2100*/  LOP3.LUT R14, R3, 0x1ac, RZ, 0xfc, !PT ;  /* 0x000001ac030e7812 */ /* 0x000fe200078efcff */
[----:B------:R-:W-:Y:S01]  /*2110*/  @!P3 IMAD.IADD R12, R12, 0x1, -R25 ;  /* 0x000000010c0cb824 */ /* 0x000fe200078e0a19 */
[----:B------:R-:W-:Y:S01]  /*2120*/  ISETP.GE.AND P3, PT, R8, RZ, PT ;  /* 0x000000ff0800720c */ /* 0x000fe20003f66270 */
[C---:B------:R-:W-:Y:S01]  /*2130*/  IMAD R13, R25.reuse, R9, R13 ;  /* 0x00000009190d7224 */ /* 0x040fe200078e020d */
[----:B------:R-:W-:Y:S01]  /*2140*/  IABS R8, R20 ;  /* 0x0000001400087213 */ /* 0x000fe20000000000 */
[--C-:B------:R-:W-:Y:S01]  /*2150*/  @!P6 IMAD.IADD R22, R22, 0x1, -R25.reuse ;  /* 0x000000011616e824 */ /* 0x100fe200078e0a19 */
[----:B0-----:R-:W-:Y:S01]  /*2160*/  IABS R16, R21 ;  /* 0x0000001500107213 */ /* 0x001fe20000000000 */
[----:B------:R-:W-:Y:S01]  /*2170*/  IMAD.MOV R6, RZ, RZ, -R6 ;  /* 0x000000ffff067224 */ /* 0x000fe200078e0a06 */
[----:B------:R-:W-:Y:S01]  /*2180*/  IABS R9, R19 ;  /* 0x0000001300097213 */ /* 0x000fe20000000000 */
[----:B------:R-:W-:Y:S01]  /*2190*/  IMAD.HI.U32 R10, R2, R8, RZ ;  /* 0x00000008020a7227 */ /* 0x000fe200078e00ff */
[----:B------:R-:W-:Y:S01]  /*21a0*/  ISETP.GT.U32.AND P6, PT, R25, R22, PT ;  /* 0x000000161900720c */ /* 0x000fe20003fc4070 */
[----:B------:R0:W-:Y:S02]  /*21b0*/  STL [R1+0x1a0], R15 ;  /* 0x0001a00f01007387 */ /* 0x0001e40000100800 */
[----:B------:R-:W-:Y:S01]  /*21c0*/  @!P1 IMAD.IADD R11, R11, 0x1, -R25 ;  /* 0x000000010b0b9824 */ /* 0x000fe200078e0a19 */
[C---:B------:R-:W-:Y:S01]  /*21d0*/  ISETP.GT.U32.AND P1, PT, R25.reuse, R13, PT ;  /* 0x0000000d1900720c */ /* 0x040fe20003f24070 */
[----:B------:R-:W-:Y:S01]  /*21e0*/  IMAD R17, R25, R6, R17 ;  /* 0x0000000619117224 */ /* 0x000fe200078e0211 */
[----:B------:R-:W-:Y:S01]  /*21f0*/  IABS R6, R14 ;  /* 0x0000000e00067213 */ /* 0x000fe20000000000 */
[----:B------:R-:W-:-:S02]  /*2200*/  IMAD.MOV R10, RZ, RZ, -R10 ;  /* 0x000000ffff0a7224 */ /* 0x000fc400078e0a0a */
[----:B------:R-:W-:-:S04]  /*2210*/  IMAD.HI.U32 R24, R2, R16, RZ ;  /* 0x0000001002187227 */ /* 0x000fc800078e00ff */
[--C-:B------:R-:W-:Y:S01]  /*2220*/  @!P6 IMAD.IADD R22, R22, 0x1, -R25.reuse ;  /* 0x000000011616e824 */ /* 0x100fe200078e0a19 */
[C---:B------:R-:W-:Y:S01]  /*2230*/  ISETP.GT.U32.AND P6, PT, R25.reuse, R17, PT ;  /* 0x000000111900720c */ /* 0x040fe20003fc4070 */
[----:B------:R-:W-:Y:S02]  /*2240*/  IMAD R8, R25, R10, R8 ;  /* 0x0000000a19087224 */ /* 0x000fe400078e0208 */
[----:B------:R-:W-:Y:S02]  /*2250*/  IMAD.MOV R24, RZ, RZ, -R24 ;  /* 0x000000ffff187224 */ /* 0x000fe400078e0a18 */
[----:B------:R-:W-:Y:S01]  /*2260*/  @!P1 IMAD.IADD R13, R13, 0x1, -R25 ;  /* 0x000000010d0d9824 */ /* 0x000fe200078e0a19 */
[C---:B------:R-:W-:Y:S01]  /*2270*/  ISETP.GT.U32.AND P1, PT, R25.reuse, R8, PT ;  /* 0x000000081900720c */ /* 0x040fe20003f24070 */
[----:B------:R-:W-:Y:S02]  /*2280*/  IMAD R16, R25, R24, R16 ;  /* 0x0000001819107224 */ /* 0x000fe400078e0210 */
[----:B------:R-:W-:-:S04]  /*2290*/  IMAD.HI.U32 R23, R2, R18, RZ ;  /* 0x0000001202177227 */ /* 0x000fc800078e00ff */
[----:B------:R-:W-:Y:S01]  /*22a0*/  @!P6 IMAD.IADD R17, R17, 0x1, -R25 ;  /* 0x000000011111e824 */ /* 0x000fe200078e0a19 */
[----:B------:R-:W-:Y:S01]  /*22b0*/  ISETP.GT.U32.AND P6, PT, R25, R16, PT ;  /* 0x000000101900720c */ /* 0x000fe20003fc4070 */
[----:B------:R-:W-:-:S04]  /*22c0*/  IMAD.HI.U32 R10, R2, R9, RZ ;  /* 0x00000009020a7227 */ /* 0x000fc800078e00ff */
[----:B------:R-:W-:Y:S02]  /*22d0*/  IMAD.MOV R23, RZ, RZ, -R23 ;  /* 0x000000ffff177224 */ /* 0x000fe400078e0a17 */
[--C-:B------:R-:W-:Y:S01]  /*22e0*/  @!P1 IMAD.IADD R8, R8, 0x1, -R25.reuse ;  /* 0x0000000108089824 */ /* 0x100fe200078e0a19 */
[----:B------:R-:W-:Y:S01]  /*22f0*/  ISETP.GT.U32.AND P1, PT, R25, R13, PT ;  /* 0x0000000d1900720c */ /* 0x000fe20003f24070 */
[----:B------:R-:W-:Y:S02]  /*2300*/  IMAD.MOV R24, RZ, RZ, -R10 ;  /* 0x000000ffff187224 */ /* 0x000fe400078e0a0a */
[----:B------:R-:W-:Y:S01]  /*2310*/  IMAD.MOV.U32 R26, RZ, RZ, R12 ;  /* 0x000000ffff1a7224 */ /* 0x000fe200078e000c */
[----:B------:R-:W-:Y:S01]  /*2320*/  LOP3.LUT R12, R3, 0x1a4, RZ, 0xfc, !PT ;  /* 0x000001a4030c7812 */ /* 0x000fe200078efcff */
[C---:B------:R-:W-:Y:S02]  /*2330*/  IMAD R10, R25.reuse, R23, R18 ;  /* 0x00000017190a7224 */ /* 0x040fe400078e0212 */
[----:B------:R-:W-:Y:S01]  /*2340*/  @!P0 IMAD.MOV R26, RZ, RZ, -R26 ;  /* 0x000000ffff1a8224 */ /* 0x000fe200078e0a1a */
[C---:B------:R-:W-:Y:S01]  /*2350*/  ISETP.GT.U32.AND P0, PT, R25.reuse, R17, PT ;  /* 0x000000111900720c */ /* 0x040fe20003f04070 */
[----:B------:R-:W-:Y:S01]  /*2360*/  @!P6 IMAD.IADD R16, R16, 0x1, -R25 ;  /* 0x000000011010e824 */ /* 0x000fe200078e0a19 */
[C---:B------:R-:W-:Y:S01]  /*2370*/  ISETP.GT.U32.AND P6, PT, R25.reuse, R8, PT ;  /* 0x000000081900720c */ /* 0x040fe20003fc4070 */
[----:B------:R-:W-:Y:S01]  /*2380*/  @!P2 IMAD.MOV R22, RZ, RZ, -R22 ;  /* 0x000000ffff16a224 */ /* 0x000fe200078e0a16 */
[C---:B------:R-:W-:Y:S01]  /*2390*/  ISETP.GT.U32.AND P2, PT, R25.reuse, R10, PT ;  /* 0x0000000a1900720c */ /* 0x040fe20003f44070 */
[----:B0-----:R-:W-:Y:S01]  /*23a0*/  IMAD.HI.U32 R15, R2, R6, RZ ;  /* 0x00000006020f7227 */ /* 0x001fe200078e00ff */
[----:B------:R0:W-:Y:S03]  /*23b0*/  STL [R1+0x3c], R26 ;  /* 0x00003c1a01007387 */ /* 0x0001e60000100800 */
[----:B------:R-:W-:-:S02]  /*23c0*/  IMAD R9, R25, R24, R9 ;  /* 0x0000001819097224 */ /* 0x000fc400078e0209 */
[----:B------:R-:W-:Y:S01]  /*23d0*/  IMAD.MOV.U32 R23, RZ, RZ, R11 ;  /* 0x000000ffff177224 */ /* 0x000fe200078e000b */
[----:B------:R-:W-:Y:S01]  /*23e0*/  IABS R11, R12 ;  /* 0x0000000c000b7213 */ /* 0x000fe20000000000 */
[----:B------:R-:W-:Y:S01]  /*23f0*/  IMAD.MOV R18, RZ, RZ, -R15 ;  /* 0x000000ffff127224 */ /* 0x000fe200078e0a0f */
[----:B------:R-:W-:Y:S01]  /*2400*/  LOP3.LUT R15, R3, 0x1a8, RZ, 0xfc, !PT ;  /* 0x000001a8030f7812 */ /* 0x000fe200078efcff */
[----:B------:R-:W-:Y:S01]  /*2410*/  @!P1 IMAD.IADD R13, R13, 0x1, -R25 ;  /* 0x000000010d0d9824 */ /* 0x000fe200078e0a19 */
[C---:B------:R-:W-:Y:S01]  /*2420*/  ISETP.GT.U32.AND P1, PT, R25.reuse, R9, PT ;  /* 0x000000091900720c */ /* 0x040fe20003f24070 */
[----:B------:R-:W-:Y:S01]  /*2430*/  @!P5 IMAD.MOV R23, RZ, RZ, -R23 ;  /* 0x000000ffff17d224 */ /* 0x000fe200078e0a17 */
[C---:B------:R-:W-:Y:S01]  /*2440*/  ISETP.GT.U32.AND P5, PT, R25.reuse, R16, PT ;  /* 0x000000101900720c */ /* 0x040fe20003fa4070 */
[----:B------:R-:W-:Y:S01]  /*2450*/  IMAD R6, R25, R18, R6 ;  /* 0x0000001219067224 */ /* 0x000fe200078e0206 */
[----:B------:R-:W-:Y:S01]  /*2460*/  IABS R18, R15 ;  /* 0x0000000f00127213 */ /* 0x000fe20000000000 */
[--C-:B------:R-:W-:Y:S01]  /*2470*/  @!P0 IMAD.IADD R17, R17, 0x1, -R25.reuse ;  /* 0x0000000111118824 */ /* 0x100fe200078e0a19 */
[----:B------:R-:W-:Y:S01]  /*2480*/  STL [R1+0x28], R23 ;  /* 0x0000281701007387 */ /* 0x000fe20000100800 */
[--C-:B------:R-:W-:Y:S01]  /*2490*/  @!P6 IMAD.IADD R8, R8, 0x1, -R25.reuse ;  /* 0x000000010808e824 */ /* 0x100fe200078e0a19 */
[----:B------:R-:W-:Y:S01]  /*24a0*/  ISETP.GE.AND P0, PT, R20, RZ, PT ;  /* 0x000000ff1400720c */ /* 0x000fe20003f06270 */
[----:B------:R-:W-:Y:S01]  /*24b0*/  @!P2 IMAD.IADD R10, R10, 0x1, -R25 ;  /* 0x000000010a0aa824 */ /* 0x000fe200078e0a19 */
[----:B------:R1:W-:Y:S01]  /*24c0*/  STL [R1+0x174], R22 ;  /* 0x0001741601007387 */ /* 0x0003e20000100800 */
[----:B------:R-:W-:Y:S01]  /*24d0*/  ISETP.GT.U32.AND P6, PT, R25, R6, PT ;  /* 0x000000061900720c */ /* 0x000fe20003fc4070 */
[----:B------:R-:W-:Y:S01]  /*24e0*/  IMAD.MOV.U32 R24, RZ, RZ, R13 ;  /* 0x000000ffff187224 */ /* 0x000fe200078e000d */
[----:B------:R-:W-:Y:S01]  /*24f0*/  ISETP.GE.AND P2, PT, R7, RZ, PT ;  /* 0x000000ff0700720c */ /* 0x000fe20003f46270 */
[----:B------:R-:W-:Y:S01]  /*2500*/  IMAD.HI.U32 R20, R2, R11, RZ ;  /* 0x0000000b02147227 */ /* 0x000fe200078e00ff */
[----:B------:R-:W-:-:S02]  /*2510*/  LOP3.LUT R13, R3, 0x1a0, RZ, 0xfc, !PT ;  /* 0x000001a0030d7812 */ /* 0x000fc400078efcff */
[----:B0-----:R-:W-:Y:S01]  /*2520*/  LOP3.LUT R26, R3, 0x34, RZ, 0xfc, !PT ;  /* 0x00000034031a7812 */ /* 0x001fe200078efcff */
[----:B------:R-:W-:Y:S01]  /*2530*/  @!P4 IMAD.MOV R24, RZ, RZ, -R24 ;  /* 0x000000ffff18c224 */ /* 0x000fe200078e0a18 */
[----:B------:R-:W-:Y:S01]  /*2540*/  ISETP.GT.U32.AND P4, PT, R25, R10, PT ;  /* 0x0000000a1900720c */ /* 0x000fe20003f84070 */
[----:B-1----:R-:W-:-:S03]  /*2550*/  IMAD.HI.U32 R22, R2, R18, RZ ;  /* 0x0000001202167227 */ /* 0x002fc600078e00ff */
[----:B------:R-:W-:Y:S01]  /*2560*/  STL [R1+0x1c], R24 ;  /* 0x00001c1801007387 */ /* 0x000fe20000100800 */
[----:B------:R-:W-:Y:S02]  /*2570*/  IMAD.MOV R22, RZ, RZ, -R22 ;  /* 0x000000ffff167224 */ /* 0x000fe400078e0a16 */
[----:B------:R-:W-:Y:S01]  /*2580*/  @!P1 IMAD.IADD R9, R9, 0x1, -R25 ;  /* 0x0000000109099824 */ /* 0x000fe200078e0a19 */
[----:B------:R-:W-:Y:S01]  /*2590*/  ISETP.GE.AND P1, PT, R19, RZ, PT ;  /* 0x000000ff1300720c */ /* 0x000fe20003f26270 */
[----:B------:R-:W-:Y:S02]  /*25a0*/  IMAD.MOV.U32 R23, RZ, RZ, R17 ;  /* 0x000000ffff177224 */ /* 0x000fe400078e0011 */
[----:B------:R-:W-:Y:S02]  /*25b0*/  IMAD R7, R25, R22, R18 ;  /* 0x0000001619077224 */ /* 0x000fe400078e0212 */
[----:B------:R-:W-:Y:S01]  /*25c0*/  IMAD.MOV.U32 R17, RZ, RZ, R8 ;  /* 0x000000ffff117224 */ /* 0x000fe200078e0008 */
[----:B------:R-:W-:Y:S01]  /*25d0*/  LOP3.LUT R8, R3, 0x19c, RZ, 0xfc, !PT ;  /* 0x0000019c03087812 */ /* 0x000fe200078efcff */
[----:B------:R-:W-:-:S02]  /*25e0*/  IMAD.MOV R20, RZ, RZ, -R20 ;  /* 0x000000ffff147224 */ /* 0x000fc400078e0a14 */
[----:B------:R-:W-:Y:S01]  /*25f0*/  @!P5 IMAD.IADD R16, R16, 0x1, -R25 ;  /* 0x000000011010d824 */ /* 0x000fe200078e0a19 */
[----:B------:R-:W-:Y:S01]  /*2600*/  ISETP.GE.AND P5, PT, R21, RZ, PT ;  /* 0x000000ff1500720c */ /* 0x000fe20003fa6270 */
[----:B------:R-:W-:Y:S01]  /*2610*/  @!P3 IMAD.MOV R23, RZ, RZ, -R23 ;  /* 0x000000ffff17b224 */ /* 0x000fe200078e0a17 */
[C---:B------:R-:W-:Y:S01]  /*2620*/  ISETP.GT.U32.AND P3, PT, R25.reuse, R9, PT ;  /* 0x000000091900720c */ /* 0x040fe20003f64070 */
[----:B------:R-:W-:Y:S02]  /*2630*/  @!P6 IMAD.IADD R6, R6, 0x1, -R25 ;  /* 0x000000010606e824 */ /* 0x000fe400078e0a19 */
[----:B------:R-:W-:Y:S01]  /*2640*/  @!P0 IMAD.MOV R17, RZ, RZ, -R17 ;  /* 0x000000ffff118224 */ /* 0x000fe200078e0a11 */
[C---:B------:R-:W-:Y:S01]  /*2650*/  ISETP.GT.U32.AND P0, PT, R25.reuse, R7, PT ;  /* 0x000000071900720c */ /* 0x040fe20003f04070 */
[C---:B------:R-:W-:Y:S01]  /*2660*/  IMAD R11, R25.reuse, R20, R11 ;  /* 0x00000014190b7224 */ /* 0x040fe200078e020b */
[C---:B------:R-:W-:Y:S01]  /*2670*/  ISETP.GT.U32.AND P6, PT, R25.reuse, R6, PT ;  /* 0x000000061900720c */ /* 0x040fe20003fc4070 */
[--C-:B------:R-:W-:Y:S01]  /*2680*/  @!P4 IMAD.IADD R10, R10, 0x1, -R25.reuse ;  /* 0x000000010a0ac824 */ /* 0x100fe200078e0a19 */
[----:B------:R-:W-:Y:S02]  /*2690*/  STL [R1+0x4], R23 ;  /* 0x0000041701007387 */ /* 0x000fe40000100800 */
[----:B------:R-:W-:Y:S01]  /*26a0*/  ISETP.GT.U32.AND P4, PT, R25, R11, PT ;  /* 0x0000000b1900720c */ /* 0x000fe20003f84070 */
[----:B------:R-:W-:Y:S01]  /*26b0*/  @!P5 IMAD.MOV R16, RZ, RZ, -R16 ;  /* 0x000000ffff10d224 */ /* 0x000fe200078e0a10 */
[----:B------:R0:W-:Y:S01]  /*26c0*/  STL [R1+0xfc], R17 ;  /* 0x0000fc1101007387 */ /* 0x0001e20000100800 */
[--C-:B------:R-:W-:Y:S01]  /*26d0*/  @!P3 IMAD.IADD R9, R9, 0x1, -R25.reuse ;  /* 0x000000010909b824 */ /* 0x100fe200078e0a19 */
[----:B------:R-:W-:Y:S01]  /*26e0*/  ISETP.GE.AND P5, PT, R14, RZ, PT ;  /* 0x000000ff0e00720c */ /* 0x000fe20003fa6270 */
[----:B------:R-:W-:Y:S01]  /*26f0*/  IMAD.MOV.U32 R18, RZ, RZ, R10 ;  /* 0x000000ffff127224 */ /* 0x000fe200078e000a */
[----:B------:R-:W-:Y:S01]  /*2700*/  ISETP.GE.AND P3, PT, R15, RZ, PT ;  /* 0x000000ff0f00720c */ /* 0x000fe20003f66270 */
[--C-:B------:R-:W-:Y:S01]  /*2710*/  @!P0 IMAD.IADD R7, R7, 0x1, -R25.reuse ;  /* 0x0000000107078824 */ /* 0x100fe200078e0a19 */
[----:B------:R-:W-:Y:S01]  /*2720*/  IABS R14, R8 ;  /* 0x00000008000e7213 */ /* 0x000fe20000000000 */
[--C-:B------:R-:W-:Y:S01]  /*2730*/  @!P6 IMAD.IADD R6, R6, 0x1, -R25.reuse ;  /* 0x000000010606e824 */ /* 0x100fe200078e0a19 */
[----:B------:R1:W-:Y:S01]  /*2740*/  STL [R1+0x108], R16 ;  /* 0x0001081001007387 */ /* 0x0003e20000100800 */
[----:B------:R-:W-:Y:S01]  /*2750*/  @!P2 IMAD.MOV R18, RZ, RZ, -R18 ;  /* 0x000000ffff12a224 */ /* 0x000fe200078e0a12 */
[----:B0-----:R-:W-:Y:S01]  /*2760*/  IABS R17, R13 ;  /* 0x0000000d00117213 */ /* 0x001fe20000000000 */
[----:B------:R-:W-:Y:S01]  /*2770*/  @!P4 IMAD.IADD R11, R11, 0x1, -R25 ;  /* 0x000000010b0bc824 */ /* 0x000fe200078e0a19 */
[----:B------:R-:W-:-:S02]  /*2780*/  ISETP.GT.U32.AND P2, PT, R25, R7, PT ;  /* 0x000000071900720c */ /* 0x000fc40003f44070 */
[----:B------:R-:W-:Y:S01]  /*2790*/  ISETP.GE.AND P6, PT, R12, RZ, PT ;  /* 0x000000ff0c00720c */ /* 0x000fe20003fc6270 */
[C---:B------:R-:W-:Y:S01]  /*27a0*/  IMAD.HI.U32 R15, R2.reuse, R17, RZ ;  /* 0x00000011020f7227 */ /* 0x040fe200078e00ff */
[----:B------:R-:W-:Y:S01]  /*27b0*/  ISETP.GT.U32.AND P4, PT, R25, R11, PT ;  /* 0x0000000b1900720c */ /* 0x000fe20003f84070 */
[----:B------:R-:W-:Y:S01]  /*27c0*/  STL [R1+0x158], R18 ;  /* 0x0001581201007387 */ /* 0x000fe20000100800 */
[----:B------:R-:W-:Y:S01]  /*27d0*/  ISETP.GE.AND P0, PT, R13, RZ, PT ;  /* 0x000000ff0d00720c */ /* 0x000fe20003f06270 */
[----:B------:R-:W-:Y:S02]  /*27e0*/  IMAD.MOV R15, RZ, RZ, -R15 ;  /* 0x000000ffff0f7224 */ /* 0x000fe400078e0a0f */
[----:B-1----:R-:W-:Y:S02]  /*27f0*/  IMAD.MOV.U32 R16, RZ, RZ, R9 ;  /* 0x000000ffff107224 */ /* 0x002fe400078e0009 */
[----:B------:R-:W-:Y:S02]  /*2800*/  IMAD R17, R25, R15, R17 ;  /* 0x0000000f19117224 */ /* 0x000fe400078e0211 */
[----:B------:R-:W-:Y:S01]  /*2810*/  IMAD.MOV.U32 R9, RZ, RZ, R6 ;  /* 0x000000ffff097224 */ /* 0x000fe200078e0006 */
[----:B------:R-:W-:Y:S01]  /*2820*/  LOP3.LUT R6, R3, 0x194, RZ, 0xfc, !PT ;  /* 0x0000019403067812 */ /* 0x000fe200078efcff */
[----:B------:R-:W-:-:S03]  /*2830*/  IMAD.HI.U32 R12, R2, R14, RZ ;  /* 0x0000000e020c7227 */ /* 0x000fc600078e00ff */
[----:B------:R-:W-:Y:S01]  /*2840*/  IABS R10, R6 ;  /* 0x00000006000a7213 */ /* 0x000fe20000000000 */
[----:B------:R-:W-:Y:S01]  /*2850*/  @!P5 IMAD.MOV R9, RZ, RZ, -R9 ;  /* 0x000000ffff09d224 */ /* 0x000fe200078e0a09 */
[----:B------:R-:W-:Y:S01]  /*2860*/  ISETP.GT.U32.AND P5, PT, R25, R17, PT ;  /* 0x000000111900720c */ /* 0x000fe20003fa4070 */
[----:B------:R-:W-:Y:S02]  /*2870*/  IMAD.MOV R12, RZ, RZ, -R12 ;  /* 0x000000ffff0c7224 */ /* 0x000fe400078e0a0c */
[----:B------:R-:W-:Y:S01]  /*2880*/  @!P1 IMAD.MOV R16, RZ, RZ, -R16 ;  /* 0x000000ffff109224 */ /* 0x000fe200078e0a10 */
[----:B------:R-:W-:Y:S01]  /*2890*/  ISETP.GE.AND P1, PT, R8, RZ, PT ;  /* 0x000000ff0800720c */ /* 0x000fe20003f26270 */
[--C-:B------:R-:W-:Y:S01]  /*28a0*/  @!P2 IMAD.IADD R7, R7, 0x1, -R25.reuse ;  /* 0x000000010707a824 */ /* 0x100fe200078e0a19 */
[----:B------:R-:W-:Y:S01]  /*28b0*/  LOP3.LUT R8, R3, 0x190, RZ, 0xfc, !PT ;  /* 0x0000019003087812 */ /* 0x000fe200078efcff */
[----:B------:R-:W-:Y:S01]  /*28c0*/  IMAD R14, R25, R12, R14 ;  /* 0x0000000c190e7224 */ /* 0x000fe200078e020e */
[----:B------:R0:W-:Y:S01]  /*28d0*/  STL [R1+0x15c], R16 ;  /* 0x00015c1001007387 */ /* 0x0001e20000100800 */
[----:B------:R-:W-:Y:S01]  /*28e0*/  @!P4 IMAD.IADD R11, R11, 0x1, -R25 ;  /* 0x000000010b0bc824 */ /* 0x000fe200078e0a19 */
[----:B------:R-:W-:-:S02]  /*28f0*/  IABS R13, R8 ;  /* 0x00000008000d7213 */ /* 0x000fc40000000000 */
[----:B------:R1:W-:Y:S01]  /*2900*/  STL [R1+0x164], R9 ;  /* 0x0001640901007387 */ /* 0x0003e20000100800 */
[----:B------:R-:W-:Y:S01]  /*2910*/  ISETP.GT.U32.AND P4, PT, R25, R14, PT ;  /* 0x0000000e1900720c */ /* 0x000fe20003f84070 */
[----:B------:R-:W-:Y:S01]  /*2920*/  @!P5 IMAD.IADD R17, R17, 0x1, -R25 ;  /* 0x000000011111d824 */ /* 0x000fe200078e0a19 */
[----:B------:R-:W-:Y:S01]  /*2930*/  ISETP.GE.AND P5, PT, R6, RZ, PT ;  /* 0x000000ff0600720c */ /* 0x000fe20003fa6270 */
[----:B------:R-:W-:Y:S01]  /*2940*/  IMAD.HI.U32 R6, R2, R13, RZ ;  /* 0x0000000d02067227 */ /* 0x000fe200078e00ff */
[C---:B------:R-:W-:Y:S02]  /*2950*/  LOP3.LUT R12, R3.reuse, 0x188, RZ, 0xfc, !PT ;  /* 0x00000188030c7812 */ /* 0x040fe400078efcff */
[----:B0-----:R-:W-:Y:S01]  /*2960*/  LOP3.LUT R16, R3, 0x198, RZ, 0xfc, !PT ;  /* 0x0000019803107812 */ /* 0x001fe200078efcff */
[----:B------:R-:W-:Y:S01]  /*2970*/  @!P6 IMAD.MOV R11, RZ, RZ, -R11 ;  /* 0x000000ffff0be224 */ /* 0x000fe200078e0a0b */
[----:B------:R-:W-:Y:S01]  /*2980*/  ISETP.GE.AND P6, PT, R8, RZ, PT ;  /* 0x000000ff0800720c */ /* 0x000fe20003fc6270 */
[----:B-1----:R-:W-:Y:S01]  /*2990*/  IMAD.MOV.U32 R9, RZ, RZ, R7 ;  /* 0x000000ffff097224 */ /* 0x002fe200078e0007 */
[----:B------:R-:W-:Y:S01]  /*29a0*/  ISETP.GE.AND P2, PT, R16, RZ, PT ;  /* 0x000000ff1000720c */ /* 0x000fe20003f46270 */
[----:B------:R-:W-:Y:S01]  /*29b0*/  IMAD.HI.U32 R7, R2, R10, RZ ;  /* 0x0000000a02077227 */ /* 0x000fe200078e00ff */
[----:B------:R-:W-:-:S02]  /*29c0*/  IABS R16, R16 ;  /* 0x0000001000107213 */ /* 0x000fc40000000000 */
[----:B------:R-:W-:Y:S01]  /*29d0*/  IABS R18, R12 ;  /* 0x0000000c00127213 */ /* 0x000fe20000000000 */
[----:B------:R-:W-:Y:S01]  /*29e0*/  @!P3 IMAD.MOV R9, RZ, RZ, -R9 ;  /* 0x000000ffff09b224 */ /* 0x000fe200078e0a09 */
[C---:B------:R-:W-:Y:S01]  /*29f0*/  ISETP.GT.U32.AND P3, PT, R25.reuse, R17, PT ;  /* 0x000000111900720c */ /* 0x040fe20003f64070 */
[----:B------:R-:W-:Y:S02]  /*2a00*/  @!P4 IMAD.IADD R14, R14, 0x1, -R25 ;  /* 0x000000010e0ec824 */ /* 0x000fe400078e0a19 */
[----:B------:R-:W-:Y:S01]  /*2a10*/  IMAD.MOV R8, RZ, RZ, -R6 ;  /* 0x000000ffff087224 */ /* 0x000fe200078e0a06 */
[----:B------:R0:W-:Y:S01]  /*2a20*/  STL [R1+0x170], R9 ;  /* 0x0001700901007387 */ /* 0x0001e20000100800 */
[----:B------:R-:W-:Y:S01]  /*2a30*/  IMAD.MOV R7, RZ, RZ, -R7 ;  /* 0x000000ffff077224 */ /* 0x000fe200078e0a07 */
[C---:B------:R-:W-:Y:S01]  /*2a40*/  ISETP.GT.U32.AND P4, PT, R25.reuse, R14, PT ;  /* 0x0000000e1900720c */ /* 0x040fe20003f84070 */
[----:B------:R-:W-:Y:S01]  /*2a50*/  IMAD R13, R25, R8, R13 ;  /* 0x00000008190d7224 */ /* 0x000fe200078e020d */
[----:B------:R-:W-:Y:S01]  /*2a60*/  LOP3.LUT R6, R3, 0x18c, RZ, 0xfc, !PT ;  /* 0x0000018c03067812 */ /* 0x000fe200078efcff */
[----:B------:R-:W-:Y:S01]  /*2a70*/  IMAD R10, R25, R7, R10 ;  /* 0x00000007190a7224 */ /* 0x000fe200078e020a */
[----:B------:R1:W-:Y:S01]  /*2a80*/  STL [R1+0x16c], R11 ;  /* 0x00016c0b01007387 */ /* 0x0003e20000100800 */
[----:B------:R-:W-:-:S02]  /*2a90*/  LOP3.LUT R7, R3, 0x180, RZ, 0xfc, !PT ;  /* 0x0000018003077812 */ /* 0x000fc400078efcff */
[----:B------:R-:W-:Y:S02]  /*2aa0*/  @!P3 IMAD.IADD R17, R17, 0x1, -R25 ;  /* 0x000000011111b824 */ /* 0x000fe400078e0a19 */
[----:B0-----:R-:W-:Y:S01]  /*2ab0*/  IMAD.HI.U32 R9, R2, R16, RZ ;  /* 0x0000001002097227 */ /* 0x001fe200078e00ff */
[----:B------:R-:W-:-:S03]  /*2ac0*/  IABS R8, R7 ;  /* 0x0000000700087213 */ /* 0x000fc60000000000 */
[----:B------:R-:W-:Y:S01]  /*2ad0*/  IMAD.MOV R9, RZ, RZ, -R9 ;  /* 0x000000ffff097224 */ /* 0x000fe200078e0a09 */
[----:B-1----:R-:W-:Y:S01]  /*2ae0*/  LOP3.LUT R11, R3, 0x184, RZ, 0xfc, !PT ;  /* 0x00000184030b7812 */ /* 0x002fe200078efcff */
[----:B------:R-:W-:Y:S02]  /*2af0*/  IMAD.MOV.U32 R19, RZ, RZ, R17 ;  /* 0x000000ffff137224 */ /* 0x000fe400078e0011 */
[C---:B------:R-:W-:Y:S01]  /*2b00*/  IMAD R16, R25.reuse, R9, R16 ;  /* 0x0000000919107224 */ /* 0x040fe200078e0210 */
[----:B------:R-:W-:Y:S01]  /*2b10*/  IABS R9, R6 ;  /* 0x0000000600097213 */ /* 0x000fe20000000000 */
[----:B------:R-:W-:Y:S01]  /*2b20*/  @!P0 IMAD.MOV R19, RZ, RZ, -R19 ;  /* 0x000000ffff138224 */ /* 0x000fe200078e0a13 */
[C---:B------:R-:W-:Y:S01]  /*2b30*/  ISETP.GT.U32.AND P0, PT, R25.reuse, R13, PT ;  /* 0x0000000d1900720c */ /* 0x040fe20003f04070 */
[----:B------:R-:W-:Y:S01]  /*2b40*/  @!P4 IMAD.IADD R14, R14, 0x1, -R25 ;  /* 0x000000010e0ec824 */ /* 0x000fe200078e0a19 */
[C---:B------:R-:W-:Y:S01]  /*2b50*/  ISETP.GT.U32.AND P3, PT, R25.reuse, R16, PT ;  /* 0x000000101900720c */ /* 0x040fe20003f64070 */
[----:B------:R-:W-:Y:S01]  /*2b60*/  IMAD.MOV.U32 R17, RZ, RZ, R18 ;  /* 0x000000ffff117224 */ /* 0x000fe200078e0012 */
[----:B------:R-:W-:Y:S01]  /*2b70*/  ISETP.GT.U32.AND P4, PT, R25, R10, PT ;  /* 0x0000000a1900720c */ /* 0x000fe20003f84070 */
[----:B------:R-:W-:Y:S01]  /*2b80*/  IMAD.HI.U32 R18, R2, R9, RZ ;  /* 0x0000000902127227 */ /* 0x000fe200078e00ff */
[----:B------:R0:W-:Y:S01]  /*2b90*/  STL [R1+0x168], R19 ;  /* 0x0001681301007387 */ /* 0x0001e20000100800 */
[----:B------:R-:W-:-:S02]  /*2ba0*/  IABS R15, R11 ;  /* 0x0000000b000f7213 */ /* 0x000fc40000000000 */
[----:B------:R-:W-:-:S04]  /*2bb0*/  IMAD.MOV R18, RZ, RZ, -R18 ;  /* 0x000000ffff127224 */ /* 0x000fc800078e0a12 */
[--C-:B------:R-:W-:Y:S02]  /*2bc0*/  @!P0 IMAD.IADD R13, R13, 0x1, -R25.reuse ;  /* 0x000000010d0d8824 */ /* 0x100fe400078e0a19 */
[--C-:B------:R-:W-:Y:S02]  /*2bd0*/  @!P3 IMAD.IADD R16, R16, 0x1, -R25.reuse ;  /* 0x000000011010b824 */ /* 0x100fe400078e0a19 */
[----:B0-----:R-:W-:Y:S01]  /*2be0*/  IMAD.MOV.U32 R19, RZ, RZ, R14 ;  /* 0x000000ffff137224 */ /* 0x001fe200078e000e */
[C---:B------:R-:W-:Y:S01]  /*2bf0*/  ISETP.GT.U32.AND P0, PT, R25.reuse, R13, PT ;  /* 0x0000000d1900720c */ /* 0x040fe20003f04070 */
[----:B------:R-:W-:Y:S01]  /*2c00*/  @!P4 IMAD.IADD R10, R10, 0x1, -R25 ;  /* 0x000000010a0ac824 */ /* 0x000fe200078e0a19 */
[C---:B------:R-:W-:Y:S01]  /*2c10*/  ISETP.GT.U32.AND P3, PT, R25.reuse, R16, PT ;  /* 0x000000101900720c */ /* 0x040fe20003f64070 */
[----:B------:R-:W-:Y:S01]  /*2c20*/  @!P1 IMAD.MOV R19, RZ, RZ, -R19 ;  /* 0x000000ffff139224 */ /* 0x000fe200078e0a13 */
[----:B------:R-:W-:Y:S01]  /*2c30*/  ISETP.GE.AND P1, PT, R6, RZ, PT ;  /* 0x000000ff0600720c */ /* 0x000fe20003f26270 */
[C---:B------:R-:W-:Y:S01]  /*2c40*/  IMAD R6, R25.reuse, R18, R9 ;  /* 0x0000001219067224 */ /* 0x040fe200078e0209 */
[----:B------:R-:W-:Y:S01]  /*2c50*/  ISETP.GT.U32.AND P4, PT, R25, R10, PT ;  /* 0x0000000a1900720c */ /* 0x000fe20003f84070 */
[----:B------:R-:W-:Y:S01]  /*2c60*/  IMAD.MOV.U32 R14, RZ, RZ, R15 ;  /* 0x000000ffff0e7224 */ /* 0x000fe200078e000f */
[----:B------:R0:W-:Y:S01]  /*2c70*/  STL [R1+0x160], R19 ;  /* 0x0001601301007387 */ /* 0x0001e20000100800 */
[----:B------:R-:W-:-:S04]  /*2c80*/  IMAD.HI.U32 R18, R2, R17, RZ ;  /* 0x0000001102127227 */ /* 0x000fc800078e00ff */
[----:B------:R-:W-:-:S04]  /*2c90*/  IMAD.HI.U32 R9, R2, R14, RZ ;  /* 0x0000000e02097227 */ /* 0x000fc800078e00ff */
[----:B------:R-:W-:Y:S01]  /*2ca0*/  @!P3 IMAD.IADD R16, R16, 0x1, -R25 ;  /* 0x000000011010b824 */ /* 0x000fe200078e0a19 */
[----:B------:R-:W-:Y:S01]  /*2cb0*/  ISETP.GT.U32.AND P3, PT, R25, R6, PT ;  /* 0x000000061900720c */ /* 0x000fe20003f64070 */
[----:B------:R-:W-:-:S04]  /*2cc0*/  IMAD.HI.U32 R15, R2, R8, RZ ;  /* 0x00000008020f7227 */ /* 0x000fc800078e00ff */
[----:B------:R-:W-:Y:S02]  /*2cd0*/  IMAD.MOV R9, RZ, RZ, -R9 ;  /* 0x000000ffff097224 */ /* 0x000fe400078e0a09 */
[----:B------:R-:W-:Y:S02]  /*2ce0*/  IMAD.MOV R18, RZ, RZ, -R18 ;  /* 0x000000ffff127224 */ /* 0x000fe400078e0a12 */
[----:B------:R-:W-:Y:S02]  /*2cf0*/  IMAD.MOV R15, RZ, RZ, -R15 ;  /* 0x000000ffff0f7224 */ /* 0x000fe400078e0a0f */
[----:B------:R-:W-:Y:S01]  /*2d00*/  IMAD R14, R25, R9, R14 ;  /* 0x00000009190e7224 */ /* 0x000fe200078e020e */
[----:B------:R-:W-:Y:S01]  /*2d10*/  LOP3.LUT R9, R3, 0x17c, RZ, 0xfc, !PT ;  /* 0x0000017c03097812 */ /* 0x000fe200078efcff */
[--C-:B------:R-:W-:Y:S02]  /*2d20*/  @!P0 IMAD.IADD R13, R13, 0x1, -R25.reuse ;  /* 0x000000010d0d8824 */ /* 0x100fe400078e0a19 */
[----:B------:R-:W-:Y:S01]  /*2d30*/  @!P4 IMAD.IADD R10, R10, 0x1, -R25 ;  /* 0x000000010a0ac824 */ /* 0x000fe200078e0a19 */
[----:B------:R-:W-:Y:S01]  /*2d40*/  ISETP.GE.AND P4, PT, R12, RZ, PT ;  /* 0x000000ff0c00720c */ /* 0x000fe20003f86270 */
[----:B0-----:R-:W-:Y:S01]  /*2d50*/  IMAD.MOV.U32 R19, RZ, RZ, R16 ;  /* 0x000000ffff137224 */ /* 0x001fe200078e0010 */
[C---:B------:R-:W-:Y:S01]  /*2d60*/  ISETP.GT.U32.AND P0, PT, R25.reuse, R14, PT ;  /* 0x0000000e1900720c */ /* 0x040fe20003f04070 */
[----:B------:R-:W-:-:S02]  /*2d70*/  IMAD R12, R25, R18, R17 ;  /* 0x00000012190c7224 */ /* 0x000fc400078e0211 */
[C---:B------:R-:W-:Y:S01]  /*2d80*/  IMAD R8, R25.reuse, R15, R8 ;  /* 0x0000000f19087224 */ /* 0x040fe200078e0208 */
[----:B------:R-:W-:Y:S01]  /*2d90*/  IABS R15, R9 ;  /* 0x00000009000f7213 */ /* 0x000fe20000000000 */
[----:B------:R-:W-:Y:S02]  /*2da0*/  IMAD.MOV.U32 R16, RZ, RZ, R13 ;  /* 0x000000ffff107224 */ /* 0x000fe400078e000d */
[----:B------:R-:W-:Y:S02]  /*2db0*/  @!P3 IMAD.IADD R6, R6, 0x1, -R25 ;  /* 0x000000010606b824 */ /* 0x000fe400078e0a19 */
[----:B------:R-:W-:Y:S01]  /*2dc0*/  @!P2 IMAD.MOV R19, RZ, RZ, -R19 ;  /* 0x000000ffff13a224 */ /* 0x000fe200078e0a13 */
[C---:B------:R-:W-:Y:S01]  /*2dd0*/  ISETP.GT.U32.AND P2, PT, R25.reuse, R12, PT ;  /* 0x0000000c1900720c */ /* 0x040fe20003f44070 */
[----:B------:R-:W-:Y:S01]  /*2de0*/  @!P6 IMAD.MOV R16, RZ, RZ, -R16 ;  /* 0x000000ffff10e224 */ /* 0x000fe200078e0a10 */
[C---:B------:R-:W-:Y:S01]  /*2df0*/  ISETP.GT.U32.AND P6, PT, R25.reuse, R8, PT ;  /* 0x000000081900720c */ /* 0x040fe20003fc4070 */
[----:B------:R-:W-:Y:S01]  /*2e00*/  IMAD.MOV.U32 R17, RZ, RZ, R10 ;  /* 0x000000ffff117224 */ /* 0x000fe200078e000a */
[----:B------:R-:W-:Y:S01]  /*2e10*/  ISETP.GT.U32.AND P3, PT, R25, R6, PT ;  /* 0x000000061900720c */ /* 0x000fe20003f64070 */
[----:B------:R-:W-:Y:S01]  /*2e20*/  IMAD.MOV.U32 R10, RZ, RZ, R15 ;  /* 0x000000ffff0a7224 */ /* 0x000fe200078e000f */
[----:B------:R-:W-:Y:S01]  /*2e30*/  STL [R1+0x140], R19 ;  /* 0x0001401301007387 */ /* 0x000fe20000100800 */
[----:B------:R-:W-:Y:S01]  /*2e40*/  @!P5 IMAD.MOV R17, RZ, RZ, -R17 ;  /* 0x000000ffff11d224 */ /* 0x000fe200078e0a11 */
[----:B------:R-:W-:Y:S01]  /*2e50*/  ISETP.GE.AND P5, PT, R11, RZ, PT ;  /* 0x000000ff0b00720c */ /* 0x000fe20003fa6270 */
[----:B------:R-:W-:Y:S01]  /*2e60*/  IMAD.HI.U32 R13, R2, R10, RZ ;  /* 0x0000000a020d7227 */ /* 0x000fe200078e00ff */
[----:B------:R-:W-:-:S02]  /*2e70*/  LOP3.LUT R11, R3, 0x178, RZ, 0xfc, !PT ;  /* 0x00000178030b7812 */ /* 0x000fc400078efcff */
[----:B------:R-:W-:Y:S01]  /*2e80*/  STL [R1+0x14c], R17 ;  /* 0x00014c1101007387 */ /* 0x000fe20000100800 */
[----:B------:R-:W-:Y:S01]  /*2e90*/  @!P0 IMAD.IADD R14, R14, 0x1, -R25 ;  /* 0x000000010e0e8824 */ /* 0x000fe200078e0a19 */
[----:B------:R-:W-:Y:S01]  /*2ea0*/  IABS R15, R11 ;  /* 0x0000000b000f7213 */ /* 0x000fe20000000000 */
[----:B------:R-:W-:Y:S01]  /*2eb0*/  IMAD.MOV R13, RZ, RZ, -R13 ;  /* 0x000000ffff0d7224 */ /* 0x000fe200078e0a0d */
[----:B------:R0:W-:Y:S01]  /*2ec0*/  STL [R1+0x150], R16 ;  /* 0x0001501001007387 */ /* 0x0001e20000100800 */
[--C-:B------:R-:W-:Y:S01]  /*2ed0*/  @!P2 IMAD.IADD R12, R12, 0x1, -R25.reuse ;  /* 0x000000010c0ca824 */ /* 0x100fe200078e0a19 */
[----:B------:R-:W-:Y:S01]  /*2ee0*/  ISETP.GE.AND P2, PT, R9, RZ, PT ;  /* 0x000000ff0900720c */ /* 0x000fe20003f46270 */
[--C-:B------:R-:W-:Y:S01]  /*2ef0*/  @!P6 IMAD.IADD R8, R8, 0x1, -R25.reuse ;  /* 0x000000010808e824 */ /* 0x100fe200078e0a19 */
[C---:B------:R-:W-:Y:S01]  /*2f00*/  ISETP.GT.U32.AND P6, PT, R25.reuse, R14, PT ;  /* 0x0000000e1900720c */ /* 0x040fe20003fc4070 */
[----:B------:R-:W-:Y:S01]  /*2f10*/  @!P3 IMAD.IADD R6, R6, 0x1, -R25 ;  /* 0x000000010606b824 */ /* 0x000fe200078e0a19 */
[C---:B------:R-:W-:Y:S01]  /*2f20*/  ISETP.GT.U32.AND P0, PT, R25.reuse, R12, PT ;  /* 0x0000000c1900720c */ /* 0x040fe20003f04070 */
[----:B------:R-:W-:Y:S01]  /*2f30*/  IMAD R10, R25, R13, R10 ;  /* 0x0000000d190a7224 */ /* 0x000fe200078e020a */
[----:B------:R-:W-:Y:S01]  /*2f40*/  ISETP.GE.AND P3, PT, R7, RZ, PT ;  /* 0x000000ff0700720c */ /* 0x000fe20003f66270 */
[----:B------:R-:W-:Y:S01]  /*2f50*/  IMAD.HI.U32 R13, R2, R15, RZ ;  /* 0x0000000f020d7227 */ /* 0x000fe200078e00ff */
[----:B------:R-:W-:-:S02]  /*2f60*/  LOP3.LUT R9, R3, 0x16c, RZ, 0xfc, !PT ;  /* 0x0000016c03097812 */ /* 0x000fc400078efcff */
[C---:B------:R-:W-:Y:S01]  /*2f70*/  LOP3.LUT R7, R3.reuse, 0x174, RZ, 0xfc, !PT ;  /* 0x0000017403077812 */ /* 0x040fe200078efcff */
[----:B0-----:R-:W-:Y:S01]  /*2f80*/  IMAD.MOV.U32 R16, RZ, RZ, R6 ;  /* 0x000000ffff107224 */ /* 0x001fe200078e0006 */
[----:B------:R-:W-:Y:S01]  /*2f90*/  IABS R17, R9 ;  /* 0x0000000900117213 */ /* 0x000fe20000000000 */
[----:B------:R-:W-:Y:S01]  /*2fa0*/  IMAD.MOV R13, RZ, RZ, -R13 ;  /* 0x000000ffff0d7224 */ /* 0x000fe200078e0a0d */
[----:B------:R-:W-:Y:S01]  /*2fb0*/  LOP3.LUT R6, R3, 0x170, RZ, 0xfc, !PT ;  /* 0x0000017003067812 */ /* 0x000fe200078efcff */
[----:B------:R-:W-:Y:S01]  /*2fc0*/  @!P1 IMAD.MOV R16, RZ, RZ, -R16 ;  /* 0x000000ffff109224 */ /* 0x000fe200078e0a10 */
[C---:B------:R-:W-:Y:S01]  /*2fd0*/  ISETP.GT.U32.AND P1, PT, R25.reuse, R8, PT ;  /* 0x000000081900720c */ /* 0x040fe20003f24070 */
[C---:B------:R-:W-:Y:S01]  /*2fe0*/  IMAD R15, R25.reuse, R13, R15 ;  /* 0x0000000d190f7224 */ /* 0x040fe200078e020f */
[----:B------:R-:W-:Y:S01]  /*2ff0*/  IABS R13, R6 ;  /* 0x00000006000d7213 */ /* 0x000fe20000000000 */
[--C-:B------:R-:W-:Y:S01]  /*3000*/  @!P6 IMAD.IADD R14, R14, 0x1, -R25.reuse ;  /* 0x000000010e0ee824 */ /* 0x100fe200078e0a19 */
[----:B------:R0:W-:Y:S01]  /*3010*/  STL [R1+0x154], R16 ;  /* 0x0001541001007387 */ /* 0x0001e20000100800 */
[----:B------:R-:W-:Y:S01]  /*3020*/  @!P0 IMAD.IADD R12, R12, 0x1, -R25 ;  /* 0x000000010c0c8824 */ /* 0x000fe200078e0a19 */
[C---:B------:R-:W-:Y:S01]  /*3030*/  ISETP.GT.U32.AND P6, PT, R25.reuse, R15, PT ;  /* 0x0000000f1900720c */ /* 0x040fe20003fc4070 */
[----:B------:R-:W-:Y:S01]  /*3040*/  IMAD.HI.U32 R18, R2, R13, RZ ;  /* 0x0000000d02127227 */ /* 0x000fe200078e00ff */
[----:B------:R-:W-:-:S03]  /*3050*/  ISETP.GT.U32.AND P0, PT, R25, R10, PT ;  /* 0x0000000a1900720c */ /* 0x000fc60003f04070 */
[----:B------:R-:W-:Y:S02]  /*3060*/  IMAD.MOV.U32 R19, RZ, RZ, R12 ;  /* 0x000000ffff137224 */ /* 0x000fe400078e000c */
[----:B------:R-:W-:Y:S01]  /*3070*/  @!P1 IMAD.IADD R8, R8, 0x1, -R25 ;  /* 0x0000000108089824 */ /* 0x000fe200078e0a19 */
[----:B0-----:R-:W-:Y:S01]  /*3080*/  IABS R16, R7 ;  /* 0x0000000700107213 */ /* 0x001fe20000000000 */
[----:B------:R-:W-:Y:S01]  /*3090*/  IMAD.MOV R12, RZ, RZ, -R18 ;  /* 0x000000ffff0c7224 */ /* 0x000fe200078e0a12 */
[----:B------:R-:W-:Y:S01]  /*30a0*/  ISETP.GE.AND P1, PT, R11, RZ, PT ;  /* 0x000000ff0b00720c */ /* 0x000fe20003f26270 */
[----:B------:R-:W-:Y:S02]  /*30b0*/  IMAD.MOV.U32 R11, RZ, RZ, R17 ;  /* 0x000000ffff0b7224 */ /* 0x000fe400078e0011 */
[----:B------:R-:W-:-:S04]  /*30c0*/  IMAD.HI.U32 R17, R2, R16, RZ ;  /* 0x0000001002117227 */ /* 0x000fc800078e00ff */
[----:B------:R-:W-:Y:S02]  /*30d0*/  @!P6 IMAD.IADD R15, R15, 0x1, -R25 ;  /* 0x000000010f0fe824 */ /* 0x000fe400078e0a19 */
[----:B------:R-:W-:Y:S02]  /*30e0*/  IMAD.MOV R17, RZ, RZ, -R17 ;  /* 0x000000ffff117224 */ /* 0x000fe400078e0a11 */
[----:B------:R-:W-:Y:S01]  /*30f0*/  @!P0 IMAD.IADD R10, R10, 0x1, -R25 ;  /* 0x000000010a0a8824 */ /* 0x000fe200078e0a19 */
[----:B------:R-:W-:Y:S01]  /*3100*/  ISETP.GE.AND P0, PT, R7, RZ, PT ;  /* 0x000000ff0700720c */ /* 0x000fe20003f06270 */
[----:B------:R-:W-:Y:S01]  /*3110*/  IMAD.HI.U32 R7, R2, R11, RZ ;  /* 0x0000000b02077227 */ /* 0x000fe200078e00ff */
[----:B------:R-:W-:-:S03]  /*3120*/  ISETP.GT.U32.AND P6, PT, R25, R15, PT ;  /* 0x0000000f1900720c */ /* 0x000fc60003fc4070 */
[----:B------:R-:W-:Y:S01]  /*3130*/  IMAD R16, R25, R17, R16 ;  /* 0x0000001119107224 */ /* 0x000fe200078e0210 */
[----:B------:R-:W-:Y:S01]  /*3140*/  LOP3.LUT R17, R3, 0x168, RZ, 0xfc, !PT ;  /* 0x0000016803117812 */ /* 0x000fe200078efcff */
[----:B------:R-:W-:Y:S01]  /*3150*/  @!P4 IMAD.MOV R19, RZ, RZ, -R19 ;  /* 0x000000ffff13c224 */ /* 0x000fe200078e0a13 */
[C---:B------:R-:W-:Y:S01]  /*3160*/  ISETP.GT.U32.AND P4, PT, R25.reuse, R10, PT ;  /* 0x0000000a1900720c */ /* 0x040fe20003f84070 */
[----:B------:R-:W-:Y:S02]  /*3170*/  IMAD.MOV R7, RZ, RZ, -R7 ;  /* 0x000000ffff077224 */ /* 0x000fe400078e0a07 */
[C---:B------:R-:W-:Y:S01]  /*3180*/  IMAD R13, R25.reuse, R12, R13 ;  /* 0x0000000c190d7224 */ /* 0x040fe200078e020d */
[----:B------:R0:W-:Y:S01]  /*3190*/  STL [R1+0x144], R19 ;  /* 0x0001441301007387 */ /* 0x0001e20000100800 */
[----:B------:R-:W-:Y:S01]  /*31a0*/  @!P5 IMAD.MOV R14, RZ, RZ, -R14 ;  /* 0x000000ffff0ed224 */ /* 0x000fe200078e0a0e */
[C---:B------:R-:W-:Y:S01]  /*31b0*/  ISETP.GT.U32.AND P5, PT, R25.reuse, R16, PT ;  /* 0x000000101900720c */ /* 0x040fe20003fa4070 */
[C---:B------:R-:W-:Y:S01]  /*31c0*/  IMAD R11, R25.reuse, R7, R11 ;  /* 0x00000007190b7224 */ /* 0x040fe200078e020b */
[----:B------:R-:W-:Y:S01]  /*31d0*/  IABS R7, R17 ;  /* 0x0000001100077213 */ /* 0x000fe20000000000 */
[----:B------:R-:W-:Y:S01]  /*31e0*/  @!P3 IMAD.MOV R8, RZ, RZ, -R8 ;  /* 0x000000ffff08b224 */ /* 0x000fe200078e0a08 */
[----:B------:R-:W-:Y:S01]  /*31f0*/  ISETP.GT.U32.AND P3, PT, R25, R13, PT ;  /* 0x0000000d1900720c */ /* 0x000fe20003f64070 */
[--C-:B------:R-:W-:Y:S01]  /*3200*/  @!P6 IMAD.IADD R15, R15, 0x1, -R25.reuse ;  /* 0x000000010f0fe824 */ /* 0x100fe200078e0a19 */
[----:B------:R-:W-:Y:S01]  /*3210*/  ISETP.GT.U32.AND P6, PT, R25, R11, PT ;  /* 0x0000000b1900720c */ /* 0x000fe20003fc4070 */
[----:B------:R-:W-:Y:S01]  /*3220*/  @!P4 IMAD.IADD R10, R10, 0x1, -R25 ;  /* 0x000000010a0ac824 */ /* 0x000fe200078e0a19 */
[----:B------:R-:W-:Y:S01]  /*3230*/  ISETP.GE.AND P4, PT, R6, RZ, PT ;  /* 0x000000ff0600720c */ /* 0x000fe20003f86270 */
[----:B------:R-:W-:Y:S01]  /*3240*/  STL [R1+0x130], R14 ;  /* 0x0001300e01007387 */ /* 0x000fe20000100800 */
[C---:B------:R-:W-:Y:S01]  /*3250*/  LOP3.LUT R6, R3.reuse, 0x164, RZ, 0xfc, !PT ;  /* 0x0000016403067812 */ /* 0x040fe200078efcff */
[----:B------:R-:W-:Y:S01]  /*3260*/  @!P1 IMAD.MOV R15, RZ, RZ, -R15 ;  /* 0x000000ffff0f9224 */ /* 0x000fe200078e0a0f */
[----:B------:R-:W-:Y:S01]  /*3270*/  LOP3.LUT R12, R3, 0x160, RZ, 0xfc, !PT ;  /* 0x00000160030c7812 */ /* 0x000fe200078efcff */
[----:B------:R-:W-:Y:S01]  /*3280*/  @!P5 IMAD.IADD R16, R16, 0x1, -R25 ;  /* 0x000000011010d824 */ /* 0x000fe200078e0a19 */
[----:B------:R1:W-:Y:S01]  /*3290*/  STL [R1+0x134], R8 ;  /* 0x0001340801007387 */ /* 0x0003e20000100800 */
[----:B------:R-:W-:Y:S01]  /*32a0*/  ISETP.GE.AND P5, PT, R9, RZ, PT ;  /* 0x000000ff0900720c */ /* 0x000fe20003fa6270 */
[----:B------:R-:W-:Y:S01]  /*32b0*/  IMAD.HI.U32 R9, R2, R7, RZ ;  /* 0x0000000702097227 */ /* 0x000fe200078e00ff */
[----:B0-----:R-:W-:-:S03]  /*32c0*/  IABS R19, R12 ;  /* 0x0000000c00137213 */ /* 0x001fc60000000000 */
[--C-:B------:R-:W-:Y:S01]  /*32d0*/  @!P3 IMAD.IADD R13, R13, 0x1, -R25.reuse ;  /* 0x000000010d0db824 */ /* 0x100fe200078e0a19 */
[----:B------:R-:W-:Y:S01]  /*32e0*/  ISETP.GT.U32.AND P3, PT, R25, R16, PT ;  /* 0x000000101900720c */ /* 0x000fe20003f64070 */
[----:B------:R-:W-:Y:S01]  /*32f0*/  @!P6 IMAD.IADD R11, R11, 0x1, -R25 ;  /* 0x000000010b0be824 */ /* 0x000fe200078e0a19 */
[----:B-1----:R-:W-:Y:S01]  /*3300*/  IABS R8, R6 ;  /* 0x0000000600087213 */ /* 0x002fe20000000000 */
[----:B------:R-:W-:Y:S01]  /*3310*/  IMAD.MOV.U32 R14, RZ, RZ, R10 ;  /* 0x000000ffff0e7224 */ /* 0x000fe200078e000a */
[----:B------:R-:W-:Y:S01]  /*3320*/  ISETP.GT.U32.AND P6, PT, R25, R13, PT ;  /* 0x0000000d1900720c */ /* 0x000fe20003fc4070 */
[----:B------:R-:W-:Y:S02]  /*3330*/  IMAD.MOV R9, RZ, RZ, -R9 ;  /* 0x000000ffff097224 */ /* 0x000fe400078e0a09 */
[----:B------:R-:W-:-:S04]  /*3340*/  IMAD.HI.U32 R10, R2, R8, RZ ;  /* 0x00000008020a7227 */ /* 0x000fc800078e00ff */
[----:B------:R-:W-:Y:S01]  /*3350*/  IMAD R7, R25, R9, R7 ;  /* 0x0000000919077224 */ /* 0x000fe200078e0207 */
[----:B------:R-:W-:Y:S01]  /*3360*/  LOP3.LUT R9, R3, 0x15c, RZ, 0xfc, !PT ;  /* 0x0000015c03097812 */ /* 0x000fe200078efcff */
[----:B------:R-:W-:Y:S02]  /*3370*/  IMAD.MOV R10, RZ, RZ, -R10 ;  /* 0x000000ffff0a7224 */ /* 0x000fe400078e0a0a */
[--C-:B------:R-:W-:Y:S01]  /*3380*/  @!P3 IMAD.IADD R16, R16, 0x1, -R25.reuse ;  /* 0x000000011010b824 */ /* 0x100fe200078e0a19 */
[C---:B------:R-:W-:Y:S01]  /*3390*/  ISETP.GT.U32.AND P3, PT, R25.reuse, R7, PT ;  /* 0x000000071900720c */ /* 0x040fe20003f64070 */
[----:B------:R-:W-:Y:S01]  /*33a0*/  IMAD R8, R25, R10, R8 ;  /* 0x0000000a19087224 */ /* 0x000fe200078e0208 */
[----:B------:R-:W-:Y:S01]  /*33b0*/  IABS R10, R9 ;  /* 0x00000009000a7213 */ /* 0x000fe20000000000 */
[----:B------:R-:W-:Y:S02]  /*33c0*/  @!P6 IMAD.IADD R13, R13, 0x1, -R25 ;  /* 0x000000010d0de824 */ /* 0x000fe400078e0a19 */
[----:B------:R-:W-:Y:S01]  /*33d0*/  @!P2 IMAD.MOV R14, RZ, RZ, -R14 ;  /* 0x000000ffff0ea224 */ /* 0x000fe200078e0a0e */
[C---:B------:R-:W-:Y:S01]  /*33e0*/  ISETP.GT.U32.AND P6, PT, R25.reuse, R8, PT ;  /* 0x000000081900720c */ /* 0x040fe20003fc4070 */
[----:B------:R-:W-:Y:S01]  /*33f0*/  IMAD.HI.U32 R20, R2, R19, RZ ;  /* 0x0000001302147227 */ /* 0x000fe200078e00ff */
[----:B------:R-:W-:-:S02]  /*3400*/  ISETP.GT.U32.AND P2, PT, R25, R11, PT ;  /* 0x0000000b1900720c */ /* 0x000fc40003f44070 */
[----:B------:R0:W-:Y:S01]  /*3410*/  STL [R1+0x13c], R14 ;  /* 0x00013c0e01007387 */ /* 0x0001e20000100800 */
[----:B------:R-:W-:Y:S02]  /*3420*/  IMAD.MOV R20, RZ, RZ, -R20 ;  /* 0x000000ffff147224 */ /* 0x000fe400078e0a14 */
[--C-:B------:R-:W-:Y:S01]  /*3430*/  @!P3 IMAD.IADD R7, R7, 0x1, -R25.reuse ;  /* 0x000000010707b824 */ /* 0x100fe200078e0a19 */
[----:B------:R-:W-:Y:S01]  /*3440*/  ISETP.GE.AND P3, PT, R6, RZ, PT ;  /* 0x000000ff0600720c */ /* 0x000fe20003f66270 */
[----:B------:R-:W-:Y:S01]  /*3450*/  IMAD.HI.U32 R18, R2, R10, RZ ;  /* 0x0000000a02127227 */ /* 0x000fe200078e00ff */
[----:B------:R1:W-:Y:S03]  /*3460*/  STL [R1+0x12c], R15 ;  /* 0x00012c0f01007387 */ /* 0x0003e60000100800 */
[----:B------:R-:W-:Y:S01]  /*3470*/  @!P6 IMAD.IADD R8, R8, 0x1, -R25 ;  /* 0x000000010808e824 */ /* 0x000fe200078e0a19 */
[----:B------:R-:W-:Y:S01]  /*3480*/  ISETP.GT.U32.AND P6, PT, R25, R7, PT ;  /* 0x000000071900720c */ /* 0x000fe20003fc4070 */
[----:B------:R-:W-:Y:S01]  /*3490*/  IMAD.MOV.U32 R21, RZ, RZ, R16 ;  /* 0x000000ffff157224 */ /* 0x000fe200078e0010 */
[----:B0-----:R-:W-:Y:S01]  /*34a0*/  LOP3.LUT R14, R3, 0x158, RZ, 0xfc, !PT ;  /* 0x00000158030e7812 */ /* 0x001fe200078efcff */
[----:B------:R-:W-:-:S02]  /*34b0*/  IMAD R6, R25, R20, R19 ;  /* 0x0000001419067224 */ /* 0x000fc400078e0213 */
[----:B------:R-:W-:Y:S02]  /*34c0*/  IMAD.MOV R18, RZ, RZ, -R18 ;  /* 0x000000ffff127224 */ /* 0x000fe400078e0a12 */
[----:B------:R-:W-:Y:S01]  /*34d0*/  @!P0 IMAD.MOV R21, RZ, RZ, -R21 ;  /* 0x000000ffff158224 */ /* 0x000fe200078e0a15 */
[C---:B------:R-:W-:Y:S01]  /*34e0*/  ISETP.GT.U32.AND P0, PT, R25.reuse, R8, PT ;  /* 0x000000081900720c */ /* 0x040fe20003f04070 */
[C---:B------:R-:W-:Y:S01]  /*34f0*/  IMAD R10, R25.reuse, R18, R10 ;  /* 0x00000012190a7224 */ /* 0x040fe200078e020a */
[----:B------:R-:W-:Y:S01]  /*3500*/  ISETP.GT.U32.AND P1, PT, R25, R6, PT ;  /* 0x000000061900720c */ /* 0x000fe20003f24070 */
[----:B------:R-:W-:Y:S01]  /*3510*/  @!P2 IMAD.IADD R11, R11, 0x1, -R25 ;  /* 0x000000010b0ba824 */ /* 0x000fe200078e0a19 */
[----:B------:R-:W-:Y:S01]  /*3520*/  ISETP.GE.AND P2, PT, R17, RZ, PT ;  /* 0x000000ff1100720c */ /* 0x000fe20003f46270 */
[----:B-1----:R-:W-:Y:S01]  /*3530*/  IMAD.MOV.U32 R15, RZ, RZ, R13 ;  /* 0x000000ffff0f7224 */ /* 0x002fe200078e000d */
[----:B------:R-:W-:Y:S01]  /*3540*/  IABS R17, R14 ;  /* 0x0000000e00117213 */ /* 0x000fe20000000000 */
[----:B------:R-:W-:Y:S01]  /*3550*/  @!P6 IMAD.IADD R7, R7, 0x1, -R25 ;  /* 0x000000010707e824 */ /* 0x000fe200078e0a19 */
[----:B------:R-:W-:Y:S01]  /*3560*/  ISETP.GT.U32.AND P6, PT, R25, R10, PT ;  /* 0x0000000a1900720c */ /* 0x000fe20003fc4070 */
[----:B------:R-:W-:Y:S01]  /*3570*/  IMAD.MOV.U32 R13, RZ, RZ, R11 ;  /* 0x000000ffff0d7224 */ /* 0x000fe200078e000b */
[----:B------:R-:W-:Y:S01]  /*3580*/  STL [R1+0x128], R21 ;  /* 0x0001281501007387 */ /* 0x000fe20000100800 */
[----:B------:R-:W-:Y:S01]  /*3590*/  @!P4 IMAD.MOV R15, RZ, RZ, -R15 ;  /* 0x000000ffff0fc224 */ /* 0x000fe200078e0a0f */
[----:B------:R-:W-:Y:S01]  /*35a0*/  ISETP.GE.AND P4, PT, R12, RZ, PT ;  /* 0x000000ff0c00720c */ /* 0x000fe20003f86270 */
[----:B------:R-:W-:Y:S01]  /*35b0*/  @!P5 IMAD.MOV R13, RZ, RZ, -R13 ;  /* 0x000000ffff0dd224 */ /* 0x000fe200078e0a0d */
[----:B------:R-:W-:Y:S01]  /*35c0*/  ISETP.GE.AND P5, PT, R9, RZ, PT ;  /* 0x000000ff0900720c */ /* 0x000fe20003fa6270 */
[--C-:B------:R-:W-:Y:S01]  /*35d0*/  @!P0 IMAD.IADD R8, R8, 0x1, -R25.reuse ;  /* 0x0000000108088824 */ /* 0x100fe200078e0a19 */
[----:B------:R-:W-:Y:S01]  /*35e0*/  LOP3.LUT R9, R3, 0x154, RZ, 0xfc, !PT ;  /* 0x0000015403097812 */ /* 0x000fe200078efcff */
[--C-:B------:R-:W-:Y:S01]  /*35f0*/  @!P1 IMAD.IADD R6, R6, 0x1, -R25.reuse ;  /* 0x0000000106069824 */ /* 0x100fe200078e0a19 */
[----:B------:R-:W-:Y:S01]  /*3600*/  ISETP.GE.AND P0, PT, R14, RZ, PT ;  /* 0x000000ff0e00720c */ /* 0x000fe20003f06270 */
[----:B------:R-:W-:Y:S01]  /*3610*/  IMAD.HI.U32 R11, R2, R17, RZ ;  /* 0x00000011020b7227 */ /* 0x000fe200078e00ff */
[----:B------:R-:W-:Y:S01]  /*3620*/  IABS R14, R9 ;  /* 0x00000009000e7213 */ /* 0x000fe20000000000 */
[----:B------:R0:W-:Y:S01]  /*3630*/  STL [R1+0x124], R15 ;  /* 0x0001240f01007387 */ /* 0x0001e20000100800 */
[----:B------:R-:W-:Y:S01]  /*3640*/  ISETP.GE.AND P1, PT, R9, RZ, PT ;  /* 0x000000ff0900720c */ /* 0x000fe20003f26270 */
[----:B------:R-:W-:Y:S01]  /*3650*/  @!P6 IMAD.IADD R10, R10, 0x1, -R25 ;  /* 0x000000010a0ae824 */ /* 0x000fe200078e0a19 */
[----:B------:R-:W-:Y:S01]  /*3660*/  ISETP.GT.U32.AND P6, PT, R25, R6, PT ;  /* 0x000000061900720c */ /* 0x000fe20003fc4070 */
[----:B------:R1:W-:Y:S01]  /*3670*/  STL [R1+0x120], R13 ;  /* 0x0001200d01007387 */ /* 0x0003e20000100800 */
[----:B------:R-:W-:Y:S01]  /*3680*/  IMAD.MOV R11, RZ, RZ, -R11 ;  /* 0x000000ffff0b7224 */ /* 0x000fe200078e0a0b */
[C---:B------:R-:W-:Y:S01]  /*3690*/  LOP3.LUT R12, R3.reuse, 0x150, RZ, 0xfc, !PT ;  /* 0x00000150030c7812 */ /* 0x040fe200078efcff */
[----:B------:R-:W-:Y:S01]  /*36a0*/  @!P3 IMAD.MOV R8, RZ, RZ, -R8 ;  /* 0x000000ffff08b224 */ /* 0x000fe200078e0a08 */
[----:B------:R-:W-:Y:S01]  /*36b0*/  LOP3.LUT R9, R3, 0x14c, RZ, 0xfc, !PT ;  /* 0x0000014c03097812 */ /* 0x000fe200078efcff */
[----:B------:R-:W-:Y:S01]  /*36c0*/  IMAD R19, R25, R11, R17 ;  /* 0x0000000b19137224 */ /* 0x000fe200078e0211 */
[----:B0-----:R-:W-:-:S02]  /*36d0*/  IABS R15, R12 ;  /* 0x0000000c000f7213 */ /* 0x001fc40000000000 */
[----:B------:R-:W-:Y:S01]  /*36e0*/  LOP3.LUT R11, R3, 0x148, RZ, 0xfc, !PT ;  /* 0x00000148030b7812 */ /* 0x000fe200078efcff */
[----:B-1----:R-:W-:Y:S01]  /*36f0*/  IMAD.MOV.U32 R13, RZ, RZ, R7 ;  /* 0x000000ffff0d7224 */ /* 0x002fe200078e0007 */
[C---:B------:R-:W-:Y:S01]  /*3700*/  ISETP.GT.U32.AND P3, PT, R25.reuse, R19, PT ;  /* 0x000000131900720c */ /* 0x040fe20003f64070 */
[----:B------:R-:W-:Y:S01]  /*3710*/  IMAD.HI.U32 R7, R2, R14, RZ ;  /* 0x0000000e02077227 */ /* 0x000fe200078e00ff */
[----:B------:R-:W-:Y:S02]  /*3720*/  IABS R17, R9 ;  /* 0x0000000900117213 */ /* 0x000fe40000000000 */
[----:B------:R-:W-:Y:S01]  /*3730*/  IABS R16, R11 ;  /* 0x0000000b00107213 */ /* 0x000fe20000000000 */
[----:B------:R-:W-:Y:S02]  /*3740*/  IMAD.MOV R7, RZ, RZ, -R7 ;  /* 0x000000ffff077224 */ /* 0x000fe400078e0a07 */
[----:B------:R-:W-:Y:S02]  /*3750*/  @!P6 IMAD.IADD R6, R6, 0x1, -R25 ;  /* 0x000000010606e824 */ /* 0x000fe400078e0a19 */
[----:B------:R-:W-:-:S02]  /*3760*/  IMAD R14, R25, R7, R14 ;  /* 0x00000007190e7224 */ /* 0x000fc400078e020e */
[----:B------:R-:W-:Y:S01]  /*3770*/  @!P2 IMAD.MOV R13, RZ, RZ, -R13 ;  /* 0x000000ffff0da224 */ /* 0x000fe200078e0a0d */
[----:B------:R-:W-:Y:S01]  /*3780*/  ISETP.GT.U32.AND P2, PT, R25, R10, PT ;  /* 0x0000000a1900720c */ /* 0x000fe20003f44070 */
[--C-:B------:R-:W-:Y:S01]  /*3790*/  @!P3 IMAD.IADD R19, R19, 0x1, -R25.reuse ;  /* 0x000000011313b824 */ /* 0x100fe200078e0a19 */
[----:B------:R-:W-:Y:S01]  /*37a0*/  ISETP.GT.U32.AND P6, PT, R25, R14, PT ;  /* 0x0000000e1900720c */ /* 0x000fe20003fc4070 */
[----:B------:R-:W-:Y:S01]  /*37b0*/  IMAD.HI.U32 R7, R2, R15, RZ ;  /* 0x0000000f02077227 */ /* 0x000fe200078e00ff */
[----:B------:R0:W-:Y:S01]  /*37c0*/  STL [R1+0x11c], R13 ;  /* 0x00011c0d01007387 */ /* 0x0001e20000100800 */
[----:B------:R-:W-:Y:S02]  /*37d0*/  ISETP.GE.AND P3, PT, R9, RZ, PT ;  /* 0x000000ff0900720c */ /* 0x000fe40003f66270 */
[C---:B------:R-:W-:Y:S01]  /*37e0*/  LOP3.LUT R9, R3.reuse, 0x140, RZ, 0xfc, !PT ;  /* 0x0000014003097812 */ /* 0x040fe200078efcff */
[----:B------:R1:W-:Y:S05]  /*37f0*/  STL [R1+0x114], R8 ;  /* 0x0001140801007387 */ /* 0x0003ea0000100800 */
[--C-:B------:R-:W-:Y:S01]  /*3800*/  @!P2 IMAD.IADD R10, R10, 0x1, -R25.reuse ;  /* 0x000000010a0aa824 */ /* 0x100fe200078e0a19 */
[----:B------:R-:W-:Y:S01]  /*3810*/  ISETP.GE.AND P2, PT, R12, RZ, PT ;  /* 0x000000ff0c00720c */ /* 0x000fe20003f46270 */
[----:B0-----:R-:W-:Y:S01]  /*3820*/  IMAD.MOV.U32 R13, RZ, RZ, R6 ;  /* 0x000000ffff0d7224 */ /* 0x001fe200078e0006 */
[----:B------:R-:W-:Y:S01]  /*3830*/  LOP3.LUT R6, R3, 0x13c, RZ, 0xfc, !PT ;  /* 0x0000013c03067812 */ /* 0x000fe200078efcff */
[----:B------:R-:W-:Y:S01]  /*3840*/  @!P6 IMAD.IADD R14, R14, 0x1, -R25 ;  /* 0x000000010e0ee824 */ /* 0x000fe200078e0a19 */
[----:B------:R-:W-:Y:S01]  /*3850*/  ISETP.GT.U32.AND P6, PT, R25, R19, PT ;  /* 0x000000131900720c */ /* 0x000fe20003fc4070 */
[----:B-1----:R-:W-:-:S04]  /*3860*/  IMAD.HI.U32 R8, R2, R17, RZ ;  /* 0x0000001102087227 */ /* 0x002fc800078e00ff */
[----:B------:R-:W-:Y:S01]  /*3870*/  @!P4 IMAD.MOV R13, RZ, RZ, -R13 ;  /* 0x000000ffff0dc224 */ /* 0x000fe200078e0a0d */
[----:B------:R-:W-:Y:S01]  /*3880*/  ISETP.GT.U32.AND P4, PT, R25, R14, PT ;  /* 0x0000000e1900720c */ /* 0x000fe20003f84070 */
[----:B------:R-:W-:Y:S02]  /*3890*/  IMAD.MOV R12, RZ, RZ, -R7 ;  /* 0x000000ffff0c7224 */ /* 0x000fe400078e0a07 */
[----:B------:R-:W-:Y:S01]  /*38a0*/  IMAD.HI.U32 R7, R2, R16, RZ ;  /* 0x0000001002077227 */ /* 0x000fe200078e00ff */
[----:B------:R0:W-:Y:S03]  /*38b0*/  STL [R1+0x110], R13 ;  /* 0x0001100d01007387 */ /* 0x0001e60000100800 */
[----:B------:R-:W-:Y:S02]  /*38c0*/  IMAD.MOV R8, RZ, RZ, -R8 ;  /* 0x000000ffff087224 */ /* 0x000fe400078e0a08 */
[----:B------:R-:W-:-:S02]  /*38d0*/  IMAD.MOV R7, RZ, RZ, -R7 ;  /* 0x000000ffff077224 */ /* 0x000fc400078e0a07 */
[C---:B------:R-:W-:Y:S02]  /*38e0*/  IMAD R17, R25.reuse, R8, R17 ;  /* 0x0000000819117224 */ /* 0x040fe400078e0211 */
[C---:B------:R-:W-:Y:S01]  /*38f0*/  IMAD R15, R25.reuse, R12, R15 ;  /* 0x0000000c190f7224 */ /* 0x040fe200078e020f */
[----:B------:R-:W-:Y:S01]  /*3900*/  IABS R12, R6 ;  /* 0x00000006000c7213 */ /* 0x000fe20000000000 */
[----:B------:R-:W-:Y:S01]  /*3910*/  IMAD.MOV.U32 R8, RZ, RZ, R10 ;  /* 0x000000ffff087224 */ /* 0x000fe200078e000a */
[----:B------:R-:W-:Y:S01]  /*3920*/  IABS R10, R9 ;  /* 0x00000009000a7213 */ /* 0x000fe20000000000 */
[----:B------:R-:W-:Y:S01]  /*3930*/  IMAD R16, R25, R7, R16 ;  /* 0x0000000719107224 */ /* 0x000fe200078e0210 */
[----:B------:R-:W-:Y:S01]  /*3940*/  LOP3.LUT R7, R3, 0x144, RZ, 0xfc, !PT ;  /* 0x0000014403077812 */ /* 0x000fe200078efcff */
[--C-:B------:R-:W-:Y:S01]  /*3950*/  @!P6 IMAD.IADD R19, R19, 0x1, -R25.reuse ;  /* 0x000000011313e824 */ /* 0x100fe200078e0a19 */
[C---:B------:R-:W-:Y:S01]  /*3960*/  ISETP.GT.U32.AND P6, PT, R25.reuse, R17, PT ;  /* 0x000000111900720c */ /* 0x040fe20003fc4070 */
[----:B------:R-:W-:Y:S01]  /*3970*/  @!P5 IMAD.MOV R8, RZ, RZ, -R8 ;  /* 0x000000ffff08d224 */ /* 0x000fe200078e0a08 */
[C---:B------:R-:W-:Y:S01]  /*3980*/  ISETP.GT.U32.AND P5, PT, R25.reuse, R15, PT ;  /* 0x0000000f1900720c */ /* 0x040fe20003fa4070 */
[----:B------:R-:W-:Y:S01]  /*3990*/  @!P4 IMAD.IADD R14, R14, 0x1, -R25 ;  /* 0x000000010e0ec824 */ /* 0x000fe200078e0a19 */
[----:B------:R-:W-:Y:S01]  /*39a0*/  ISETP.GT.U32.AND P4, PT, R25, R16, PT ;  /* 0x000000101900720c */ /* 0x000fe20003f84070 */
[----:B------:R-:W-:Y:S01]  /*39b0*/  IMAD.MOV.U32 R22, RZ, RZ, R19 ;  /* 0x000000ffff167224 */ /* 0x000fe200078e0013 */
[----:B------:R-:W-:Y:S01]  /*39c0*/  IABS R18, R7 ;  /* 0x0000000700127213 */ /* 0x000fe20000000000 */
[----:B------:R1:W-:Y:S01]  /*39d0*/  STL [R1+0x10c], R8 ;  /* 0x00010c0801007387 */ /* 0x0003e20000100800 */
[----:B0-----:R-:W-:Y:S01]  /*39e0*/  LOP3.LUT R13, R3, 0x138, RZ, 0xfc, !PT ;  /* 0x00000138030d7812 */ /* 0x001fe200078efcff */
[----:B------:R-:W-:-:S02]  /*39f0*/  @!P0 IMAD.MOV R22, RZ, RZ, -R22 ;  /* 0x000000ffff168224 */ /* 0x000fc400078e0a16 */
[----:B------:R-:W-:-:S03]  /*3a00*/  IMAD.HI.U32 R20, R2, R18, RZ ;  /* 0x0000001202147227 */ /* 0x000fc600078e00ff */
[----:B------:R-:W-:Y:S01]  /*3a10*/  STL [R1+0x104], R22 ;  /* 0x0001041601007387 */ /* 0x000fe20000100800 */
[--C-:B------:R-:W-:Y:S02]  /*3a20*/  @!P6 IMAD.IADD R17, R17, 0x1, -R25.reuse ;  /* 0x000000011111e824 */ /* 0x100fe400078e0a19 */
[--C-:B------:R-:W-:Y:S01]  /*3a30*/  @!P5 IMAD.IADD R15, R15, 0x1, -R25.reuse ;  /* 0x000000010f0fd824 */ /* 0x100fe200078e0a19 */
[----:B------:R-:W-:Y:S01]  /*3a40*/  ISETP.GE.AND P5, PT, R11, RZ, PT ;  /* 0x000000ff0b00720c */ /* 0x000fe20003fa6270 */
[----:B------:R-:W-:Y:S01]  /*3a50*/  @!P4 IMAD.IADD R16, R16, 0x1, -R25 ;  /* 0x000000011010c824 */ /* 0x000fe200078e0a19 */
[C---:B------:R-:W-:Y:S01]  /*3a60*/  ISETP.GT.U32.AND P4, PT, R25.reuse, R17, PT ;  /* 0x000000111900720c */ /* 0x040fe20003f84070 */
[----:B------:R-:W-:Y:S01]  /*3a70*/  IMAD.MOV.U32 R11, RZ, RZ, R12 ;  /* 0x000000ffff0b7224 */ /* 0x000fe200078e000c */
[C---:B------:R-:W-:Y:S01]  /*3a80*/  ISETP.GT.U32.AND P6, PT, R25.reuse, R15, PT ;  /* 0x0000000f1900720c */ /* 0x040fe20003fc4070 */
[----:B------:R-:W-:Y:S01]  /*3a90*/  IMAD.HI.U32 R12, R2, R10, RZ ;  /* 0x0000000a020c7227 */ /* 0x000fe200078e00ff */
[----:B------:R-:W-:-:S02]  /*3aa0*/  ISETP.GT.U32.AND P0, PT, R25, R16, PT ;  /* 0x000000101900720c */ /* 0x000fc40003f04070 */
[----:B-1----:R-:W-:Y:S01]  /*3ab0*/  IABS R8, R13 ;  /* 0x0000000d00087213 */ /* 0x002fe20000000000 */
[----:B------:R-:W-:Y:S02]  /*3ac0*/  IMAD.MOV R19, RZ, RZ, -R12 ;  /* 0x000000ffff137224 */ /* 0x000fe400078e0a0c */
[----:B------:R-:W-:Y:S02]  /*3ad0*/  IMAD.MOV R20, RZ, RZ, -R20 ;  /* 0x000000ffff147224 */ /* 0x000fe400078e0a14 */
[C---:B------:R-:W-:Y:S02]  /*3ae0*/  IMAD R10, R25.reuse, R19, R10 ;  /* 0x00000013190a7224 */ /* 0x040fe400078e020a */
[----:B------:R-:W-:Y:S01]  /*3af0*/  IMAD R12, R25, R20, R18 ;  /* 0x00000014190c7224 */ /* 0x000fe200078e0212 */
[----:B------:R-:W-:Y:S01]  /*3b00*/  LOP3.LUT R20, R3, 0x11c, RZ, 0xfc, !PT ;  /* 0x0000011c03147812 */ /* 0x000fe200078efcff */
[----:B------:R-:W-:Y:S01]  /*3b10*/  @!P4 IMAD.IADD R17, R17, 0x1, -R25 ;  /* 0x000000011111c824 */ /* 0x000fe200078e0a19 */
[----:B------:R-:W-:Y:S01]  /*3b20*/  ISETP.GT.U32.AND P4, PT, R25, R10, PT ;  /* 0x0000000a1900720c */ /* 0x000fe20003f84070 */
[----:B------:R-:W-:-:S04]  /*3b30*/  IMAD.HI.U32 R19, R2, R11, RZ ;  /* 0x0000000b02137227 */ /* 0x000fc800078e00ff */
[----:B------:R-:W-:-:S04]  /*3b40*/  IMAD.HI.U32 R18, R2, R8, RZ ;  /* 0x0000000802127227 */ /* 0x000fc800078e00ff */
[----:B------:R-:W-:Y:S01]  /*3b50*/  @!P6 IMAD.IADD R15, R15, 0x1, -R25 ;  /* 0x000000010f0fe824 */ /* 0x000fe200078e0a19 */
[----:B------:R-:W-:Y:S01]  /*3b60*/  ISETP.GT.U32.AND P6, PT, R25, R12, PT ;  /* 0x0000000c1900720c */ /* 0x000fe20003fc4070 */
[----:B------:R-:W-:Y:S02]  /*3b70*/  IMAD.MOV.U32 R21, RZ, RZ, R14 ;  /* 0x000000ffff157224 */ /* 0x000fe400078e000e */
[----:B------:R-:W-:Y:S02]  /*3b80*/  IMAD.MOV R19, RZ, RZ, -R19 ;  /* 0x000000ffff137224 */ /* 0x000fe400078e0a13 */
[----:B------:R-:W-:Y:S02]  /*3b90*/  IMAD.MOV R18, RZ, RZ, -R18 ;  /* 0x000000ffff127224 */ /* 0x000fe400078e0a12 */
[----:B------:R-:W-:Y:S01]  /*3ba0*/  @!P0 IMAD.IADD R16, R16, 0x1, -R25 ;  /* 0x0000000110108824 */ /* 0x000fe200078e0a19 */
[----:B------:R-:W-:Y:S01]  /*3bb0*/  ISETP.GE.AND P0, PT, R9, RZ, PT ;  /* 0x000000ff0900720c */ /* 0x000fe20003f06270 */
[----:B------:R-:W-:Y:S01]  /*3bc0*/  @!P1 IMAD.MOV R21, RZ, RZ, -R21 ;  /* 0x000000ffff159224 */ /* 0x000fe200078e0a15 */
[----:B------:R-:W-:Y:S01]  /*3bd0*/  ISETP.GE.AND P1, PT, R7, RZ, PT ;  /* 0x000000ff0700720c */ /* 0x000fe20003f26270 */
[----:B------:R-:W-:Y:S01]  /*3be0*/  IMAD R9, R25, R19, R11 ;  /* 0x0000001319097224 */ /* 0x000fe200078e020b */
[----:B------:R-:W-:Y:S01]  /*3bf0*/  LOP3.LUT R7, R3, 0x134, RZ, 0xfc, !PT ;  /* 0x0000013403077812 */ /* 0x000fe200078efcff */
[----:B------:R-:W-:Y:S01]  /*3c00*/  IMAD R8, R25, R18, R8 ;  /* 0x0000001219087224 */ /* 0x000fe200078e0208 */
[----:B------:R0:W-:Y:S01]  /*3c10*/  STL [R1+0x100], R21 ;  /* 0x0001001501007387 */ /* 0x0001e20000100800 */
[----:B------:R-:W-:Y:S01]  /*3c20*/  IMAD.MOV.U32 R19, RZ, RZ, R17 ;  /* 0x000000ffff137224 */ /* 0x000fe200078e0011 */
[----:B------:R-:W-:Y:S01]  /*3c30*/  IABS R14, R7 ;  /* 0x00000007000e7213 */ /* 0x000fe20000000000 */
[----:B------:R-:W-:Y:S01]  /*3c40*/  @!P4 IMAD.IADD R10, R10, 0x1, -R25 ;  /* 0x000000010a0ac824 */ /* 0x000fe200078e0a19 */
[----:B------:R-:W-:Y:S01]  /*3c50*/  LOP3.LUT R11, R3, 0x130, RZ, 0xfc, !PT ;  /* 0x00000130030b7812 */ /* 0x000fe200078efcff */
[----:B------:R-:W-:Y:S01]  /*3c60*/  @!P3 IMAD.MOV R19, RZ, RZ, -R19 ;  /* 0x000000ffff13b224 */ /* 0x000fe200078e0a13 */
[C---:B------:R-:W-:Y:S01]  /*3c70*/  ISETP.GT.U32.AND P3, PT, R25.reuse, R8, PT ;  /* 0x000000081900720c */ /* 0x040fe20003f64070 */
[----:B------:R-:W-:Y:S01]  /*3c80*/  @!P6 IMAD.IADD R12, R12, 0x1, -R25 ;  /* 0x000000010c0ce824 */ /* 0x000fe200078e0a19 */
[----:B------:R-:W-:Y:S01]  /*3c90*/  ISETP.GT.U32.AND P6, PT, R25, R9, PT ;  /* 0x000000091900720c */ /* 0x000fe20003fc4070 */
[----:B------:R-:W-:-:S03]  /*3ca0*/  IMAD.HI.U32 R18, R2, R14, RZ ;  /* 0x0000000e02127227 */ /* 0x000fc600078e00ff */
[C---:B------:R-:W-:Y:S01]  /*3cb0*/  ISETP.GT.U32.AND P4, PT, R25.reuse, R12, PT ;  /* 0x0000000c1900720c */ /* 0x040fe20003f84070 */
[----:B0-----:R-:W-:Y:S01]  /*3cc0*/  IMAD.MOV.U32 R21, RZ, RZ, R15 ;  /* 0x000000ffff157224 */ /* 0x001fe200078e000f */
[----:B------:R-:W-:Y:S01]  /*3cd0*/  IABS R15, R11 ;  /* 0x0000000b000f7213 */ /* 0x000fe20000000000 */
[----:B------:R-:W-:Y:S02]  /*3ce0*/  IMAD.MOV R17, RZ, RZ, -R18 ;  /* 0x000000ffff117224 */ /* 0x000fe400078e0a12 */
[----:B------:R-:W-:Y:S01]  /*3cf0*/  @!P2 IMAD.MOV R21, RZ, RZ, -R21 ;  /* 0x000000ffff15a224 */ /* 0x000fe200078e0a15 */
[C---:B------:R-:W-:Y:S01]  /*3d00*/  ISETP.GT.U32.AND P2, PT, R25.reuse, R10, PT ;  /* 0x0000000a1900720c */ /* 0x040fe20003f44070 */
[----:B------:R-:W-:Y:S01]  /*3d10*/  @!P5 IMAD.MOV R16, RZ, RZ, -R16 ;  /* 0x000000ffff10d224 */ /* 0x000fe200078e0a10 */
[----:B------:R-:W-:Y:S01]  /*3d20*/  ISETP.GE.AND P5, PT, R6, RZ, PT ;  /* 0x000000ff0600720c */ /* 0x000fe20003fa6270 */
[----:B------:R-:W-:Y:S01]  /*3d30*/  IMAD R6, R25, R17, R14 ;  /* 0x0000001119067224 */ /* 0x000fe200078e020e */
[----:B------:R-:W-:Y:S01]  /*3d40*/  STL [R1+0xd4], R21 ;  /* 0x0000d41501007387 */ /* 0x000fe20000100800 */
[--C-:B------:R-:W-:Y:S01]  /*3d50*/  @!P3 IMAD.IADD R8, R8, 0x1, -R25.reuse ;  /* 0x000000010808b824 */ /* 0x100fe200078e0a19 */
[----:B------:R-:W-:Y:S01]  /*3d60*/  LOP3.LUT R14, R3, 0x12c, RZ, 0xfc, !PT ;  /* 0x0000012c030e7812 */ /* 0x000fe200078efcff */
[--C-:B------:R-:W-:Y:S01]  /*3d70*/  @!P6 IMAD.IADD R9, R9, 0x1, -R25.reuse ;  /* 0x000000010909e824 */ /* 0x100fe200078e0a19 */
[----:B------:R0:W-:Y:S01]  /*3d80*/  STL [R1+0xe0], R19 ;  /* 0x0000e01301007387 */ /* 0x0001e20000100800 */
[----:B------:R-:W-:Y:S01]  /*3d90*/  @!P4 IMAD.IADD R12, R12, 0x1, -R25 ;  /* 0x000000010c0cc824 */ /* 0x000fe200078e0a19 */
[----:B------:R-:W-:-:S02]  /*3da0*/  ISETP.GT.U32.AND P3, PT, R25, R8, PT ;  /* 0x000000081900720c */ /* 0x000fc40003f64070 */
[C---:B------:R-:W-:Y:S01]  /*3db0*/  ISETP.GT.U32.AND P6, PT, R25.reuse, R9, PT ;  /* 0x000000091900720c */ /* 0x040fe20003fc4070 */
[----:B------:R-:W-:Y:S01]  /*3dc0*/  @!P2 IMAD.IADD R10, R10, 0x1, -R25 ;  /* 0x000000010a0aa824 */ /* 0x000fe200078e0a19 */
[----:B------:R-:W-:Y:S01]  /*3dd0*/  ISETP.GT.U32.AND P2, PT, R25, R6, PT ;  /* 0x000000061900720c */ /* 0x000fe20003f44070 */
[----:B------:R1:W-:Y:S01]  /*3de0*/  STL [R1+0xe4], R16 ;  /* 0x0000e41001007387 */ /* 0x0003e20000100800 */
[----:B------:R-:W-:Y:S01]  /*3df0*/  ISETP.GE.AND P4, PT, R13, RZ, PT ;  /* 0x000000ff0d00720c */ /* 0x000fe20003f86270 */
[----:B------:R-:W-:Y:S01]  /*3e00*/  IMAD.HI.U32 R13, R2, R15, RZ ;  /* 0x0000000f020d7227 */ /* 0x000fe200078e00ff */
[----:B0-----:R-:W-:-:S03]  /*3e10*/  IABS R19, R14 ;  /* 0x0000000e00137213 */ /* 0x001fc60000000000 */
[----:B------:R-:W-:Y:S02]  /*3e20*/  IMAD.MOV R13, RZ, RZ, -R13 ;  /* 0x000000ffff0d7224 */ /* 0x000fe400078e0a0d */
[----:B------:R-:W-:Y:S01]  /*3e30*/  @!P0 IMAD.MOV R10, RZ, RZ, -R10 ;  /* 0x000000ffff0a8224 */ /* 0x000fe200078e0a0a */
[----:B------:R-:W-:Y:S01]  /*3e40*/  ISETP.GE.AND P0, PT, R14, RZ, PT ;  /* 0x000000ff0e00720c */ /* 0x000fe20003f06270 */
[----:B-1----:R-:W-:Y:S01]  /*3e50*/  IMAD.MOV.U32 R16, RZ, RZ, R12 ;  /* 0x000000ffff107224 */ /* 0x002fe200078e000c */
[----:B------:R-:W-:Y:S01]  /*3e60*/  LOP3.LUT R12, R3, 0x124, RZ, 0xfc, !PT ;  /* 0x00000124030c7812 */ /* 0x000fe200078efcff */
[--C-:B------:R-:W-:Y:S02]  /*3e70*/  @!P2 IMAD.IADD R6, R6, 0x1, -R25.reuse ;  /* 0x000000010606a824 */ /* 0x100fe400078e0a19 */
[----:B------:R-:W-:Y:S01]  /*3e80*/  @!P1 IMAD.MOV R16, RZ, RZ, -R16 ;  /* 0x000000ffff109224 */ /* 0x000fe200078e0a10 */
[----:B------:R-:W-:Y:S01]  /*3e90*/  ISETP.GE.AND P1, PT, R7, RZ, PT ;  /* 0x000000ff0700720c */ /* 0x000fe20003f26270 */
[----:B------:R-:W-:Y:S01]  /*3ea0*/  @!P3 IMAD.IADD R8, R8, 0x1, -R25 ;  /* 0x000000010808b824 */ /* 0x000fe200078e0a19 */
[C---:B------:R-:W-:Y:S01]  /*3eb0*/  ISETP.GT.U32.AND P2, PT, R25.reuse, R6, PT ;  /* 0x000000061900720c */ /* 0x040fe20003f44070 */
[----:B------:R-:W-:Y:S01]  /*3ec0*/  IMAD R7, R25, R13, R15 ;  /* 0x0000000d19077224 */ /* 0x000fe200078e020f */
[----:B------:R-:W-:Y:S01]  /*3ed0*/  STL [R1+0xe8], R16 ;  /* 0x0000e81001007387 */ /* 0x000fe20000100800 */
[----:B------:R-:W-:Y:S01]  /*3ee0*/  @!P6 IMAD.IADD R9, R9, 0x1, -R25 ;  /* 0x000000010909e824 */ /* 0x000fe200078e0a19 */
[----:B------:R-:W-:-:S02]  /*3ef0*/  LOP3.LUT R13, R3, 0x128, RZ, 0xfc, !PT ;  /* 0x00000128030d7812 */ /* 0x000fc400078efcff */
[----:B------:R0:W-:Y:S01]  /*3f00*/  STL [R1+0xec], R10 ;  /* 0x0000ec0a01007387 */ /* 0x0001e20000100800 */
[----:B------:R-:W-:Y:S01]  /*3f10*/  ISETP.GT.U32.AND P3, PT, R25, R7, PT ;  /* 0x000000071900720c */ /* 0x000fe20003f64070 */
[----:B------:R-:W-:Y:S01]  /*3f20*/  @!P5 IMAD.MOV R9, RZ, RZ, -R9 ;  /* 0x000000ffff09d224 */ /* 0x000fe200078e0a09 */
[----:B------:R-:W-:Y:S02]  /*3f30*/  ISETP.GE.AND P5, PT, R13, RZ, PT ;  /* 0x000000ff0d00720c */ /* 0x000fe40003fa6270 */
[----:B------:R-:W-:Y:S02]  /*3f40*/  IABS R13, R13 ;  /* 0x0000000d000d7213 */ /* 0x000fe40000000000 */
[----:B------:R1:W-:Y:S01]  /*3f50*/  STL [R1+0xf4], R9 ;  /* 0x0000f40901007387 */ /* 0x0003e20000100800 */
[--C-:B------:R-:W-:Y:S01]  /*3f60*/  @!P2 IMAD.IADD R6, R6, 0x1, -R25.reuse ;  /* 0x000000010606a824 */ /* 0x100fe200078e0a19 */
[----:B------:R-:W-:Y:S01]  /*3f70*/  ISETP.GE.AND P6, PT, R11, RZ, PT ;  /* 0x000000ff0b00720c */ /* 0x000fe20003fc6270 */
[----:B0-----:R-:W-:Y:S01]  /*3f80*/  IMAD.MOV.U32 R10, RZ, RZ, R8 ;  /* 0x000000ffff0a7224 */ /* 0x001fe200078e0008 */
[C---:B------:R-:W-:Y:S01]  /*3f90*/  LOP3.LUT R11, R3.reuse, 0x120, RZ, 0xfc, !PT ;  /* 0x00000120030b7812 */ /* 0x040fe200078efcff */
[----:B------:R-:W-:Y:S01]  /*3fa0*/  IMAD.MOV.U32 R14, RZ, RZ, R6 ;  /* 0x000000ffff0e7224 */ /* 0x000fe200078e0006 */
[----:B------:R-:W-:Y:S01]  /*3fb0*/  LOP3.LUT R16, R3, 0x118, RZ, 0xfc, !PT ;  /* 0x0000011803107812 */ /* 0x000fe200078efcff */
[----:B------:R-:W-:Y:S01]  /*3fc0*/  @!P4 IMAD.MOV R10, RZ, RZ, -R10 ;  /* 0x000000ffff0ac224 */ /* 0x000fe200078e0a0a */
[----:B------:R-:W-:Y:S01]  /*3fd0*/  ISETP.GE.AND P4, PT, R12, RZ, PT ;  /* 0x000000ff0c00720c */ /* 0x000fe20003f86270 */
[----:B------:R-:W-:Y:S01]  /*3fe0*/  @!P3 IMAD.IADD R7, R7, 0x1, -R25 ;  /* 0x000000010707b824 */ /* 0x000fe200078e0a19 */
[----:B------:R-:W-:Y:S01]  /*3ff0*/  IABS R12, R12 ;  /* 0x0000000c000c7213 */ /* 0x000fe20000000000 */
[----:B------:R-:W-:Y:S01]  /*4000*/  @!P1 IMAD.MOV R14, RZ, RZ, -R14 ;  /* 0x000000ffff0e9224 */ /* 0x000fe200078e0a0e */
[----:B------:R0:W-:Y:S01]  /*4010*/  STL [R1+0xf8], R10 ;  /* 0x0000f80a01007387 */ /* 0x0001e20000100800 */
[----:B-1----:R-:W-:Y:S01]  /*4020*/  IMAD.HI.U32 R9, R2, R13, RZ ;  /* 0x0000000d02097227 */ /* 0x002fe200078e00ff */
[----:B------:R-:W-:-:S02]  /*4030*/  ISETP.GT.U32.AND P3, PT, R25, R7, PT ;  /* 0x000000071900720c */ /* 0x000fc40003f64070 */
[----:B------:R-:W-:Y:S01]  /*4040*/  ISETP.GE.AND P2, PT, R11, RZ, PT ;  /* 0x000000ff0b00720c */ /* 0x000fe20003f46270 */
[C---:B------:R-:W-:Y:S01]  /*4050*/  IMAD.HI.U32 R8, R2.reuse, R12, RZ ;  /* 0x0000000c02087227 */ /* 0x040fe200078e00ff */
[----:B------:R-:W-:Y:S01]  /*4060*/  IABS R11, R11 ;  /* 0x0000000b000b7213 */ /* 0x000fe20000000000 */
[----:B------:R1:W-:Y:S01]  /*4070*/  STL [R1+0x21c], R14 ;  /* 0x00021c0e01007387 */ /* 0x0003e20000100800 */
[----:B------:R-:W-:Y:S01]  /*4080*/  IABS R18, R16 ;  /* 0x0000001000127213 */ /* 0x000fe20000000000 */
[----:B------:R-:W-:Y:S02]  /*4090*/  IMAD.MOV R9, RZ, RZ, -R9 ;  /* 0x000000ffff097224 */ /* 0x000fe400078e0a09 */
[----:B0-----:R-:W-:-:S04]  /*40a0*/  IMAD.HI.U32 R10, R2, R19, RZ ;  /* 0x00000013020a7227 */ /* 0x001fc800078e00ff */
[----:B------:R-:W-:Y:S02]  /*40b0*/  IMAD.MOV R10, RZ, RZ, -R10 ;  /* 0x000000ffff0a7224 */ /* 0x000fe400078e0a0a */
[----:B------:R-:W-:Y:S02]  /*40c0*/  IMAD.MOV R8, RZ, RZ, -R8 ;  /* 0x000000ffff087224 */ /* 0x000fe400078e0a08 */
[----:B------:R-:W-:Y:S02]  /*40d0*/  IMAD R19, R25, R10, R19 ;  /* 0x0000000a19137224 */ /* 0x000fe400078e0213 */
[----:B------:R-:W-:Y:S02]  /*40e0*/  @!P3 IMAD.IADD R7, R7, 0x1, -R25 ;  /* 0x000000010707b824 */ /* 0x000fe400078e0a19 */
[C---:B------:R-:W-:Y:S01]  /*40f0*/  IMAD R13, R25.reuse, R9, R13 ;  /* 0x00000009190d7224 */ /* 0x040fe200078e020d */
[C---:B------:R-:W-:Y:S01]  /*4100*/  ISETP.GT.U32.AND P1, PT, R25.reuse, R19, PT ;  /* 0x000000131900720c */ /* 0x040fe20003f24070 */
[----:B------:R-:W-:Y:S01]  /*4110*/  IMAD R12, R25, R8, R12 ;  /* 0x00000008190c7224 */ /* 0x000fe200078e020c */
[----:B------:R-:W-:Y:S01]  /*4120*/  LOP3.LUT R9, R3, 0x110, RZ, 0xfc, !PT ;  /* 0x0000011003097812 */ /* 0x000fe200078efcff */
[----:B------:R-:W-:Y:S01]  /*4130*/  IMAD.MOV.U32 R10, RZ, RZ, R7 ;  /* 0x000000ffff0a7224 */ /* 0x000fe200078e0007 */
[----:B------:R-:W-:Y:S01]  /*4140*/  ISETP.GT.U32.AND P3, PT, R25, R13, PT ;  /* 0x0000000d1900720c */ /* 0x000fe20003f64070 */
[----:B------:R-:W-:Y:S01]  /*4150*/  IMAD.HI.U32 R6, R2, R11, RZ ;  /* 0x0000000b02067227 */ /* 0x000fe200078e00ff */
[----:B------:R-:W-:-:S02]  /*4160*/  IABS R7, R20 ;  /* 0x0000001400077213 */ /* 0x000fc40000000000 */
[----:B------:R-:W-:Y:S01]  /*4170*/  IABS R17, R9 ;  /* 0x0000000900117213 */ /* 0x000fe20000000000 */
[----:B------:R-:W-:Y:S01]  /*4180*/  @!P6 IMAD.MOV R10, RZ, RZ, -R10 ;  /* 0x000000ffff0ae224 */ /* 0x000fe200078e0a0a */
[----:B------:R-:W-:Y:S01]  /*4190*/  ISETP.GT.U32.AND P6, PT, R25, R12, PT ;  /* 0x0000000c1900720c */ /* 0x000fe20003fc4070 */
[----:B------:R-:W-:Y:S02]  /*41a0*/  IMAD.MOV R6, RZ, RZ, -R6 ;  /* 0x000000ffff067224 */ /* 0x000fe400078e0a06 */
[----:B------:R-:W-:Y:S01]  /*41b0*/  @!P1 IMAD.IADD R19, R19, 0x1, -R25 ;  /* 0x0000000113139824 */ /* 0x000fe200078e0a19 */
[----:B------:R0:W-:Y:S01]  /*41c0*/  STL [R1+0x220], R10 ;  /* 0x0002200a01007387 */ /* 0x0001e20000100800 */
[----:B------:R-:W-:Y:S01]  /*41d0*/  IMAD R11, R25, R6, R11 ;  /* 0x00000006190b7224 */ /* 0x000fe200078e020b */
[----:B------:R-:W-:Y:S01]  /*41e0*/  LOP3.LUT R6, R3, 0x114, RZ, 0xfc, !PT ;  /* 0x0000011403067812 */ /* 0x000fe200078efcff */
[----:B------:R-:W-:Y:S01]  /*41f0*/  @!P3 IMAD.IADD R13, R13, 0x1, -R25 ;  /* 0x000000010d0db824 */ /* 0x000fe200078e0a19 */
[----:B------:R-:W-:Y:S01]  /*4200*/  ISETP.GT.U32.AND P1, PT, R25, R19, PT ;  /* 0x000000131900720c */ /* 0x000fe20003f24070 */
[----:B-1----:R-:W-:Y:S01]  /*4210*/  IMAD.HI.U32 R14, R2, R7, RZ ;  /* 0x00000007020e7227 */ /* 0x002fe200078e00ff */
[----:B------:R-:W-:-:S02]  /*4220*/  IABS R8, R6 ;  /* 0x0000000600087213 */ /* 0x000fc40000000000 */
[----:B------:R-:W-:Y:S01]  /*4230*/  ISETP.GT.U32.AND P3, PT, R25, R13, PT ;  /* 0x0000000d1900720c */ /* 0x000fe20003f64070 */
[----:B------:R-:W-:Y:S02]  /*4240*/  @!P6 IMAD.IADD R12, R12, 0x1, -R25 ;  /* 0x000000010c0ce824 */ /* 0x000fe400078e0a19 */
[----:B0-----:R-:W-:-:S03]  /*4250*/  IMAD.HI.U32 R10, R2, R18, RZ ;  /* 0x00000012020a7227 */ /* 0x001fc600078e00ff */
[----:B------:R-:W-:Y:S01]  /*4260*/  ISETP.GT.U32.AND P6, PT, R25, R12, PT ;  /* 0x0000000c1900720c */ /* 0x000fe20003fc4070 */
[----:B------:R-:W-:Y:S02]  /*4270*/  IMAD.MOV R14, RZ, RZ, -R14 ;  /* 0x000000ffff0e7224 */ /* 0x000fe400078e0a0e */
[----:B------:R-:W-:Y:S01]  /*4280*/  @!P1 IMAD.IADD R19, R19, 0x1, -R25 ;  /* 0x0000000113139824 */ /* 0x000fe200078e0a19 */
[C---:B------:R-:W-:Y:S01]  /*4290*/  ISETP.GT.U32.AND P1, PT, R25.reuse, R11, PT ;  /* 0x0000000b1900720c */ /* 0x040fe20003f24070 */
[----:B------:R-:W-:Y:S02]  /*42a0*/  IMAD.MOV R10, RZ, RZ, -R10 ;  /* 0x000000ffff0a7224 */ /* 0x000fe400078e0a0a */
[----:B------:R-:W-:Y:S02]  /*42b0*/  IMAD.MOV.U32 R21, RZ, RZ, R19 ;  /* 0x000000ffff157224 */ /* 0x000fe400078e0013 */
[C---:B------:R-:W-:Y:S02]  /*42c0*/  IMAD R7, R25.reuse, R14, R7 ;  /* 0x0000000e19077224 */ /* 0x040fe400078e0207 */
[----:B------:R-:W-:Y:S01]  /*42d0*/  IMAD R18, R25, R10, R18 ;  /* 0x0000000a19127224 */ /* 0x000fe200078e0212 */
[----:B------:R-:W-:Y:S01]  /*42e0*/  LOP3.LUT R10, R3, 0x10c, RZ, 0xfc, !PT ;  /* 0x0000010c030a7812 */ /* 0x000fe200078efcff */
[----:B------:R-:W-:-:S02]  /*42f0*/  @!P0 IMAD.MOV R21, RZ, RZ, -R21 ;  /* 0x000000ffff158224 */ /* 0x000fc400078e0a15 */
[--C-:B------:R-:W-:Y:S01]  /*4300*/  @!P3 IMAD.IADD R13, R13, 0x1, -R25.reuse ;  /* 0x000000010d0db824 */ /* 0x100fe200078e0a19 */
[----:B------:R-:W-:Y:S01]  /*4310*/  ISETP.GT.U32.AND P3, PT, R25, R7, PT ;  /* 0x000000071900720c */ /* 0x000fe20003f64070 */
[--C-:B------:R-:W-:Y:S01]  /*4320*/  @!P1 IMAD.IADD R11, R11, 0x1, -R25.reuse ;  /* 0x000000010b0b9824 */ /* 0x100fe200078e0a19 */
[----:B------:R-:W-:Y:S01]  /*4330*/  IABS R19, R10 ;  /* 0x0000000a00137213 */ /* 0x000fe20000000000 */
[----:B------:R-:W-:Y:S01]  /*4340*/  @!P6 IMAD.IADD R12, R12, 0x1, -R25 ;  /* 0x000000010c0ce824 */ /* 0x000fe200078e0a19 */
[C---:B------:R-:W-:Y:S01]  /*4350*/  ISETP.GT.U32.AND P6, PT, R25.reuse, R18, PT ;  /* 0x000000121900720c */ /* 0x040fe20003fc4070 */
[----:B------:R-:W-:Y:S01]  /*4360*/  IMAD.HI.U32 R15, R2, R8, RZ ;  /* 0x00000008020f7227 */ /* 0x000fe200078e00ff */
[----:B------:R-:W-:Y:S01]  /*4370*/  ISETP.GT.U32.AND P0, PT, R25, R11, PT ;  /* 0x0000000b1900720c */ /* 0x000fe20003f04070 */
[----:B------:R0:W-:Y:S01]  /*4380*/  STL [R1+0xdc], R21 ;  /* 0x0000dc1501007387 */ /* 0x0001e20000100800 */
[----:B------:R-:W-:Y:S01]  /*4390*/  ISETP.GE.AND P1, PT, R20, RZ, PT ;  /* 0x000000ff1400720c */ /* 0x000fe20003f26270 */
[----:B------:R-:W-:-:S04]  /*43a0*/  IMAD.HI.U32 R14, R2, R17, RZ ;  /* 0x00000011020e7227 */ /* 0x000fc800078e00ff */
[----:B------:R-:W-:Y:S02]  /*43b0*/  IMAD.MOV R15, RZ, RZ, -R15 ;  /* 0x000000ffff0f7224 */ /* 0x000fe400078e0a0f */
[----:B------:R-:W-:Y:S02]  /*43c0*/  IMAD.MOV R14, RZ, RZ, -R14 ;  /* 0x000000ffff0e7224 */ /* 0x000fe400078e0a0e */
[----:B------:R-:W-:Y:S02]  /*43d0*/  IMAD R8, R25, R15, R8 ;  /* 0x0000000f19087224 */ /* 0x000fe400078e0208 */
[--C-:B------:R-:W-:Y:S02]  /*43e0*/  @!P0 IMAD.IADD R11, R11, 0x1, -R25.reuse ;  /* 0x000000010b0b8824 */ /* 0x100fe400078e0a19 */
[----:B------:R-:W-:Y:S01]  /*43f0*/  @!P3 IMAD.IADD R7, R7, 0x1, -R25 ;  /* 0x000000010707b824 */ /* 0x000fe200078e0a19 */
[----:B------:R-:W-:Y:S01]  /*4400*/  ISETP.GE.AND P3, PT, R16, RZ, PT ;  /* 0x000000ff1000720c */ /* 0x000fe20003f66270 */
[----:B0-----:R-:W-:Y:S01]  /*4410*/  IMAD.MOV.U32 R21, RZ, RZ, R13 ;  /* 0x000000ffff157224 */ /* 0x001fe200078e000d */
[C---:B------:R-:W-:Y:S01]  /*4420*/  ISETP.GT.U32.AND P0, PT, R25.reuse, R8, PT ;  /* 0x000000081900720c */ /* 0x040fe20003f04070 */
[----:B------:R-:W-:Y:S01]  /*4430*/  @!P6 IMAD.IADD R18, R18, 0x1, -R25 ;  /* 0x000000011212e824 */ /* 0x000fe200078e0a19 */
[C---:B------:R-:W-:Y:S01]  /*4440*/  ISETP.GT.U32.AND P6, PT, R25.reuse, R7, PT ;  /* 0x000000071900720c */ /* 0x040fe20003fc4070 */
[----:B------:R-:W-:-:S02]  /*4450*/  IMAD R17, R25, R14, R17 ;  /* 0x0000000e19117224 */ /* 0x000fc400078e0211 */
[----:B------:R-:W-:Y:S02]  /*4460*/  IMAD.MOV.U32 R16, RZ, RZ, R19 ;  /* 0x000000ffff107224 */ /* 0x000fe400078e0013 */
[----:B------:R-:W-:Y:S02]  /*4470*/  IMAD.MOV.U32 R14, RZ, RZ, R11 ;  /* 0x000000ffff0e7224 */ /* 0x000fe400078e000b */
[----:B------:R-:W-:Y:S01]  /*4480*/  @!P5 IMAD.MOV R21, RZ, RZ, -R21 ;  /* 0x000000ffff15d224 */ /* 0x000fe200078e0a15 */
[----:B------:R-:W-:Y:S01]  /*4490*/  ISETP.GT.U32.AND P5, PT, R25, R18, PT ;  /* 0x000000121900720c */ /* 0x000fe20003fa4070 */
[----:B------:R-:W-:-:S03]  /*44a0*/  IMAD.HI.U32 R13, R2, R16, RZ ;  /* 0x00000010020d7227 */ /* 0x000fc600078e00ff */
[----:B------:R-:W-:Y:S01]  /*44b0*/  STL [R1+0xd8], R21 ;  /* 0x0000d81501007387 */ /* 0x000fe20000100800 */
[----:B------:R-:W-:Y:S01]  /*44c0*/  @!P2 IMAD.MOV R14, RZ, RZ, -R14 ;  /* 0x000000ffff0ea224 */ /* 0x000fe200078e0a0e */
[C---:B------:R-:W-:Y:S01]  /*44d0*/  ISETP.GT.U32.AND P2, PT, R25.reuse, R17, PT ;  /* 0x000000111900720c */ /* 0x040fe20003f44070 */
[----:B------:R-:W-:Y:S02]  /*44e0*/  IMAD.MOV R13, RZ, RZ, -R13 ;  /* 0x000000ffff0d7224 */ /* 0x000fe400078e0a0d */
[----:B------:R-:W-:Y:S01]  /*44f0*/  @!P4 IMAD.MOV R12, RZ, RZ, -R12 ;  /* 0x000000ffff0cc224 */ /* 0x000fe200078e0a0c */
[----:B------:R-:W-:Y:S01]  /*4500*/  ISETP.GE.AND P4, PT, R6, RZ, PT ;  /* 0x000000ff0600720c */ /* 0x000fe20003f86270 */
[----:B------:R-:W-:Y:S01]  /*4510*/  IMAD R16, R25, R13, R16 ;  /* 0x0000000d19107224 */ /* 0x000fe200078e0210 */
[----:B------:R-:W-:Y:S01]  /*4520*/  LOP3.LUT R6, R3, 0x108, RZ, 0xfc, !PT ;  /* 0x0000010803067812 */ /* 0x000fe200078efcff */
[--C-:B------:R-:W-:Y:S01]  /*4530*/  @!P0 IMAD.IADD R8, R8, 0x1, -R25.reuse ;  /* 0x0000000108088824 */ /* 0x100fe200078e0a19 */
[----:B------:R0:W-:Y:S01]  /*4540*/  STL [R1+0xa4], R12 ;  /* 0x0000a40c01007387 */ /* 0x0001e20000100800 */
[--C-:B------:R-:W-:Y:S01]  /*4550*/  @!P5 IMAD.IADD R18, R18, 0x1, -R25.reuse ;  /* 0x000000011212d824 */ /* 0x100fe200078e0a19 */
[----:B------:R-:W-:Y:S01]  /*4560*/  ISETP.GT.U32.AND P5, PT, R25, R16, PT ;  /* 0x000000101900720c */ /* 0x000fe20003fa4070 */
[--C-:B------:R-:W-:Y:S01]  /*4570*/  @!P6 IMAD.IADD R7, R7, 0x1, -R25.reuse ;  /* 0x000000010707e824 */ /* 0x100fe200078e0a19 */
[----:B------:R-:W-:Y:S01]  /*4580*/  ISETP.GE.AND P6, PT, R9, RZ, PT ;  /* 0x000000ff0900720c */ /* 0x000fe20003fc6270 */
[----:B------:R-:W-:Y:S01]  /*4590*/  @!P2 IMAD.IADD R17, R17, 0x1, -R25 ;  /* 0x000000011111a824 */ /* 0x000fe200078e0a19 */
[----:B------:R-:W-:Y:S01]  /*45a0*/  ISETP.GT.U32.AND P2, PT, R25, R8, PT ;  /* 0x000000081900720c */ /* 0x000fe20003f44070 */
[----:B------:R-:W-:Y:S01]  /*45b0*/  IMAD.MOV.U32 R13, RZ, RZ, R7 ;  /* 0x000000ffff0d7224 */ /* 0x000fe200078e0007 */
[----:B------:R-:W-:Y:S01]  /*45c0*/  LOP3.LUT R9, R3, 0x104, RZ, 0xfc, !PT ;  /* 0x0000010403097812 */ /* 0x000fe200078efcff */
[----:B------:R1:W-:Y:S01]  /*45d0*/  STL [R1+0xcc], R14 ;  /* 0x0000cc0e01007387 */ /* 0x0003e20000100800 */
[----:B0-----:R-:W-:Y:S01]  /*45e0*/  IABS R12, R6 ;  /* 0x00000006000c7213 */ /* 0x001fe20000000000 */
[----:B------:R-:W-:Y:S01]  /*45f0*/  @!P1 IMAD.MOV R13, RZ, RZ, -R13 ;  /* 0x000000ffff0d9224 */ /* 0x000fe200078e0a0d */
[----:B------:R-:W-:Y:S01]  /*4600*/  ISETP.GE.AND P0, PT, R10, RZ, PT ;  /* 0x000000ff0a00720c */ /* 0x000fe20003f06270 */
[----:B------:R-:W-:Y:S01]  /*4610*/  @!P3 IMAD.MOV R18, RZ, RZ, -R18 ;  /* 0x000000ffff12b224 */ /* 0x000fe200078e0a12 */
[----:B------:R-:W-:Y:S01]  /*4620*/  IABS R10, R9 ;  /* 0x00000009000a7213 */ /* 0x000fe20000000000 */
[----:B------:R-:W-:Y:S01]  /*4630*/  IMAD.HI.U32 R11, R2, R12, RZ ;  /* 0x0000000c020b7227 */ /* 0x000fe200078e00ff */
[----:B------:R-:W-:Y:S01]  /*4640*/  ISETP.GT.U32.AND P1, PT, R25, R17, PT ;  /* 0x000000111900720c */ /* 0x000fe20003f24070 */
[----:B------:R0:W-:Y:S02]  /*4650*/  STL [R1+0xd0], R13 ;  /* 0x0000d00d01007387 */ /* 0x0001e40000100800 */
[----:B------:R-:W-:Y:S01]  /*4660*/  IMAD.MOV R11, RZ, RZ, -R11 ;  /* 0x000000ffff0b7224 */ /* 0x000fe200078e0a0b */
[----:B-1----:R-:W-:Y:S01]  /*4670*/  LOP3.LUT R14, R3, 0x100, RZ, 0xfc, !PT ;  /* 0x00000100030e7812 */ /* 0x002fe200078efcff */
[--C-:B------:R-:W-:Y:S01]  /*4680*/  @!P5 IMAD.IADD R16, R16, 0x1, -R25.reuse ;  /* 0x000000011010d824 */ /* 0x100fe200078e0a19 */
[----:B------:R1:W-:Y:S01]  /*4690*/  STL [R1+0xac], R18 ;  /* 0x0000ac1201007387 */ /* 0x0003e20000100800 */
[C---:B------:R-:W-:Y:S01]  /*46a0*/  IMAD R12, R25.reuse, R11, R12 ;  /* 0x0000000b190c7224 */ /* 0x040fe200078e020c */
[----:B------:R-:W-:Y:S01]  /*46b0*/  IABS R15, R14 ;  /* 0x0000000e000f7213 */ /* 0x000fe20000000000 */
[----:B------:R-:W-:Y:S01]  /*46c0*/  IMAD.MOV.U32 R7, RZ, RZ, R10 ;  /* 0x000000ffff077224 */ /* 0x000fe200078e000a */
[C---:B------:R-:W-:Y:S01]  /*46d0*/  ISETP.GT.U32.AND P5, PT, R25.reuse, R16, PT ;  /* 0x000000101900720c */ /* 0x040fe20003fa4070 */
[----:B------:R-:W-:Y:S01]  /*46e0*/  @!P2 IMAD.IADD R8, R8, 0x1, -R25 ;  /* 0x000000010808a824 */ /* 0x000fe200078e0a19 */
[----:B------:R-:W-:Y:S01]  /*46f0*/  ISETP.GT.U32.AND P2, PT, R25, R12, PT ;  /* 0x0000000c1900720c */ /* 0x000fe20003f44070 */
[----:B------:R-:W-:Y:S01]  /*4700*/  IMAD.HI.U32 R10, R2, R7, RZ ;  /* 0x00000007020a7227 */ /* 0x000fe200078e00ff */
[----:B0-----:R-:W-:-:S03]  /*4710*/  LOP3.LUT R13, R3, 0xfc, RZ, 0xfc, !PT ;  /* 0x000000fc030d7812 */ /* 0x001fc600078efcff */
[----:B------:R-:W-:Y:S01]  /*4720*/  IMAD.MOV R10, RZ, RZ, -R10 ;  /* 0x000000ffff0a7224 */ /* 0x000fe200078e0a0a */
[----:B------:R-:W-:Y:S01]  /*4730*/  IABS R20, R13 ;  /* 0x0000000d00147213 */ /* 0x000fe20000000000 */
[----:B------:R-:W-:Y:S01]  /*4740*/  @!P1 IMAD.IADD R17, R17, 0x1, -R25 ;  /* 0x0000000111119824 */ /* 0x000fe200078e0a19 */
[----:B------:R-:W-:Y:S01]  /*4750*/  ISETP.GE.AND P1, PT, R6, RZ, PT ;  /* 0x000000ff0600720c */ /* 0x000fe20003f26270 */
[----:B------:R-:W-:Y:S01]  /*4760*/  IMAD R7, R25, R10, R7 ;  /* 0x0000000a19077224 */ /* 0x000fe200078e0207 */
[----:B------:R-:W-:Y:S01]  /*4770*/  LOP3.LUT R6, R3, 0xf8, RZ, 0xfc, !PT ;  /* 0x000000f803067812 */ /* 0x000fe200078efcff */
[----:B------:R-:W-:-:S04]  /*4780*/  IMAD.HI.U32 R10, R2, R15, RZ ;  /* 0x0000000f020a7227 */ /* 0x000fc800078e00ff */
[--C-:B------:R-:W-:Y:S01]  /*4790*/  @!P2 IMAD.IADD R12, R12, 0x1, -R25.reuse ;  /* 0x000000010c0ca824 */ /* 0x100fe200078e0a19 */
[----:B------:R-:W-:Y:S01]  /*47a0*/  ISETP.GE.AND P2, PT, R9, RZ, PT ;  /* 0x000000ff0900720c */ /* 0x000fe20003f46270 */
[----:B------:R-:W-:Y:S01]  /*47b0*/  @!P5 IMAD.IADD R16, R16, 0x1, -R25 ;  /* 0x000000011010d824 */ /* 0x000fe200078e0a19 */
[C---:B------:R-:W-:Y:S01]  /*47c0*/  ISETP.GT.U32.AND P5, PT, R25.reuse, R7, PT ;  /* 0x000000071900720c */ /* 0x040fe20003fa4070 */
[----:B------:R-:W-:Y:S01]  /*47d0*/  IMAD.MOV R10, RZ, RZ, -R10 ;  /* 0x000000ffff0a7224 */ /* 0x000fe200078e0a0a */
[----:B------:R-:W-:Y:S01]  /*47e0*/  ISETP.GT.U32.AND P3, PT, R25, R12, PT ;  /* 0x0000000c1900720c */ /* 0x000fe20003f64070 */
[----:B------:R-:W-:Y:S01]  /*47f0*/  IMAD.MOV.U32 R19, RZ, RZ, R8 ;  /* 0x000000ffff137224 */ /* 0x000fe200078e0008 */
[----:B------:R-:W-:Y:S01]  /*4800*/  LOP3.LUT R9, R3, 0xf4, RZ, 0xfc, !PT ;  /* 0x000000f403097812 */ /* 0x000fe200078efcff */
[----:B------:R-:W-:Y:S01]  /*4810*/  IMAD R15, R25, R10, R15 ;  /* 0x0000000a190f7224 */ /* 0x000fe200078e020f */
[----:B------:R-:W-:Y:S01]  /*4820*/  IABS R10, R6 ;  /* 0x00000006000a7213 */ /* 0x000fe20000000000 */
[----:B-1----:R-:W-:-:S02]  /*4830*/  IMAD.MOV.U32 R18, RZ, RZ, R16 ;  /* 0x000000ffff127224 */ /* 0x002fc400078e0010 */
[----:B------:R-:W-:Y:S02]  /*4840*/  @!P4 IMAD.MOV R19, RZ, RZ, -R19 ;  /* 0x000000ffff13c224 */ /* 0x000fe400078e0a13 */
[----:B------:R-:W-:-:S03]  /*4850*/  IMAD.HI.U32 R8, R2, R10, RZ ;  /* 0x0000000a02087227 */ /* 0x000fc600078e00ff */
[----:B------:R-:W-:Y:S01]  /*4860*/  STL [R1+0xc8], R19 ;  /* 0x0000c81301007387 */ /* 0x000fe20000100800 */
[----:B------:R-:W-:Y:S02]  /*4870*/  @!P6 IMAD.MOV R17, RZ, RZ, -R17 ;  /* 0x000000ffff11e224 */ /* 0x000fe400078e0a11 */
[----:B------:R-:W-:-:S03]  /*4880*/  IMAD.HI.U32 R11, R2, R20, RZ ;  /* 0x00000014020b7227 */ /* 0x000fc600078e00ff */
[----:B------:R-:W-:Y:S01]  /*4890*/  STL [R1+0xb4], R17 ;  /* 0x0000b41101007387 */ /* 0x000fe20000100800 */
[--C-:B------:R-:W-:Y:S01]  /*48a0*/  @!P5 IMAD.IADD R7, R7, 0x1, -R25.reuse ;  /* 0x000000010707d824 */ /* 0x100fe200078e0a19 */
[C---:B------:R-:W-:Y:S01]  /*48b0*/  ISETP.GT.U32.AND P5, PT, R25.reuse, R15, PT ;  /* 0x0000000f1900720c */ /* 0x040fe20003fa4070 */
[----:B------:R-:W-:Y:S01]  /*48c0*/  @!P0 IMAD.MOV R18, RZ, RZ, -R18 ;  /* 0x000000ffff128224 */ /* 0x000fe200078e0a12 */
[----:B------:R-:W-:Y:S01]  /*48d0*/  ISETP.GE.AND P0, PT, R14, RZ, PT ;  /* 0x000000ff0e00720c */ /* 0x000fe20003f06270 */
[----:B------:R-:W-:Y:S01]  /*48e0*/  @!P3 IMAD.IADD R12, R12, 0x1, -R25 ;  /* 0x000000010c0cb824 */ /* 0x000fe200078e0a19 */
[----:B------:R-:W-:Y:S01]  /*48f0*/  ISETP.GT.U32.AND P4, PT, R25, R7, PT ;  /* 0x000000071900720c */ /* 0x000fe20003f84070 */
[----:B------:R-:W-:Y:S01]  /*4900*/  IMAD.MOV R8, RZ, RZ, -R8 ;  /* 0x000000ffff087224 */ /* 0x000fe200078e0a08 */
[----:B------:R0:W-:Y:S01]  /*4910*/  STL [R1+0xc4], R18 ;  /* 0x0000c41201007387 */ /* 0x0001e20000100800 */
[----:B------:R-:W-:Y:S01]  /*4920*/  IMAD.MOV R11, RZ, RZ, -R11 ;  /* 0x000000ffff0b7224 */ /* 0x000fe200078e0a0b */
[----:B------:R-:W-:Y:S01]  /*4930*/  ISETP.GE.AND P3, PT, R13, RZ, PT ;  /* 0x000000ff0d00720c */ /* 0x000fe20003f66270 */
[----:B------:R-:W-:Y:S01]  /*4940*/  IMAD R10, R25, R8, R10 ;  /* 0x00000008190a7224 */ /* 0x000fe200078e020a */
[----:B------:R-:W-:Y:S01]  /*4950*/  LOP3.LUT R8, R3, 0xec, RZ, 0xfc, !PT ;  /* 0x000000ec03087812 */ /* 0x000fe200078efcff */
[----:B------:R-:W-:Y:S01]  /*4960*/  IMAD R20, R25, R11, R20 ;  /* 0x0000000b19147224 */ /* 0x000fe200078e0214 */
[----:B------:R-:W-:Y:S01]  /*4970*/  IABS R11, R9 ;  /* 0x00000009000b7213 */ /* 0x000fe20000000000 */
[----:B------:R-:W-:-:S02]  /*4980*/  @!P5 IMAD.IADD R15, R15, 0x1, -R25 ;  /* 0x000000010f0fd824 */ /* 0x000fc400078e0a19 */
[----:B0-----:R-:W-:Y:S01]  /*4990*/  IMAD.MOV.U32 R18, RZ, RZ, R12 ;  /* 0x000000ffff127224 */ /* 0x001fe200078e000c */
[C---:B------:R-:W-:Y:S01]  /*49a0*/  ISETP.GT.U32.AND P6, PT, R25.reuse, R20, PT ;  /* 0x000000141900720c */ /* 0x040fe20003fc4070 */
[----:B------:R-:W-:Y:S01]  /*49b0*/  IMAD.HI.U32 R16, R2, R11, RZ ;  /* 0x0000000b02107227 */ /* 0x000fe200078e00ff */
[----:B------:R-:W-:Y:S02]  /*49c0*/  ISETP.GT.U32.AND P5, PT, R25, R15, PT ;  /* 0x0000000f1900720c */ /* 0x000fe40003fa4070 */
[----:B------:R-:W-:Y:S01]  /*49d0*/  LOP3.LUT R12, R3, 0xe8, RZ, 0xfc, !PT ;  /* 0x000000e8030c7812 */ /* 0x000fe200078efcff */
[----:B------:R-:W-:Y:S01]  /*49e0*/  @!P1 IMAD.MOV R18, RZ, RZ, -R18 ;  /* 0x000000ffff129224 */ /* 0x000fe200078e0a12 */
[----:B------:R-:W-:Y:S01]  /*49f0*/  ISETP.GT.U32.AND P1, PT, R25, R10, PT ;  /* 0x0000000a1900720c */ /* 0x000fe20003f24070 */
[----:B------:R-:W-:Y:S02]  /*4a00*/  IMAD.MOV R16, RZ, RZ, -R16 ;  /* 0x000000ffff107224 */ /* 0x000fe400078e0a10 */
[----:B------:R-:W-:Y:S01]  /*4a10*/  @!P4 IMAD.IADD R7, R7, 0x1, -R25 ;  /* 0x000000010707c824 */ /* 0x000fe200078e0a19 */
[----:B------:R-:W-:Y:S01]  /*4a20*/  ISETP.GE.AND P4, PT, R6, RZ, PT ;  /* 0x000000ff0600720c */ /* 0x000fe20003f86270 */
[----:B------:R-:W-:Y:S01]  /*4a30*/  IMAD R11, R25, R16, R11 ;  /* 0x00000010190b7224 */ /* 0x000fe200078e020b */
[----:B------:R-:W-:Y:S01]  /*4a40*/  LOP3.LUT R6, R3, 0xf0, RZ, 0xfc, !PT ;  /* 0x000000f003067812 */ /* 0x000fe200078efcff */
[----:B------:R-:W-:Y:S01]  /*4a50*/  IMAD.MOV.U32 R17, RZ, RZ, R7 ;  /* 0x000000ffff117224 */ /* 0x000fe200078e0007 */
[----:B------:R-:W-:Y:S01]  /*4a60*/  IABS R7, R8 ;  /* 0x0000000800077213 */ /* 0x000fe20000000000 */
[----:B------:R-:W-:Y:S01]  /*4a70*/  @!P6 IMAD.IADD R20, R20, 0x1, -R25 ;  /* 0x000000011414e824 */ /* 0x000fe200078e0a19 */
[----:B------:R-:W-:Y:S01]  /*4a80*/  IABS R13, R6 ;  /* 0x00000006000d7213 */ /* 0x000fe20000000000 */
[----:B------:R-:W-:Y:S01]  /*4a90*/  @!P2 IMAD.MOV R17, RZ, RZ, -R17 ;  /* 0x000000ffff11a224 */ /* 0x000fe200078e0a11 */
[C---:B------:R-:W-:Y:S01]  /*4aa0*/  ISETP.GT.U32.AND P2, PT, R25.reuse, R11, PT ;  /* 0x0000000b1900720c */ /* 0x040fe20003f44070 */
[--C-:B------:R-:W-:Y:S01]  /*4ab0*/  @!P1 IMAD.IADD R10, R10, 0x1, -R25.reuse ;  /* 0x000000010a0a9824 */ /* 0x100fe200078e0a19 */
[C---:B------:R-:W-:Y:S01]  /*4ac0*/  ISETP.GT.U32.AND P6, PT, R25.reuse, R20, PT ;  /* 0x000000141900720c */ /* 0x040fe20003fc4070 */
[----:B------:R-:W-:Y:S01]  /*4ad0*/  IMAD.HI.U32 R14, R2, R13, RZ ;  /* 0x0000000d020e7227 */ /* 0x000fe200078e00ff */
[----:B------:R0:W-:Y:S02]  /*4ae0*/  STL [R1+0xb8], R18 ;  /* 0x0000b81201007387 */ /* 0x0001e40000100800 */
[----:B------:R-:W-:Y:S01]  /*4af0*/  ISETP.GT.U32.AND P1, PT, R25, R10, PT ;  /* 0x0000000a1900720c */ /* 0x000fe20003f24070 */
[----:B------:R-:W-:Y:S01]  /*4b00*/  IMAD.MOV R14, RZ, RZ, -R14 ;  /* 0x000000ffff0e7224 */ /* 0x000fe200078e0a0e */
[----:B------:R1:W-:Y:S01]  /*4b10*/  STL [R1+0xc0], R17 ;  /* 0x0000c01101007387 */ /* 0x0003e20000100800 */
[----:B------:R-:W-:Y:S01]  /*4b20*/  @!P5 IMAD.IADD R15, R15, 0x1, -R25 ;  /* 0x000000010f0fd824 */ /* 0x000fe200078e0a19 */
[----:B------:R-:W-:Y:S01]  /*4b30*/  ISETP.GE.AND P5, PT, R9, RZ, PT ;  /* 0x000000ff0900720c */ /* 0x000fe20003fa6270 */
[----:B------:R-:W-:Y:S01]  /*4b40*/  IMAD R13, R25, R14, R13 ;  /* 0x0000000e190d7224 */ /* 0x000fe200078e020d */
[----:B------:R-:W-:Y:S01]  /*4b50*/  IABS R9, R12 ;  /* 0x0000000c00097213 */ /* 0x000fe20000000000 */
[--C-:B------:R-:W-:Y:S01]  /*4b60*/  @!P2 IMAD.IADD R11, R11, 0x1, -R25.reuse ;  /* 0x000000010b0ba824 */ /* 0x100fe200078e0a19 */
[----:B------:R-:W-:Y:S01]  /*4b70*/  LOP3.LUT R14, R3, 0xe4, RZ, 0xfc, !PT ;  /* 0x000000e4030e7812 */ /* 0x000fe200078efcff */
[----:B------:R-:W-:Y:S01]  /*4b80*/  @!P6 IMAD.IADD R20, R20, 0x1, -R25 ;  /* 0x000000011414e824 */ /* 0x000fe200078e0a19 */
[----:B------:R-:W-:Y:S01]  /*4b90*/  ISETP.GE.AND P6, PT, R6, RZ, PT ;  /* 0x000000ff0600720c */ /* 0x000fe20003fc6270 */
[----:B------:R-:W-:Y:S01]  /*4ba0*/  IMAD.HI.U32 R6, R2, R7, RZ ;  /* 0x0000000702067227 */ /* 0x000fe200078e00ff */
[----:B------:R-:W-:-:S02]  /*4bb0*/  ISETP.GT.U32.AND P2, PT, R25, R11, PT ;  /* 0x0000000b1900720c */ /* 0x000fc40003f44070 */
[----:B0-----:R-:W-:Y:S01]  /*4bc0*/  IABS R18, R14 ;  /* 0x0000000e00127213 */ /* 0x001fe20000000000 */
[----:B------:R-:W-:Y:S01]  /*4bd0*/  @!P1 IMAD.IADD R10, R10, 0x1, -R25 ;  /* 0x000000010a0a9824 */ /* 0x000fe200078e0a19 */
[----:B------:R-:W-:Y:S01]  /*4be0*/  ISETP.GT.U32.AND P1, PT, R25, R13, PT ;  /* 0x0000000d1900720c */ /* 0x000fe20003f24070 */
[----:B------:R-:W-:Y:S01]  /*4bf0*/  IMAD.MOV.U32 R16, RZ, RZ, R15 ;  /* 0x000000ffff107224 */ /* 0x000fe200078e000f */
[----:B------:R-:W-:Y:S01]  /*4c00*/  LOP3.LUT R15, R3, 0xe0, RZ, 0xfc, !PT ;  /* 0x000000e0030f7812 */ /* 0x000fe200078efcff */
[----:B------:R-:W-:Y:S02]  /*4c10*/  IMAD.MOV R6, RZ, RZ, -R6 ;  /* 0x000000ffff067224 */ /* 0x000fe400078e0a06 */
[----:B------:R-:W-:Y:S01]  /*4c20*/  @!P0 IMAD.MOV R16, RZ, RZ, -R16 ;  /* 0x000000ffff108224 */ /* 0x000fe200078e0a10 */
[----:B------:R-:W-:Y:S01]  /*4c30*/  ISETP.GE.AND P0, PT, R8, RZ, PT ;  /* 0x000000ff0800720c */ /* 0x000fe20003f06270 */
[----:B------:R-:W-:Y:S01]  /*4c40*/  IMAD R7, R25, R6, R7 ;  /* 0x0000000619077224 */ /* 0x000fe200078e0207 */
[----:B-1----:R-:W-:Y:S01]  /*4c50*/  IABS R17, R15 ;  /* 0x0000000f00117213 */ /* 0x002fe20000000000 */
[----:B------:R-:W-:Y:S01]  /*4c60*/  IMAD.HI.U32 R8, R2, R9, RZ ;  /* 0x0000000902087227 */ /* 0x000fe200078e00ff */
[----:B------:R-:W-:Y:S01]  /*4c70*/  LOP3.LUT R6, R3, 0xdc, RZ, 0xfc, !PT ;  /* 0x000000dc03067812 */ /* 0x000fe200078efcff */
[----:B------:R0:W-:Y:S02]  /*4c80*/  STL [R1+0xbc], R16 ;  /* 0x0000bc1001007387 */ /* 0x0001e40000100800 */
[----:B------:R-:W-:-:S02]  /*4c90*/  @!P1 IMAD.IADD R13, R13, 0x1, -R25 ;  /* 0x000000010d0d9824 */ /* 0x000fc400078e0a19 */
[----:B------:R-:W-:Y:S01]  /*4ca0*/  @!P2 IMAD.IADD R11, R11, 0x1, -R25 ;  /* 0x000000010b0ba824 */ /* 0x000fe200078e0a19 */
[C---:B------:R-:W-:Y:S01]  /*4cb0*/  ISETP.GT.U32.AND P2, PT, R25.reuse, R7, PT ;  /* 0x000000071900720c */ /* 0x040fe20003f44070 */
[----:B------:R-:W-:Y:S02]  /*4cc0*/  IMAD.MOV R8, RZ, RZ, -R8 ;  /* 0x000000ffff087224 */ /* 0x000fe400078e0a08 */
[----:B------:R-:W-:Y:S01]  /*4cd0*/  @!P3 IMAD.MOV R20, RZ, RZ, -R20 ;  /* 0x000000ffff14b224 */ /* 0x000fe200078e0a14 */
[C---:B------:R-:W-:Y:S01]  /*4ce0*/  ISETP.GT.U32.AND P3, PT, R25.reuse, R13, PT ;  /* 0x0000000d1900720c */ /* 0x040fe20003f64070 */
[----:B------:R-:W-:Y:S01]  /*4cf0*/  IMAD R9, R25, R8, R9 ;  /* 0x0000000819097224 */ /* 0x000fe200078e0209 */
[----:B0-----:R-:W-:Y:S01]  /*4d00*/  IABS R16, R6 ;  /* 0x0000000600107213 */ /* 0x001fe20000000000 */
[----:B------:R-:W-:Y:S01]  /*4d10*/  IMAD.HI.U32 R21, R2, R18, RZ ;  /* 0x0000001202157227 */ /* 0x000fe200078e00ff */
[----:B------:R0:W-:Y:S01]  /*4d20*/  STL [R1+0xb0], R20 ;  /* 0x0000b01401007387 */ /* 0x0001e20000100800 */
[----:B------:R-:W-:-:S02]  /*4d30*/  LOP3.LUT R8, R3, 0xd8, RZ, 0xfc, !PT ;  /* 0x000000d803087812 */ /* 0x000fc400078efcff */
[----:B------:R-:W-:Y:S01]  /*4d40*/  IMAD.HI.U32 R19, R2, R17, RZ ;  /* 0x0000001102137227 */ /* 0x000fe200078e00ff */
[----:B------:R-:W-:-:S03]  /*4d50*/  ISETP.GT.U32.AND P1, PT, R25, R9, PT ;  /* 0x000000091900720c */ /* 0x000fc60003f24070 */
[----:B------:R-:W-:Y:S02]  /*4d60*/  IMAD.MOV R21, RZ, RZ, -R21 ;  /* 0x000000ffff157224 */ /* 0x000fe400078e0a15 */
[----:B------:R-:W-:Y:S02]  /*4d70*/  IMAD.MOV R19, RZ, RZ, -R19 ;  /* 0x000000ffff137224 */ /* 0x000fe400078e0a13 */
[--C-:B------:R-:W-:Y:S01]  /*4d80*/  @!P2 IMAD.IADD R7, R7, 0x1, -R25.reuse ;  /* 0x000000010707a824 */ /* 0x100fe200078e0a19 */
[----:B------:R-:W-:Y:S01]  /*4d90*/  ISETP.GE.AND P2, PT, R12, RZ, PT ;  /* 0x000000ff0c00720c */ /* 0x000fe20003f46270 */
[----:B------:R-:W-:Y:S01]  /*4da0*/  IMAD R12, R25, R21, R18 ;  /* 0x00000015190c7224 */ /* 0x000fe200078e0212 */
[----:B------:R-:W-:Y:S01]  /*4db0*/  IABS R18, R8 ;  /* 0x0000000800127213 */ /* 0x000fe20000000000 */
[----:B------:R-:W-:Y:S02]  /*4dc0*/  @!P3 IMAD.IADD R13, R13, 0x1, -R25 ;  /* 0x000000010d0db824 */ /* 0x000fe400078e0a19 */
[----:B0-----:R-:W-:Y:S01]  /*4dd0*/  IMAD.MOV.U32 R20, RZ, RZ, R16 ;  /* 0x000000ffff147224 */ /* 0x001fe200078e0010 */
[C---:B------:R-:W-:Y:S01]  /*4de0*/  ISETP.GT.U32.AND P3, PT, R25.reuse, R12, PT ;  /* 0x0000000c1900720c */ /* 0x040fe20003f64070 */
[----:B------:R-:W-:-:S02]  /*4df0*/  IMAD R16, R25, R19, R17 ;  /* 0x0000001319107224 */ /* 0x000fc400078e0211 */
[----:B------:R-:W-:Y:S02]  /*4e00*/  IMAD.MOV.U32 R22, RZ, RZ, R10 ;  /* 0x000000ffff167224 */ /* 0x000fe400078e000a */
[----:B------:R-:W-:Y:S02]  /*4e10*/  IMAD.MOV.U32 R19, RZ, RZ, R11 ;  /* 0x000000ffff137224 */ /* 0x000fe400078e000b */
[----:B------:R-:W-:Y:S01]  /*4e20*/  IMAD.MOV.U32 R17, RZ, RZ, R13 ;  /* 0x000000ffff117224 */ /* 0x000fe200078e000d */
[----:B------:R-:W-:Y:S01]  /*4e30*/  LOP3.LUT R13, R3, 0xcc, RZ, 0xfc, !PT ;  /* 0x000000cc030d7812 */ /* 0x000fe200078efcff */
[----:B------:R-:W-:-:S04]  /*4e40*/  IMAD.HI.U32 R10, R2, R20, RZ ;  /* 0x00000014020a7227 */ /* 0x000fc800078e00ff */
[----:B------:R-:W-:Y:S02]  /*4e50*/  @!P4 IMAD.MOV R22, RZ, RZ, -R22 ;  /* 0x000000ffff16c224 */ /* 0x000fe400078e0a16 */
[----:B------:R-:W-:Y:S01]  /*4e60*/  @!P5 IMAD.MOV R19, RZ, RZ, -R19 ;  /* 0x000000ffff13d224 */ /* 0x000fe200078e0a13 */
[----:B------:R-:W-:Y:S01]  /*4e70*/  ISETP.GE.AND P5, PT, R14, RZ, PT ;  /* 0x000000ff0e00720c */ /* 0x000fe20003fa6270 */
[----:B------:R-:W-:Y:S01]  /*4e80*/  @!P1 IMAD.IADD R9, R9, 0x1, -R25 ;  /* 0x0000000109099824 */ /* 0x000fe200078e0a19 */
[C---:B------:R-:W-:Y:S01]  /*4e90*/  ISETP.GT.U32.AND P1, PT, R25.reuse, R7, PT ;  /* 0x000000071900720c */ /* 0x040fe20003f24070 */
[----:B------:R-:W-:Y:S01]  /*4ea0*/  @!P6 IMAD.MOV R17, RZ, RZ, -R17 ;  /* 0x000000ffff11e224 */ /* 0x000fe200078e0a11 */
[----:B------:R-:W-:Y:S01]  /*4eb0*/  STL [R1+0xa8], R22 ;  /* 0x0000a81601007387 */ /* 0x000fe20000100800 */
[----:B------:R-:W-:Y:S01]  /*4ec0*/  IMAD.MOV R10, RZ, RZ, -R10 ;  /* 0x000000ffff0a7224 */ /* 0x000fe200078e0a0a */
[C---:B------:R-:W-:Y:S01]  /*4ed0*/  ISETP.GT.U32.AND P6, PT, R25.reuse, R16, PT ;  /* 0x000000101900720c */ /* 0x040fe20003fc4070 */
[----:B------:R-:W-:Y:S01]  /*4ee0*/  @!P3 IMAD.IADD R12, R12, 0x1, -R25 ;  /* 0x000000010c0cb824 */ /* 0x000fe200078e0a19 */
[----:B------:R0:W-:Y:S01]  /*4ef0*/  STL [R1+0xa0], R19 ;  /* 0x0000a01301007387 */ /* 0x0001e20000100800 */
[----:B------:R-:W-:Y:S01]  /*4f00*/  ISETP.GT.U32.AND P4, PT, R25, R9, PT ;  /* 0x000000091900720c */ /* 0x000fe20003f84070 */
[----:B------:R-:W-:Y:S01]  /*4f10*/  IMAD.HI.U32 R11, R2, R18, RZ ;  /* 0x00000012020b7227 */ /* 0x000fe200078e00ff */
[----:B------:R-:W-:Y:S01]  /*4f20*/  LOP3.LUT R14, R3, 0xd4, RZ, 0xfc, !PT ;  /* 0x000000d4030e7812 */ /* 0x000fe200078efcff */
[----:B------:R1:W-:Y:S02]  /*4f30*/  STL [R1+0x9c], R17 ;  /* 0x00009c1101007387 */ /* 0x0003e40000100800 */
[----:B------:R-:W-:-:S02]  /*4f40*/  IMAD.MOV R11, RZ, RZ, -R11 ;  /* 0x000000ffff0b7224 */ /* 0x000fc400078e0a0b */
[--C-:B------:R-:W-:Y:S01]  /*4f50*/  @!P1 IMAD.IADD R7, R7, 0x1, -R25.reuse ;  /* 0x0000000107079824 */ /* 0x100fe200078e0a19 */
[----:B------:R-:W-:Y:S02]  /*4f60*/  ISETP.GE.AND P1, PT, R15, RZ, PT ;  /* 0x000000ff0f00720c */ /* 0x000fe40003f26270 */
[----:B------:R-:W-:Y:S01]  /*4f70*/  @!P6 IMAD.IADD R16, R16, 0x1, -R25 ;  /* 0x000000011010e824 */ /* 0x000fe200078e0a19 */
[----:B------:R-:W-:Y:S01]  /*4f80*/  ISETP.GT.U32.AND P6, PT, R25, R12, PT ;  /* 0x0000000c1900720c */ /* 0x000fe20003fc4070 */
[----:B0-----:R-:W-:Y:S01]  /*4f90*/  IMAD.MOV.U32 R19, RZ, RZ, R7 ;  /* 0x000000ffff137224 */ /* 0x001fe200078e0007 */
[----:B------:R-:W-:Y:S01]  /*4fa0*/  LOP3.LUT R7, R3, 0xc8, RZ, 0xfc, !PT ;  /* 0x000000c803077812 */ /* 0x000fe200078efcff */
[----:B-1----:R-:W-:Y:S01]  /*4fb0*/  IMAD R17, R25, R10, R20 ;  /* 0x0000000a19117224 */ /* 0x002fe200078e0214 */
[----:B------:R-:W-:Y:S01]  /*4fc0*/  LOP3.LUT R10, R3, 0xd0, RZ, 0xfc, !PT ;  /* 0x000000d0030a7812 */ /* 0x000fe200078efcff */
[----:B------:R-:W-:Y:S01]  /*4fd0*/  @!P4 IMAD.IADD R9, R9, 0x1, -R25 ;  /* 0x000000010909c824 */ /* 0x000fe200078e0a19 */
[----:B------:R-:W-:Y:S01]  /*4fe0*/  ISETP.GE.AND P4, PT, R6, RZ, PT ;  /* 0x000000ff0600720c */ /* 0x000fe20003f86270 */
[----:B------:R-:W-:Y:S01]  /*4ff0*/  @!P0 IMAD.MOV R19, RZ, RZ, -R19 ;  /* 0x000000ffff138224 */ /* 0x000fe200078e0a13 */
[C---:B------:R-:W-:Y:S01]  /*5000*/  ISETP.GT.U32.AND P3, PT, R25.reuse, R17, PT ;  /* 0x000000111900720c */ /* 0x040fe20003f64070 */
[C---:B------:R-:W-:Y:S01]  /*5010*/  IMAD R6, R25.reuse, R11, R18 ;  /* 0x0000000b19067224 */ /* 0x040fe200078e0212 */
[C---:B------:R-:W-:Y:S01]  /*5020*/  ISETP.GT.U32.AND P0, PT, R25.reuse, R16, PT ;  /* 0x000000101900720c */ /* 0x040fe20003f04070 */
[----:B------:R-:W-:Y:S01]  /*5030*/  IMAD.MOV.U32 R23, RZ, RZ, R9 ;  /* 0x000000ffff177224 */ /* 0x000fe200078e0009 */
[----:B------:R-:W-:Y:S01]  /*5040*/  IABS R18, R14 ;  /* 0x0000000e00127213 */ /* 0x000fe20000000000 */
[----:B------:R-:W-:Y:S01]  /*5050*/  @!P6 IMAD.IADD R12, R12, 0x1, -R25 ;  /* 0x000000010c0ce824 */ /* 0x000fe200078e0a19 */
[----:B------:R-:W-:Y:S01]  /*5060*/  ISETP.GT.U32.AND P6, PT, R25, R6, PT ;  /* 0x000000061900720c */ /* 0x000fe20003fc4070 */
[----:B------:R0:W-:Y:S01]  /*5070*/  STL [R1+0x98], R19 ;  /* 0x0000981301007387 */ /* 0x0001e20000100800 */
[----:B------:R-:W-:Y:S01]  /*5080*/  IABS R11, R7 ;  /* 0x00000007000b7213 */ /* 0x000fe20000000000 */
[----:B------:R-:W-:Y:S01]  /*5090*/  IMAD.HI.U32 R20, R2, R18, RZ ;  /* 0x0000001202147227 */ /* 0x000fe200078e00ff */
[----:B------:R-:W-:-:S03]  /*50a0*/  IABS R15, R13 ;  /* 0x0000000d000f7213 */ /* 0x000fc60000000000 */
[--C-:B------:R-:W-:Y:S02]  /*50b0*/  @!P3 IMAD.IADD R17, R17, 0x1, -R25.reuse ;  /* 0x000000011111b824 */ /* 0x100fe400078e0a19 */
[----:B------:R-:W-:Y:S02]  /*50c0*/  IMAD.MOV R20, RZ, RZ, -R20 ;  /* 0x000000ffff147224 */ /* 0x000fe400078e0a14 */
[----:B------:R-:W-:Y:S01]  /*50d0*/  @!P0 IMAD.IADD R16, R16, 0x1, -R25 ;  /* 0x0000000110108824 */ /* 0x000fe200078e0a19 */
[C---:B------:R-:W-:Y:S01]  /*50e0*/  ISETP.GT.U32.AND P3, PT, R25.reuse, R17, PT ;  /* 0x000000111900720c */ /* 0x040fe20003f64070 */
[----:B------:R-:W-:Y:S01]  /*50f0*/  IMAD.HI.U32 R21, R2, R15, RZ ;  /* 0x0000000f02157227 */ /* 0x000fe200078e00ff */
[----:B------:R-:W-:Y:S02]  /*5100*/  ISETP.GE.AND P0, PT, R8, RZ, PT ;  /* 0x000000ff0800720c */ /* 0x000fe40003f06270 */
[----:B0-----:R-:W-:Y:S01]  /*5110*/  IABS R19, R10 ;  /* 0x0000000a00137213 */ /* 0x001fe20000000000 */
[----:B------:R-:W-:-:S02]  /*5120*/  IMAD R8, R25, R20, R18 ;  /* 0x0000001419087224 */ /* 0x000fc400078e0212 */
[----:B------:R-:W-:-:S04]  /*5130*/  IMAD.HI.U32 R20, R2, R11, RZ ;  /* 0x0000000b02147227 */ /* 0x000fc800078e00ff */
[----:B------:R-:W-:Y:S02]  /*5140*/  IMAD.MOV R20, RZ, RZ, -R20 ;  /* 0x000000ffff147224 */ /* 0x000fe400078e0a14 */
[----:B------:R-:W-:Y:S01]  /*5150*/  @!P3 IMAD.IADD R17, R17, 0x1, -R25 ;  /* 0x000000011111b824 */ /* 0x000fe200078e0a19 */
[----:B------:R-:W-:Y:S01]  /*5160*/  ISETP.GT.U32.AND P3, PT, R25, R8, PT ;  /* 0x000000081900720c */ /* 0x000fe20003f64070 */
[----:B------:R-:W-:-:S04]  /*5170*/  IMAD.HI.U32 R18, R2, R19, RZ ;  /* 0x0000001302127227 */ /* 0x000fc800078e00ff */
[----:B------:R-:W-:Y:S02]  /*5180*/  IMAD.MOV R21, RZ, RZ, -R21 ;  /* 0x000000ffff157224 */ /* 0x000fe400078e0a15 */
[----:B------:R-:W-:Y:S01]  /*5190*/  @!P6 IMAD.IADD R6, R6, 0x1, -R25 ;  /* 0x000000010606e824 */ /* 0x000fe200078e0a19 */
[----:B------:R-:W-:Y:S01]  /*51a0*/  ISETP.GE.AND P6, PT, R14, RZ, PT ;  /* 0x000000ff0e00720c */ /* 0x000fe20003fc6270 */
[----:B------:R-:W-:Y:S01]  /*51b0*/  IMAD R11, R25, R20, R11 ;  /* 0x00000014190b7224 */ /* 0x000fe200078e020b */
[----:B------:R-:W-:Y:S01]  /*51c0*/  LOP3.LUT R14, R3, 0xc4, RZ, 0xfc, !PT ;  /* 0x000000c4030e7812 */ /* 0x000fe200078efcff */
[----:B------:R-:W-:Y:S02]  /*51d0*/  IMAD.MOV R18, RZ, RZ, -R18 ;  /* 0x000000ffff127224 */ /* 0x000fe400078e0a12 */
[C---:B------:R-:W-:Y:S01]  /*51e0*/  IMAD R15, R25.reuse, R21, R15 ;  /* 0x00000015190f7224 */ /* 0x040fe200078e020f */
[----:B------:R-:W-:Y:S01]  /*51f0*/  IABS R9, R14 ;  /* 0x0000000e00097213 */ /* 0x000fe20000000000 */
[----:B------:R-:W-:Y:S01]  /*5200*/  @!P2 IMAD.MOV R23, RZ, RZ, -R23 ;  /* 0x000000ffff17a224 */ /* 0x000fe200078e0a17 */
[----:B------:R-:W-:Y:S01]  /*5210*/  ISETP.GT.U32.AND P2, PT, R25, R6, PT ;  /* 0x000000061900720c */ /* 0x000fe20003f44070 */
[----:B------:R-:W-:-:S02]  /*5220*/  IMAD.MOV.U32 R20, RZ, RZ, R16 ;  /* 0x000000ffff147224 */ /* 0x000fc400078e0010 */
[----:B------:R-:W-:Y:S01]  /*5230*/  IMAD R18, R25, R18, R19 ;  /* 0x0000001219127224 */ /* 0x000fe200078e0213 */
[----:B------:R-:W-:Y:S01]  /*5240*/  LOP3.LUT R19, R3, 0xc0, RZ, 0xfc, !PT ;  /* 0x000000c003137812 */ /* 0x000fe200078efcff */
[----:B------:R-:W-:Y:S01]  /*5250*/  IMAD.MOV.U32 R22, RZ, RZ, R12 ;  /* 0x000000ffff167224 */ /* 0x000fe200078e000c */
[----:B------:R-:W-:Y:S01]  /*5260*/  STL [R1+0x94], R23 ;  /* 0x0000941701007387 */ /* 0x000fe20000100800 */
[----:B------:R-:W-:Y:S01]  /*5270*/  @!P1 IMAD.MOV R20, RZ, RZ, -R20 ;  /* 0x000000ffff149224 */ /* 0x000fe200078e0a14 */
[C---:B------:R-:W-:Y:S01]  /*5280*/  ISETP.GT.U32.AND P1, PT, R25.reuse, R15, PT ;  /* 0x0000000f1900720c */ /* 0x040fe20003f24070 */
[----:B------:R-:W-:Y:S01]  /*5290*/  @!P3 IMAD.IADD R8, R8, 0x1, -R25 ;  /* 0x000000010808b824 */ /* 0x000fe200078e0a19 */
[----:B------:R-:W-:Y:S01]  /*52a0*/  IABS R12, R19 ;  /* 0x00000013000c7213 */ /* 0x000fe20000000000 */
[----:B------:R-:W-:Y:S01]  /*52b0*/  @!P5 IMAD.MOV R22, RZ, RZ, -R22 ;  /* 0x000000ffff16d224 */ /* 0x000fe200078e0a16 */
[C---:B------:R-:W-:Y:S01]  /*52c0*/  ISETP.GT.U32.AND P5, PT, R25.reuse, R18, PT ;  /* 0x000000121900720c */ /* 0x040fe20003fa4070 */
[----:B------:R-:W-:Y:S01]  /*52d0*/  @!P4 IMAD.MOV R17, RZ, RZ, -R17 ;  /* 0x000000ffff11c224 */ /* 0x000fe200078e0a11 */
[C---:B------:R-:W-:Y:S01]  /*52e0*/  ISETP.GT.U32.AND P3, PT, R25.reuse, R8, PT ;  /* 0x000000081900720c */ /* 0x040fe20003f64070 */
[--C-:B------:R-:W-:Y:S01]  /*52f0*/  @!P2 IMAD.IADD R6, R6, 0x1, -R25.reuse ;  /* 0x000000010606a824 */ /* 0x100fe200078e0a19 */
[----:B------:R0:W-:Y:S01]  /*5300*/  STL [R1+0x90], R22 ;  /* 0x0000901601007387 */ /* 0x0001e20000100800 */
[----:B------:R-:W-:Y:S01]  /*5310*/  ISETP.GE.AND P4, PT, R10, RZ, PT ;  /* 0x000000ff0a00720c */ /* 0x000fe20003f86270 */
[----:B------:R-:W-:Y:S01]  /*5320*/  IMAD.HI.U32 R16, R2, R9, RZ ;  /* 0x0000000902107227 */ /* 0x000fe200078e00ff */
[----:B------:R-:W-:Y:S01]  /*5330*/  ISETP.GT.U32.AND P2, PT, R25, R11, PT ;  /* 0x0000000b1900720c */ /* 0x000fe20003f44070 */
[----:B------:R-:W-:Y:S02]  /*5340*/  STL [R1+0x8c], R20 ;  /* 0x00008c1401007387 */ /* 0x000fe40000100800 */
[----:B------:R-:W-:-:S02]  /*5350*/  @!P1 IMAD.IADD R15, R15, 0x1, -R25 ;  /* 0x000000010f0f9824 */ /* 0x000fc400078e0a19 */
[----:B------:R1:W-:Y:S01]  /*5360*/  STL [R1+0x88], R17 ;  /* 0x0000881101007387 */ /* 0x0003e20000100800 */
[----:B------:R-:W-:Y:S01]  /*5370*/  IMAD.MOV.U32 R10, RZ, RZ, R12 ;  /* 0x000000ffff0a7224 */ /* 0x000fe200078e000c */
[----:B------:R-:W-:Y:S01]  /*5380*/  LOP3.LUT R12, R3, 0xb4, RZ, 0xfc, !PT ;  /* 0x000000b4030c7812 */ /* 0x000fe200078efcff */
[--C-:B------:R-:W-:Y:S01]  /*5390*/  @!P5 IMAD.IADD R18, R18, 0x1, -R25.reuse ;  /* 0x000000011212d824 */ /* 0x100fe200078e0a19 */
[----:B------:R-:W-:Y:S01]  /*53a0*/  ISETP.GE.AND P5, PT, R7, RZ, PT ;  /* 0x000000ff0700720c */ /* 0x000fe20003fa6270 */
[----:B------:R-:W-:Y:S01]  /*53b0*/  IMAD.MOV R16, RZ, RZ, -R16 ;  /* 0x000000ffff107224 */ /* 0x000fe200078e0a10 */
[----:B0-----:R-:W-:Y:S01]  /*53c0*/  LOP3.LUT R22, R3, 0xa0, RZ, 0xfc, !PT ;  /* 0x000000a003167812 */ /* 0x001fe200078efcff */
[----:B------:R-:W-:Y:S01]  /*53d0*/  @!P3 IMAD.IADD R8, R8, 0x1, -R25 ;  /* 0x000000010808b824 */ /* 0x000fe200078e0a19 */
[----:B------:R-:W-:Y:S01]  /*53e0*/  ISETP.GE.AND P3, PT, R13, RZ, PT ;  /* 0x000000ff0d00720c */ /* 0x000fe20003f66270 */
[----:B------:R-:W-:Y:S01]  /*53f0*/  IMAD.HI.U32 R7, R2, R10, RZ ;  /* 0x0000000a02077227 */ /* 0x000fe200078e00ff */
[----:B------:R-:W-:-:S02]  /*5400*/  LOP3.LUT R13, R3, 0xbc, RZ, 0xfc, !PT ;  /* 0x000000bc030d7812 */ /* 0x000fc400078efcff */
[C---:B------:R-:W-:Y:S01]  /*5410*/  ISETP.GT.U32.AND P1, PT, R25.reuse, R18, PT ;  /* 0x000000121900720c */ /* 0x040fe20003f24070 */
[----:B-1----:R-:W-:Y:S02]  /*5420*/  IMAD.MOV.U32 R17, RZ, RZ, R6 ;  /* 0x000000ffff117224 */ /* 0x002fe400078e0006 */
[C---:B------:R-:W-:Y:S02]  /*5430*/  IMAD R9, R25.reuse, R16, R9 ;  /* 0x0000001019097224 */ /* 0x040fe400078e0209 */
[----:B------:R-:W-:Y:S01]  /*5440*/  @!P0 IMAD.MOV R17, RZ, RZ, -R17 ;  /* 0x000000ffff118224 */ /* 0x000fe200078e0a11 */
[C---:B------:R-:W-:Y:S01]  /*5450*/  ISETP.GT.U32.AND P0, PT, R25.reuse, R15, PT ;  /* 0x0000000f1900720c */ /* 0x040fe20003f04070 */
[----:B------:R-:W-:Y:S02]  /*5460*/  IMAD.MOV R7, RZ, RZ, -R7 ;  /* 0x000000ffff077224 */ /* 0x000fe400078e0a07 */
[----:B------:R-:W-:Y:S01]  /*5470*/  IMAD.MOV.U32 R6, RZ, RZ, R8 ;  /* 0x000000ffff067224 */ /* 0x000fe200078e0008 */
[----:B------:R0:W-:Y:S01]  /*5480*/  STL [R1+0x84], R17 ;  /* 0x0000841101007387 */ /* 0x0001e20000100800 */
[----:B------:R-:W-:Y:S01]  /*5490*/  IMAD R8, R25, R7, R10 ;  /* 0x0000000719087224 */ /* 0x000fe200078e020a */
[----:B------:R-:W-:Y:S01]  /*54a0*/  LOP3.LUT R10, R3, 0xb8, RZ, 0xfc, !PT ;  /* 0x000000b8030a7812 */ /* 0x000fe200078efcff */
[----:B------:R-:W-:Y:S01]  /*54b0*/  @!P6 IMAD.MOV R6, RZ, RZ, -R6 ;  /* 0x000000ffff06e224 */ /* 0x000fe200078e0a06 */
[----:B------:R-:W-:Y:S01]  /*54c0*/  ISETP.GT.U32.AND P6, PT, R25, R9, PT ;  /* 0x000000091900720c */ /* 0x000fe20003fc4070 */
[--C-:B------:R-:W-:Y:S01]  /*54d0*/  @!P2 IMAD.IADD R11, R11, 0x1, -R25.reuse ;  /* 0x000000010b0ba824 */ /* 0x100fe200078e0a19 */
[----:B------:R-:W-:Y:S01]  /*54e0*/  IABS R7, R13 ;  /* 0x0000000d00077213 */ /* 0x000fe20000000000 */
[--C-:B------:R-:W-:Y:S01]  /*54f0*/  @!P1 IMAD.IADD R18, R18, 0x1, -R25.reuse ;  /* 0x0000000112129824 */ /* 0x100fe200078e0a19 */
[----:B------:R1:W-:Y:S01]  /*5500*/  STL [R1+0x74], R6 ;  /* 0x0000740601007387 */ /* 0x0003e20000100800 */
[----:B------:R-:W-:Y:S01]  /*5510*/  @!P0 IMAD.IADD R15, R15, 0x1, -R25 ;  /* 0x000000010f0f8824 */ /* 0x000fe200078e0a19 */
[C---:B------:R-:W-:Y:S01]  /*5520*/  ISETP.GT.U32.AND P0, PT, R25.reuse, R8, PT ;  /* 0x000000081900720c */ /* 0x040fe20003f04070 */
[----:B0-----:R-:W-:Y:S01]  /*5530*/  IMAD.HI.U32 R17, R2, R7, RZ ;  /* 0x0000000702117227 */ /* 0x001fe200078e00ff */
[----:B------:R-:W-:-:S02]  /*5540*/  ISETP.GT.U32.AND P2, PT, R25, R11, PT ;  /* 0x0000000b1900720c */ /* 0x000fc40003f44070 */
[----:B------:R-:W-:Y:S01]  /*5550*/  ISETP.GE.AND P1, PT, R14, RZ, PT ;  /* 0x000000ff0e00720c */ /* 0x000fe20003f26270 */
[----:B------:R-:W-:Y:S01]  /*5560*/  IMAD.MOV R17, RZ, RZ, -R17 ;  /* 0x000000ffff117224 */ /* 0x000fe200078e0a11 */
[----:B------:R-:W-:Y:S01]  /*5570*/  IABS R14, R12 ;  /* 0x0000000c000e7213 */ /* 0x000fe20000000000 */
[----:B------:R-:W-:Y:S01]  /*5580*/  @!P6 IMAD.IADD R9, R9, 0x1, -R25 ;  /* 0x000000010909e824 */ /* 0x000fe200078e0a19 */
[----:B-1----:R-:W-:Y:S01]  /*5590*/  IABS R6, R10 ;  /* 0x0000000a00067213 */ /* 0x002fe20000000000 */
[----:B------:R-:W-:Y:S01]  /*55a0*/  IMAD R7, R25, R17, R7 ;  /* 0x0000001119077224 */ /* 0x000fe200078e0207 */
[----:B------:R-:W-:Y:S01]  /*55b0*/  ISETP.GE.AND P6, PT, R13, RZ, PT ;  /* 0x000000ff0d00720c */ /* 0x000fe20003fc6270 */
[----:B------:R-:W-:Y:S02]  /*55c0*/  IMAD.MOV.U32 R20, RZ, RZ, R18 ;  /* 0x000000ffff147224 */ /* 0x000fe400078e0012 */
[----:B------:R-:W-:Y:S01]  /*55d0*/  @!P0 IMAD.IADD R8, R8, 0x1, -R25 ;  /* 0x0000000108088824 */ /* 0x000fe200078e0a19 */
[----:B------:R-:W-:Y:S01]  /*55e0*/  ISETP.GT.U32.AND P0, PT, R25, R9, PT ;  /* 0x000000091900720c */ /* 0x000fe20003f04070 */
[----:B------:R-:W-:-:S04]  /*55f0*/  IMAD.HI.U32 R16, R2, R6, RZ ;  /* 0x0000000602107227 */ /* 0x000fc800078e00ff */
[----:B------:R-:W-:Y:S02]  /*5600*/  IMAD.MOV R13, RZ, RZ, -R16 ;  /* 0x000000ffff0d7224 */ /* 0x000fe400078e0a10 */
[----:B------:R-:W-:Y:S01]  /*5610*/  @!P3 IMAD.MOV R15, RZ, RZ, -R15 ;  /* 0x000000ffff0fb224 */ /* 0x000fe200078e0a0f */
[C---:B------:R-:W-:Y:S01]  /*5620*/  ISETP.GT.U32.AND P3, PT, R25.reuse, R7, PT ;  /* 0x000000071900720c */ /* 0x040fe20003f64070 */
[C---:B------:R-:W-:Y:S02]  /*5630*/  IMAD R6, R25.reuse, R13, R6 ;  /* 0x0000000d19067224 */ /* 0x040fe400078e0206 */
[----:B------:R-:W-:Y:S01]  /*5640*/  @!P4 IMAD.MOV R20, RZ, RZ, -R20 ;  /* 0x000000ffff14c224 */ /* 0x000fe200078e0a14 */
[----:B------:R-:W-:Y:S01]  /*5650*/  ISETP.GT.U32.AND P4, PT, R25, R8, PT ;  /* 0x000000081900720c */ /* 0x000fe20003f84070 */
[--C-:B------:R-:W-:Y:S01]  /*5660*/  @!P0 IMAD.IADD R9, R9, 0x1, -R25.reuse ;  /* 0x0000000109098824 */ /* 0x100fe200078e0a19 */
[----:B------:R-:W-:Y:S01]  /*5670*/  ISETP.GT.U32.AND P0, PT, R25, R6, PT ;  /* 0x000000061900720c */ /* 0x000fe20003f04070 */
[----:B------:R-:W-:Y:S01]  /*5680*/  @!P2 IMAD.IADD R11, R11, 0x1, -R25 ;  /* 0x000000010b0ba824 */ /* 0x000fe200078e0a19 */
[----:B------:R-:W-:Y:S01]  /*5690*/  ISETP.GE.AND P2, PT, R19, RZ, PT ;  /* 0x000000ff1300720c */ /* 0x000fe20003f46270 */
[----:B------:R-:W-:Y:S01]  /*56a0*/  IMAD.MOV.U32 R18, RZ, RZ, R14 ;  /* 0x000000ffff127224 */ /* 0x000fe200078e000e */
[----:B------:R0:W-:Y:S01]  /*56b0*/  STL [R1+0x64], R20 ;  /* 0x0000641401007387 */ /* 0x0001e20000100800 */
[----:B------:R-:W-:-:S02]  /*56c0*/  IMAD.MOV.U32 R16, RZ, RZ, R11 ;  /* 0x000000ffff107224 */ /* 0x000fc400078e000b */
[----:B------:R-:W-:Y:S01]  /*56d0*/  IMAD.HI.U32 R11, R2, R18, RZ ;  /* 0x00000012020b7227 */ /* 0x000fe200078e00ff */
[----:B------:R1:W-:Y:S03]  /*56e0*/  STL [R1+0x68], R15 ;  /* 0x0000680f01007387 */ /* 0x0003e60000100800 */
[----:B------:R-:W-:Y:S02]  /*56f0*/  IMAD.MOV R11, RZ, RZ, -R11 ;  /* 0x000000ffff0b7224 */ /* 0x000fe400078e0a0b */
[----:B------:R-:W-:Y:S01]  /*5700*/  IMAD.MOV.U32 R13, RZ, RZ, R9 ;  /* 0x000000ffff0d7224 */ /* 0x000fe200078e0009 */
[----:B0-----:R-:W-:Y:S01]  /*5710*/  LOP3.LUT R20, R3, 0xb0, RZ, 0xfc, !PT ;  /* 0x000000b003147812 */ /* 0x001fe200078efcff */
[--C-:B------:R-:W-:Y:S02]  /*5720*/  @!P3 IMAD.IADD R7, R7, 0x1, -R25.reuse ;  /* 0x000000010707b824 */ /* 0x100fe400078e0a19 */
[--C-:B------:R-:W-:Y:S01]  /*5730*/  @!P4 IMAD.IADD R8, R8, 0x1, -R25.reuse ;  /* 0x000000010808c824 */ /* 0x100fe200078e0a19 */
[----:B------:R-:W-:Y:S01]  /*5740*/  ISETP.GE.AND P3, PT, R20, RZ, PT ;  /* 0x000000ff1400720c */ /* 0x000fe20003f66270 */
[C---:B------:R-:W-:Y:S01]  /*5750*/  IMAD R18, R25.reuse, R11, R18 ;  /* 0x0000000b19127224 */ /* 0x040fe200078e0212 */
[----:B------:R-:W-:Y:S01]  /*5760*/  IABS R20, R20 ;  /* 0x0000001400147213 */ /* 0x000fe20000000000 */
[----:B------:R-:W-:Y:S01]  /*5770*/  @!P0 IMAD.IADD R6, R6, 0x1, -R25 ;  /* 0x0000000106068824 */ /* 0x000fe200078e0a19 */
[----:B------:R-:W-:Y:S01]  /*5780*/  ISETP.GE.AND P4, PT, R12, RZ, PT ;  /* 0x000000ff0c00720c */ /* 0x000fe20003f86270 */
[----:B------:R-:W-:Y:S01]  /*5790*/  @!P1 IMAD.MOV R13, RZ, RZ, -R13 ;  /* 0x000000ffff0d9224 */ /* 0x000fe200078e0a0d */
[C---:B------:R-:W-:Y:S01]  /*57a0*/  ISETP.GT.U32.AND P1, PT, R25.reuse, R7, PT ;  /* 0x000000071900720c */ /* 0x040fe20003f24070 */
[----:B------:R-:W-:Y:S01]  /*57b0*/  @!P2 IMAD.MOV R8, RZ, RZ, -R8 ;  /* 0x000000ffff08a224 */ /* 0x000fe200078e0a08 */
[C---:B------:R-:W-:Y:S01]  /*57c0*/  ISETP.GT.U32.AND P0, PT, R25.reuse, R6, PT ;  /* 0x000000061900720c */ /* 0x040fe20003f04070 */
[----:B------:R-:W-:Y:S01]  /*57d0*/  @!P5 IMAD.MOV R16, RZ, RZ, -R16 ;  /* 0x000000ffff10d224 */ /* 0x000fe200078e0a10 */
[----:B------:R-:W-:Y:S01]  /*57e0*/  ISETP.GT.U32.AND P2, PT, R25, R18, PT ;  /* 0x000000121900720c */ /* 0x000fe20003f44070 */
[----:B------:R-:W-:Y:S01]  /*57f0*/  IMAD.HI.U32 R14, R2, R20, RZ ;  /* 0x00000014020e7227 */ /* 0x000fe200078e00ff */
[----:B------:R-:W-:-:S02]  /*5800*/  ISETP.GE.AND P5, PT, R10, RZ, PT ;  /* 0x000000ff0a00720c */ /* 0x000fc40003fa6270 */
[C---:B------:R-:W-:Y:S01]  /*5810*/  LOP3.LUT R12, R3.reuse, 0xac, RZ, 0xfc, !PT ;  /* 0x000000ac030c7812 */ /* 0x040fe200078efcff */
[----:B------:R-:W-:Y:S01]  /*5820*/  STL [R1+0x6c], R16 ;  /* 0x00006c1001007387 */ /* 0x000fe20000100800 */
[C---:B------:R-:W-:Y:S02]  /*5830*/  LOP3.LUT R11, R3.reuse, 0xa8, RZ, 0xfc, !PT ;  /* 0x000000a8030b7812 */ /* 0x040fe400078efcff */
[----:B-1----:R-:W-:Y:S01]  /*5840*/  LOP3.LUT R15, R3, 0x98, RZ, 0xfc, !PT ;  /* 0x00000098030f7812 */ /* 0x002fe200078efcff */
[----:B------:R0:W-:Y:S01]  /*5850*/  STL [R1+0x70], R13 ;  /* 0x0000700d01007387 */ /* 0x0001e20000100800 */
[--C-:B------:R-:W-:Y:S01]  /*5860*/  @!P1 IMAD.IADD R7, R7, 0x1, -R25.reuse ;  /* 0x0000000107079824 */ /* 0x100fe200078e0a19 */
[----:B------:R-:W-:Y:S01]  /*5870*/  ISETP.GE.AND P1, PT, R12, RZ, PT ;  /* 0x000000ff0c00720c */ /* 0x000fe20003f26270 */
[--C-:B------:R-:W-:Y:S01]  /*5880*/  @!P0 IMAD.IADD R6, R6, 0x1, -R25.reuse ;  /* 0x0000000106068824 */ /* 0x100fe200078e0a19 */
[----:B------:R-:W-:Y:S01]  /*5890*/  IABS R9, R11 ;  /* 0x0000000b00097213 */ /* 0x000fe20000000000 */
[----:B------:R-:W-:Y:S01]  /*58a0*/  @!P2 IMAD.IADD R18, R18, 0x1, -R25 ;  /* 0x000000011212a824 */ /* 0x000fe200078e0a19 */
[----:B------:R1:W-:Y:S01]  /*58b0*/  STL [R1+0x1e0], R8 ;  /* 0x0001e00801007387 */ /* 0x0003e20000100800 */
[----:B------:R-:W-:Y:S01]  /*58c0*/  IMAD.MOV.U32 R17, RZ, RZ, R6 ;  /* 0x000000ffff117224 */ /* 0x000fe200078e0006 */
[----:B------:R-:W-:Y:S01]  /*58d0*/  IABS R6, R22 ;  /* 0x0000001600067213 */ /* 0x000fe20000000000 */
[----:B------:R-:W-:Y:S01]  /*58e0*/  IMAD.MOV.U32 R19, RZ, RZ, R7 ;  /* 0x000000ffff137224 */ /* 0x000fe200078e0007 */
[----:B0-----:R-:W-:Y:S01]  /*58f0*/  IABS R13, R12 ;  /* 0x0000000c000d7213 */ /* 0x001fe20000000000 */
[----:B------:R-:W-:Y:S01]  /*5900*/  IMAD.MOV R12, RZ, RZ, -R14 ;  /* 0x000000ffff0c7224 */ /* 0x000fe200078e0a0e */
[----:B------:R-:W-:Y:S01]  /*5910*/  ISETP.GT.U32.AND P2, PT, R25, R18, PT ;  /* 0x000000121900720c */ /* 0x000fe20003f44070 */
[----:B------:R-:W-:Y:S01]  /*5920*/  @!P5 IMAD.MOV R17, RZ, RZ, -R17 ;  /* 0x000000ffff11d224 */ /* 0x000fe200078e0a11 */
[----:B------:R-:W-:Y:S01]  /*5930*/  LOP3.LUT R14, R3, 0x9c, RZ, 0xfc, !PT ;  /* 0x0000009c030e7812 */ /* 0x000fe200078efcff */
[----:B------:R-:W-:Y:S01]  /*5940*/  IMAD R20, R25, R12, R20 ;  /* 0x0000000c19147224 */ /* 0x000fe200078e0214 */
[----:B------:R-:W-:Y:S01]  /*5950*/  LOP3.LUT R16, R3, 0x94, RZ, 0xfc, !PT ;  /* 0x0000009403107812 */ /* 0x000fe200078efcff */
[----:B------:R-:W-:Y:S01]  /*5960*/  IMAD.HI.U32 R10, R2, R13, RZ ;  /* 0x0000000d020a7227 */ /* 0x000fe200078e00ff */
[----:B------:R-:W-:-:S02]  /*5970*/  IABS R12, R15 ;  /* 0x0000000f000c7213 */ /* 0x000fc40000000000 */
[----:B------:R-:W-:Y:S01]  /*5980*/  ISETP.GT.U32.AND P5, PT, R25, R20, PT ;  /* 0x000000141900720c */ /* 0x000fe20003fa4070 */
[----:B-1----:R-:W-:Y:S01]  /*5990*/  IMAD.HI.U32 R8, R2, R9, RZ ;  /* 0x0000000902087227 */ /* 0x002fe200078e00ff */
[----:B------:R-:W-:Y:S02]  /*59a0*/  ISETP.GE.AND P0, PT, R11, RZ, PT ;  /* 0x000000ff0b00720c */ /* 0x000fe40003f06270 */
[----:B------:R-:W-:Y:S01]  /*59b0*/  IABS R11, R16 ;  /* 0x00000010000b7213 */ /* 0x000fe20000000000 */
[----:B------:R-:W-:Y:S02]  /*59c0*/  IMAD.MOV R10, RZ, RZ, -R10 ;  /* 0x000000ffff0a7224 */ /* 0x000fe400078e0a0a */
[----:B------:R-:W-:Y:S02]  /*59d0*/  IMAD.MOV R8, RZ, RZ, -R8 ;  /* 0x000000ffff087224 */ /* 0x000fe400078e0a08 */
[C---:B------:R-:W-:Y:S01]  /*59e0*/  IMAD R13, R25.reuse, R10, R13 ;  /* 0x0000000a190d7224 */ /* 0x040fe200078e020d */
[----:B------:R-:W-:Y:S01]  /*59f0*/  IABS R10, R14 ;  /* 0x0000000e000a7213 */ /* 0x000fe20000000000 */
[----:B------:R-:W-:Y:S01]  /*5a00*/  IMAD R9, R25, R8, R9 ;  /* 0x0000000819097224 */ /* 0x000fe200078e0209 */
[----:B------:R-:W-:Y:S01]  /*5a10*/  LOP3.LUT R8, R3, 0xa4, RZ, 0xfc, !PT ;  /* 0x000000a403087812 */ /* 0x000fe200078efcff */
[----:B------:R-:W-:Y:S01]  /*5a20*/  @!P2 IMAD.IADD R18, R18, 0x1, -R25 ;  /* 0x000000011212a824 */ /* 0x000fe200078e0a19 */
[C---:B------:R-:W-:Y:S01]  /*5a30*/  ISETP.GT.U32.AND P2, PT, R25.reuse, R13, PT ;  /* 0x0000000d1900720c */ /* 0x040fe20003f44070 */
[----:B------:R-:W-:Y:S01]  /*5a40*/  @!P6 IMAD.MOV R19, RZ, RZ, -R19 ;  /* 0x000000ffff13e224 */ /* 0x000fe200078e0a13 */
[----:B------:R-:W-:Y:S01]  /*5a50*/  ISETP.GE.AND P6, PT, R8, RZ, PT ;  /* 0x000000ff0800720c */ /* 0x000fe20003fc6270 */
[----:B------:R-:W-:Y:S01]  /*5a60*/  @!P5 IMAD.IADD R20, R20, 0x1, -R25 ;  /* 0x000000011414d824 */ /* 0x000fe200078e0a19 */
[----:B------:R-:W-:Y:S01]  /*5a70*/  IABS R8, R8 ;  /* 0x0000000800087213 */ /* 0x000fe20000000000 */
[----:B------:R-:W-:Y:S01]  /*5a80*/  IMAD.MOV.U32 R21, RZ, RZ, R18 ;  /* 0x000000ffff157224 */ /* 0x000fe200078e0012 */
[----:B------:R0:W-:Y:S01]  /*5a90*/  STL [R1+0x1d8], R19 ;  /* 0x0001d81301007387 */ /* 0x0001e20000100800 */
[----:B------:R-:W-:Y:S01]  /*5aa0*/  IMAD.HI.U32 R7, R2, R10, RZ ;  /* 0x0000000a02077227 */ /* 0x000fe200078e00ff */
[----:B------:R-:W-:-:S02]  /*5ab0*/  ISETP.GT.U32.AND P5, PT, R25, R20, PT ;  /* 0x000000141900720c */ /* 0x000fc40003fa4070 */
[----:B------:R1:W-:Y:S01]  /*5ac0*/  STL [R1+0x1dc], R17 ;  /* 0x0001dc1101007387 */ /* 0x0003e20000100800 */
[----:B------:R-:W-:Y:S01]  /*5ad0*/  @!P4 IMAD.MOV R21, RZ, RZ, -R21 ;  /* 0x000000ffff15c224 */ /* 0x000fe200078e0a15 */
[----:B------:R-:W-:Y:S01]  /*5ae0*/  ISETP.GT.U32.AND P4, PT, R25, R9, PT ;  /* 0x000000091900720c */ /* 0x000fe20003f84070 */
[----:B------:R-:W-:Y:S02]  /*5af0*/  @!P2 IMAD.IADD R13, R13, 0x1, -R25 ;  /* 0x000000010d0da824 */ /* 0x000fe400078e0a19 */
[C---:B------:R-:W-:Y:S01]  /*5b00*/  IMAD.HI.U32 R18, R2.reuse, R12, RZ ;  /* 0x0000000c02127227 */ /* 0x040fe200078e00ff */
[----:B------:R2:W-:Y:S02]  /*5b10*/  STL [R1+0x1d4], R21 ;  /* 0x0001d41501007387 */ /* 0x0005e40000100800 */
[----:B------:R-:W-:Y:S01]  /*5b20*/  ISETP.GT.U32.AND P2, PT, R25, R13, PT ;  /* 0x0000000d1900720c */ /* 0x000fe20003f44070 */
[----:B0-----:R-:W-:-:S04]  /*5b30*/  IMAD.HI.U32 R19, R2, R8, RZ ;  /* 0x0000000802137227 */ /* 0x001fc800078e00ff */
[----:B------:R-:W-:Y:S02]  /*5b40*/  IMAD.MOV R19, RZ, RZ, -R19 ;  /* 0x000000ffff137224 */ /* 0x000fe400078e0a13 */
[----:B-1----:R-:W-:-:S04]  /*5b50*/  IMAD.HI.U32 R17, R2, R6, RZ ;  /* 0x0000000602117227 */ /* 0x002fc800078e00ff */
[----:B------:R-:W-:Y:S01]  /*5b60*/  IMAD R8, R25, R19, R8 ;  /* 0x0000001319087224 */ /* 0x000fe200078e0208 */
[----:B------:R-:W-:Y:S01]  /*5b70*/  LOP3.LUT R19, R3, 0x88, RZ, 0xfc, !PT ;  /* 0x0000008803137812 */ /* 0x000fe200078efcff */
[----:B------:R-:W-:Y:S02]  /*5b80*/  @!P5 IMAD.IADD R20, R20, 0x1, -R25 ;  /* 0x000000011414d824 */ /* 0x000fe400078e0a19 */
[----:B------:R-:W-:Y:S01]  /*5b90*/  IMAD.MOV R17, RZ, RZ, -R17 ;  /* 0x000000ffff117224 */ /* 0x000fe200078e0a11 */
[----:B------:R-:W-:Y:S01]  /*5ba0*/  ISETP.GT.U32.AND P5, PT, R25, R8, PT ;  /* 0x000000081900720c */ /* 0x000fe20003fa4070 */
[----:B------:R-:W-:Y:S02]  /*5bb0*/  @!P2 IMAD.IADD R13, R13, 0x1, -R25 ;  /* 0x000000010d0da824 */ /* 0x000fe400078e0a19 */
[----:B------:R-:W-:Y:S02]  /*5bc0*/  IMAD R6, R25, R17, R6 ;  /* 0x0000001119067224 */ /* 0x000fe400078e0206 */
[----:B------:R-:W-:-:S02]  /*5bd0*/  IMAD.MOV R17, RZ, RZ, -R7 ;  /* 0x000000ffff117224 */ /* 0x000fc400078e0a07 */
[----:B------:R-:W-:Y:S01]  /*5be0*/  @!P4 IMAD.IADD R9, R9, 0x1, -R25 ;  /* 0x000000010909c824 */ /* 0x000fe200078e0a19 */
[C---:B------:R-:W-:Y:S01]  /*5bf0*/  ISETP.GT.U32.AND P2, PT, R25.reuse, R6, PT ;  /* 0x000000061900720c */ /* 0x040fe20003f44070 */
[----:B------:R-:W-:Y:S01]  /*5c00*/  IMAD R10, R25, R17, R10 ;  /* 0x00000011190a7224 */ /* 0x000fe200078e020a */
[----:B------:R-:W-:Y:S01]  /*5c10*/  LOP3.LUT R17, R3, 0x90, RZ, 0xfc, !PT ;  /* 0x0000009003117812 */ /* 0x000fe200078efcff */
[----:B------:R-:W-:-:S03]  /*5c20*/  IMAD.HI.U32 R7, R2, R11, RZ ;  /* 0x0000000b02077227 */ /* 0x000fc600078e00ff */
[C---:B------:R-:W-:Y:S01]  /*5c30*/  ISETP.GT.U32.AND P4, PT, R25.reuse, R10, PT ;  /* 0x0000000a1900720c */ /* 0x040fe20003f84070 */
[----:B------:R-:W-:Y:S01]  /*5c40*/  @!P5 IMAD.IADD R8, R8, 0x1, -R25 ;  /* 0x000000010808d824 */ /* 0x000fe200078e0a19 */
[C---:B------:R-:W-:Y:S01]  /*5c50*/  ISETP.GT.U32.AND P5, PT, R25.reuse, R9, PT ;  /* 0x000000091900720c */ /* 0x040fe20003fa4070 */
[----:B------:R-:W-:Y:S02]  /*5c60*/  IMAD.MOV R18, RZ, RZ, -R18 ;  /* 0x000000ffff127224 */ /* 0x000fe400078e0a12 */
[----:B------:R-:W-:Y:S02]  /*5c70*/  IMAD.MOV R7, RZ, RZ, -R7 ;  /* 0x000000ffff077224 */ /* 0x000fe400078e0a07 */
[----:B------:R-:W-:Y:S01]  /*5c80*/  IMAD R12, R25, R18, R12 ;  /* 0x00000012190c7224 */ /* 0x000fe200078e020c */
[----:B------:R-:W-:Y:S01]  /*5c90*/  LOP3.LUT R18, R3, 0x8c, RZ, 0xfc, !PT ;  /* 0x0000008c03127812 */ /* 0x000fe200078efcff */
[----:B--2---:R-:W-:Y:S02]  /*5ca0*/  IMAD.MOV.U32 R21, RZ, RZ, R20 ;  /* 0x000000ffff157224 */ /* 0x004fe400078e0014 */
[----:B------:R-:W-:Y:S01]  /*5cb0*/  @!P2 IMAD.IADD R6, R6, 0x1, -R25 ;  /* 0x000000010606a824 */ /* 0x000fe200078e0a19 */
[C---:B------:R-:W-:Y:S01]  /*5cc0*/  ISETP.GT.U32.AND P2, PT, R25.reuse, R8, PT ;  /* 0x000000081900720c */ /* 0x040fe20003f44070 */
[C---:B------:R-:W-:Y:S01]  /*5cd0*/  IMAD R11, R25.reuse, R7, R11 ;  /* 0x00000007190b7224 */ /* 0x040fe200078e020b */
[----:B------:R-:W-:Y:S01]  /*5ce0*/  IABS R7, R17 ;  /* 0x0000001100077213 */ /* 0x000fe20000000000 */
[----:B------:R-:W-:Y:S01]  /*5cf0*/  @!P4 IMAD.IADD R10, R10, 0x1, -R25 ;  /* 0x000000010a0ac824 */ /* 0x000fe200078e0a19 */
[----:B------:R-:W-:Y:S01]  /*5d00*/  IABS R20, R18 ;  /* 0x0000001200147213 */ /* 0x000fe20000000000 */
[----:B------:R-:W-:Y:S01]  /*5d10*/  @!P3 IMAD.MOV R21, RZ, RZ, -R21 ;  /* 0x000000ffff15b224 */ /* 0x000fe200078e0a15 */
[----:B------:R-:W-:Y:S01]  /*5d20*/  ISETP.GT.U32.AND P3, PT, R25, R6, PT ;  /* 0x000000061900720c */ /* 0x000fe20003f64070 */
[----:B------:R-:W-:Y:S01]  /*5d30*/  @!P5 IMAD.IADD R9, R9, 0x1, -R25 ;  /* 0x000000010909d824 */ /* 0x000fe200078e0a19 */
[C---:B------:R-:W-:Y:S01]  /*5d40*/  ISETP.GT.U32.AND P5, PT, R25.reuse, R12, PT ;  /* 0x0000000c1900720c */ /* 0x040fe20003fa4070 */
[----:B------:R-:W-:Y:S01]  /*5d50*/  IMAD.HI.U32 R23, R2, R7, RZ ;  /* 0x0000000702177227 */ /* 0x000fe200078e00ff */
[----:B------:R-:W-:Y:S01]  /*5d60*/  ISETP.GT.U32.AND P4, PT, R25, R10, PT ;  /* 0x0000000a1900720c */ /* 0x000fe20003f84070 */
[----:B------:R0:W-:Y:S02]  /*5d70*/  STL [R1+0x50], R21 ;  /* 0x0000501501007387 */ /* 0x0001e40000100800 */
[----:B------:R-:W-:-:S02]  /*5d80*/  IMAD.MOV R23, RZ, RZ, -R23 ;  /* 0x000000ffff177224 */ /* 0x000fc400078e0a17 */
[----:B------:R-:W-:Y:S01]  /*5d90*/  IMAD.MOV.U32 R24, RZ, RZ, R9 ;  /* 0x000000ffff187224 */ /* 0x000fe200078e0009 */
[----:B------:R-:W-:Y:S01]  /*5da0*/  LOP3.LUT R9, R3, 0x80, RZ, 0xfc, !PT ;  /* 0x0000008003097812 */ /* 0x000fe200078efcff */
[----:B------:R-:W-:Y:S01]  /*5db0*/  @!P2 IMAD.IADD R8, R8, 0x1, -R25 ;  /* 0x000000010808a824 */ /* 0x000fe200078e0a19 */
[C---:B------:R-:W-:Y:S01]  /*5dc0*/  ISETP.GT.U32.AND P2, PT, R25.reuse, R11, PT ;  /* 0x0000000b1900720c */ /* 0x040fe20003f44070 */
[----:B------:R-:W-:Y:S01]  /*5dd0*/  IMAD R7, R25, R23, R7 ;  /* 0x0000001719077224 */ /* 0x000fe200078e0207 */
[----:B0-----:R-:W-:Y:S01]  /*5de0*/  IABS R21, R19 ;  /* 0x0000001300157213 */ /* 0x001fe20000000000 */
[--C-:B------:R-:W-:Y:S01]  /*5df0*/  @!P3 IMAD.IADD R6, R6, 0x1, -R25.reuse ;  /* 0x000000010606b824 */ /* 0x100fe200078e0a19 */
[----:B------:R-:W-:Y:S01]  /*5e00*/  ISETP.GE.AND P3, PT, R22, RZ, PT ;  /* 0x000000ff1600720c */ /* 0x000fe20003f66270 */
[----:B------:R-:W-:Y:S01]  /*5e10*/  @!P5 IMAD.IADD R12, R12, 0x1, -R25 ;  /* 0x000000010c0cd824 */ /* 0x000fe200078e0a19 */
[----:B------:R-:W-:Y:S01]  /*5e20*/  ISETP.GE.AND P5, PT, R14, RZ, PT ;  /* 0x000000ff0e00720c */ /* 0x000fe20003fa6270 */
[----:B------:R-:W-:Y:S01]  /*5e30*/  IMAD.HI.U32 R22, R2, R21, RZ ;  /* 0x0000001502167227 */ /* 0x000fe200078e00ff */
[----:B------:R-:W-:-:S03]  /*5e40*/  LOP3.LUT R14, R3, 0x84, RZ, 0xfc, !PT ;  /* 0x00000084030e7812 */ /* 0x000fc600078efcff */
[----:B------:R-:W-:Y:S01]  /*5e50*/  @!P1 IMAD.MOV R13, RZ, RZ, -R13 ;  /* 0x000000ffff0d9224 */ /* 0x000fe200078e0a0d */
[C---:B------:R-:W-:Y:S01]  /*5e60*/  ISETP.GT.U32.AND P1, PT, R25.reuse, R12, PT ;  /* 0x0000000c1900720c */ /* 0x040fe20003f24070 */
[----:B------:R-:W-:Y:S02]  /*5e70*/  @!P0 IMAD.MOV R24, RZ, RZ, -R24 ;  /* 0x000000ffff188224 */ /* 0x000fe400078e0a18 */
[----:B------:R-:W-:Y:S01]  /*5e80*/  @!P4 IMAD.IADD R10, R10, 0x1, -R25 ;  /* 0x000000010a0ac824 */ /* 0x000fe200078e0a19 */
[----:B------:R-:W-:Y:S01]  /*5e90*/  ISETP.GT.U32.AND P4, PT, R25, R7, PT ;  /* 0x000000071900720c */ /* 0x000fe20003f84070 */
[----:B------:R-:W-:Y:S01]  /*5ea0*/  @!P6 IMAD.MOV R8, RZ, RZ, -R8 ;  /* 0x000000ffff08e224 */ /* 0x000fe200078e0a08 */
[----:B------:R-:W-:Y:S01]  /*5eb0*/  STL [R1+0x4c], R13 ;  /* 0x00004c0d01007387 */ /* 0x000fe20000100800 */
[----:B------:R-:W-:-:S03]  /*5ec0*/  IMAD.HI.U32 R23, R2, R20, RZ ;  /* 0x0000001402177227 */ /* 0x000fc600078e00ff */
[----:B------:R-:W-:Y:S01]  /*5ed0*/  STL [R1+0x48], R24 ;  /* 0x0000481801007387 */ /* 0x000fe20000100800 */
[----:B------:R-:W-:Y:S02]  /*5ee0*/  IMAD.MOV R22, RZ, RZ, -R22 ;  /* 0x000000ffff167224 */ /* 0x000fe400078e0a16 */
[----:B------:R-:W-:Y:S01]  /*5ef0*/  IMAD.MOV R23, RZ, RZ, -R23 ;  /* 0x000000ffff177224 */ /* 0x000fe200078e0a17 */
[----:B------:R0:W-:Y:S01]  /*5f00*/  STL [R1+0x44], R8 ;  /* 0x0000440801007387 */ /* 0x0001e20000100800 */
[C---:B------:R-:W-:Y:S02]  /*5f10*/  IMAD R21, R25.reuse, R22, R21 ;  /* 0x0000001619157224 */ /* 0x040fe400078e0215 */
[----:B------:R-:W-:Y:S02]  /*5f20*/  IMAD R20, R25, R23, R20 ;  /* 0x0000001719147224 */ /* 0x000fe400078e0214 */
[--C-:B------:R-:W-:Y:S01]  /*5f30*/  @!P2 IMAD.IADD R11, R11, 0x1, -R25.reuse ;  /* 0x000000010b0ba824 */ /* 0x100fe200078e0a19 */
[----:B------:R-:W-:Y:S01]  /*5f40*/  ISETP.GE.AND P2, PT, R15, RZ, PT ;  /* 0x000000ff0f00720c */ /* 0x000fe20003f46270 */
[--C-:B------:R-:W-:Y:S01]  /*5f50*/  @!P4 IMAD.IADD R7, R7, 0x1, -R25.reuse ;  /* 0x000000010707c824 */ /* 0x100fe200078e0a19 */
[C---:B------:R-:W-:Y:S01]  /*5f60*/  ISETP.GT.U32.AND P4, PT, R25.reuse, R20, PT ;  /* 0x000000141900720c */ /* 0x040fe20003f84070 */
[----:B------:R-:W-:Y:S01]  /*5f70*/  @!P3 IMAD.MOV R6, RZ, RZ, -R6 ;  /* 0x000000ffff06b224 */ /* 0x000fe200078e0a06 */
[C---:B------:R-:W-:Y:S01]  /*5f80*/  ISETP.GT.U32.AND P0, PT, R25.reuse, R11, PT ;  /* 0x0000000b1900720c */ /* 0x040fe20003f04070 */
[----:B0-----:R-:W-:Y:S01]  /*5f90*/  IMAD.MOV.U32 R8, RZ, RZ, R10 ;  /* 0x000000ffff087224 */ /* 0x001fe200078e000a */
[C---:B------:R-:W-:Y:S01]  /*5fa0*/  ISETP.GT.U32.AND P6, PT, R25.reuse, R7, PT ;  /* 0x000000071900720c */ /* 0x040fe20003fc4070 */
[----:B------:R-:W-:Y:S01]  /*5fb0*/  @!P1 IMAD.IADD R12, R12, 0x1, -R25 ;  /* 0x000000010c0c9824 */ /* 0x000fe200078e0a19 */
[----:B------:R0:W-:Y:S01]  /*5fc0*/  STL [R1+0x40], R6 ;  /* 0x0000400601007387 */ /* 0x0001e20000100800 */
[----:B------:R-:W-:Y:S01]  /*5fd0*/  @!P5 IMAD.MOV R8, RZ, RZ, -R8 ;  /* 0x000000ffff08d224 */ /* 0x000fe200078e0a08 */
[----:B------:R-:W-:-:S02]  /*5fe0*/  ISETP.GT.U32.AND P5, PT, R25, R21, PT ;  /* 0x000000151900720c */ /* 0x000fc40003fa4070 */
[----:B------:R-:W-:Y:S02]  /*5ff0*/  IABS R15, R14 ;  /* 0x0000000e000f7213 */ /* 0x000fe40000000000 */
[----:B------:R1:W-:Y:S01]  /*6000*/  STL [R1+0x194], R8 ;  /* 0x0001940801007387 */ /* 0x0003e20000100800 */
[----:B------:R-:W-:Y:S01]  /*6010*/  ISETP.GE.AND P3, PT, R16, RZ, PT ;  /* 0x000000ff1000720c */ /* 0x000fe20003f66270 */
[--C-:B------:R-:W-:Y:S01]  /*6020*/  @!P4 IMAD.IADD R20, R20, 0x1, -R25.reuse ;  /* 0x000000011414c824 */ /* 0x100fe200078e0a19 */
[----:B------:R-:W-:Y:S01]  /*6030*/  ISETP.GE.AND P1, PT, R17, RZ, PT ;  /* 0x000000ff1100720c */ /* 0x000fe20003f26270 */
[----:B0-----:R-:W-:Y:S01]  /*6040*/  IMAD.HI.U32 R6, R2, R15, RZ ;  /* 0x0000000f02067227 */ /* 0x001fe200078e00ff */
[----:B------:R-:W-:Y:S02]  /*6050*/  LOP3.LUT R10, R3, 0x7c, RZ, 0xfc, !PT ;  /* 0x0000007c030a7812 */ /* 0x000fe400078efcff */
[----:B------:R-:W-:Y:S01]  /*6060*/  ISETP.GE.AND P4, PT, R14, RZ, PT ;  /* 0x000000ff0e00720c */ /* 0x000fe20003f86270 */
[--C-:B------:R-:W-:Y:S01]  /*6070*/  @!P0 IMAD.IADD R11, R11, 0x1, -R25.reuse ;  /* 0x000000010b0b8824 */ /* 0x100fe200078e0a19 */
[----:B------:R-:W-:Y:S01]  /*6080*/  ISETP.GE.AND P0, PT, R18, RZ, PT ;  /* 0x000000ff1200720c */ /* 0x000fe20003f06270 */
[----:B-1----:R-:W-:Y:S01]  /*6090*/  IMAD.MOV.U32 R8, RZ, RZ, R12 ;  /* 0x000000ffff087224 */ /* 0x002fe200078e000c */
[----:B------:R-:W-:Y:S01]  /*60a0*/  IABS R18, R10 ;  /* 0x0000000a00127213 */ /* 0x000fe20000000000 */
[----:B------:R-:W-:Y:S01]  /*60b0*/  @!P5 IMAD.IADD R21, R21, 0x1, -R25 ;  /* 0x000000011515d824 */ /* 0x000fe200078e0a19 */
[----:B------:R-:W-:Y:S01]  /*60c0*/  ISETP.GT.U32.AND P5, PT, R25, R20, PT ;  /* 0x000000141900720c */ /* 0x000fe20003fa4070 */
[----:B------:R-:W-:-:S02]  /*60d0*/  @!P2 IMAD.MOV R8, RZ, RZ, -R8 ;  /* 0x000000ffff08a224 */ /* 0x000fc400078e0a08 */
[----:B------:R-:W-:Y:S01]  /*60e0*/  IMAD.MOV R6, RZ, RZ, -R6 ;  /* 0x000000ffff067224 */ /* 0x000fe200078e0a06 */
[----:B------:R-:W-:Y:S01]  /*60f0*/  ISETP.GT.U32.AND P2, PT, R25, R21, PT ;  /* 0x000000151900720c */ /* 0x000fe20003f44070 */
[----:B------:R-:W-:Y:S01]  /*6100*/  @!P6 IMAD.IADD R7, R7, 0x1, -R25 ;  /* 0x000000010707e824 */ /* 0x000fe200078e0a19 */
[----:B------:R-:W-:Y:S01]  /*6110*/  ISETP.GE.AND P6, PT, R19, RZ, PT ;  /* 0x000000ff1300720c */ /* 0x000fe20003fc6270 */
[----:B------:R-:W-:Y:S01]  /*6120*/  IMAD.MOV.U32 R12, RZ, RZ, R11 ;  /* 0x000000ffff0c7224 */ /* 0x000fe200078e000b */
[----:B------:R-:W-:Y:S01]  /*6130*/  IABS R19, R9 ;  /* 0x0000000900137213 */ /* 0x000fe20000000000 */
[----:B------:R-:W-:Y:S01]  /*6140*/  IMAD R6, R25, R6, R15 ;  /* 0x0000000619067224 */ /* 0x000fe200078e020f */
[----:B------:R0:W-:Y:S01]  /*6150*/  STL [R1+0x38], R8 ;  /* 0x0000380801007387 */ /* 0x0001e20000100800 */
[----:B------:R-:W-:Y:S01]  /*6160*/  @!P3 IMAD.MOV R12, RZ, RZ, -R12 ;  /* 0x000000ffff0cb224 */ /* 0x000fe200078e0a0c */
[----:B------:R-:W-:Y:S01]  /*6170*/  LOP3.LUT R11, R3, 0x74, RZ, 0xfc, !PT ;  /* 0x00000074030b7812 */ /* 0x000fe200078efcff */
[----:B------:R-:W-:Y:S01]  /*6180*/  @!P1 IMAD.MOV R7, RZ, RZ, -R7 ;  /* 0x000000ffff079224 */ /* 0x000fe200078e0a07 */
[----:B------:R-:W-:Y:S01]  /*6190*/  ISETP.GE.AND P1, PT, R10, RZ, PT ;  /* 0x000000ff0a00720c */ /* 0x000fe20003f26270 */
[----:B------:R-:W-:Y:S01]  /*61a0*/  IMAD.HI.U32 R10, R2, R19, RZ ;  /* 0x00000013020a7227 */ /* 0x000fe200078e00ff */
[----:B------:R1:W-:Y:S01]  /*61b0*/  STL [R1+0x34], R12 ;  /* 0x0000340c01007387 */ /* 0x0003e20000100800 */
[----:B------:R-:W-:-:S02]  /*61c0*/  IABS R17, R11 ;  /* 0x0000000b00117213 */ /* 0x000fc40000000000 */
[--C-:B------:R-:W-:Y:S01]  /*61d0*/  @!P2 IMAD.IADD R21, R21, 0x1, -R25.reuse ;  /* 0x000000011515a824 */ /* 0x100fe200078e0a19 */
[----:B------:R-:W-:Y:S01]  /*61e0*/  ISETP.GT.U32.AND P2, PT, R25, R6, PT ;  /* 0x000000061900720c */ /* 0x000fe20003f44070 */
[----:B------:R2:W-:Y:S01]  /*61f0*/  STL [R1+0x30], R7 ;  /* 0x0000300701007387 */ /* 0x0005e20000100800 */
[----:B------:R-:W-:Y:S01]  /*6200*/  @!P5 IMAD.IADD R20, R20, 0x1, -R25 ;  /* 0x000000011414d824 */ /* 0x000fe200078e0a19 */
[----:B0-----:R-:W-:Y:S01]  /*6210*/  LOP3.LUT R8, R3, 0x78, RZ, 0xfc, !PT ;  /* 0x0000007803087812 */ /* 0x001fe200078efcff */
[----:B------:R-:W-:Y:S01]  /*6220*/  IMAD.MOV R10, RZ, RZ, -R10 ;  /* 0x000000ffff0a7224 */ /* 0x000fe200078e0a0a */
[----:B------:R-:W-:Y:S01]  /*6230*/  ISETP.GE.AND P3, PT, R9, RZ, PT ;  /* 0x000000ff0900720c */ /* 0x000fe20003f66270 */
[----:B------:R-:W-:Y:S01]  /*6240*/  IMAD.MOV.U32 R15, RZ, RZ, R20 ;  /* 0x000000ffff0f7224 */ /* 0x000fe200078e0014 */
[----:B------:R-:W-:Y:S01]  /*6250*/  ISETP.GE.AND P5, PT, R8, RZ, PT ;  /* 0x000000ff0800720c */ /* 0x000fe20003fa6270 */
[----:B------:R-:W-:Y:S01]  /*6260*/  IMAD R19, R25, R10, R19 ;  /* 0x0000000a19137224 */ /* 0x000fe200078e0213 */
[----:B------:R-:W-:Y:S01]  /*6270*/  IABS R8, R8 ;  /* 0x0000000800087213 */ /* 0x000fe20000000000 */
[----:B------:R-:W-:Y:S01]  /*6280*/  @!P0 IMAD.MOV R15, RZ, RZ, -R15 ;  /* 0x000000ffff0f8224 */ /* 0x000fe200078e0a0f */
[----:B-1----:R-:W-:Y:S01]  /*6290*/  LOP3.LUT R12, R3, 0x70, RZ, 0xfc, !PT ;  /* 0x00000070030c7812 */ /* 0x002fe200078efcff */
[----:B--2---:R-:W-:Y:S01]  /*62a0*/  IMAD.HI.U32 R7, R2, R18, RZ ;  /* 0x0000001202077227 */ /* 0x004fe200078e00ff */
[----:B------:R-:W-:-:S02]  /*62b0*/  ISETP.GT.U32.AND P0, PT, R25, R19, PT ;  /* 0x000000131900720c */ /* 0x000fc40003f04070 */
[----:B------:R-:W-:Y:S01]  /*62c0*/  IABS R13, R12 ;  /* 0x0000000c000d7213 */ /* 0x000fe20000000000 */
[----:B------:R-:W-:Y:S01]  /*62d0*/  IMAD.MOV R7, RZ, RZ, -R7 ;  /* 0x000000ffff077224 */ /* 0x000fe200078e0a07 */
[----:B------:R0:W-:Y:S01]  /*62e0*/  STL [R1+0x148], R15 ;  /* 0x0001480f01007387 */ /* 0x0001e20000100800 */
[----:B------:R-:W-:Y:S02]  /*62f0*/  @!P2 IMAD.IADD R6, R6, 0x1, -R25 ;  /* 0x000000010606a824 */ /* 0x000fe400078e0a19 */
[C---:B------:R-:W-:Y:S02]  /*6300*/  IMAD R18, R25.reuse, R7, R18 ;  /* 0x0000000719127224 */ /* 0x040fe400078e0212 */
[----:B------:R-:W-:Y:S01]  /*6310*/  IMAD.HI.U32 R7, R2, R17, RZ ;  /* 0x0000001102077227 */ /* 0x000fe200078e00ff */
[----:B------:R-:W-:-:S03]  /*6320*/  ISETP.GT.U32.AND P2, PT, R25, R6, PT ;  /* 0x000000061900720c */ /* 0x000fc60003f44070 */
[----:B------:R-:W-:Y:S01]  /*6330*/  IMAD.HI.U32 R9, R2, R8, RZ ;  /* 0x0000000802097227 */ /* 0x000fe200078e00ff */
[----:B0-----:R-:W-:-:S03]  /*6340*/  LOP3.LUT R15, R3, 0x64, RZ, 0xfc, !PT ;  /* 0x00000064030f7812 */ /* 0x001fc600078efcff */
[----:B------:R-:W-:Y:S02]  /*6350*/  IMAD.MOV R7, RZ, RZ, -R7 ;  /* 0x000000ffff077224 */ /* 0x000fe400078e0a07 */
[----:B------:R-:W-:Y:S02]  /*6360*/  IMAD.MOV R9, RZ, RZ, -R9 ;  /* 0x000000ffff097224 */ /* 0x000fe400078e0a09 */
[C---:B------:R-:W-:Y:S02]  /*6370*/  IMAD R17, R25.reuse, R7, R17 ;  /* 0x0000000719117224 */ /* 0x040fe400078e0211 */
[----:B------:R-:W-:Y:S01]  /*6380*/  IMAD R8, R25, R9, R8 ;  /* 0x0000000919087224 */ /* 0x000fe200078e0208 */
[----:B------:R-:W-:Y:S01]  /*6390*/  LOP3.LUT R9, R3, 0x6c, RZ, 0xfc, !PT ;  /* 0x0000006c03097812 */ /* 0x000fe200078efcff */
[----:B------:R-:W-:-:S03]  /*63a0*/  IMAD.HI.U32 R10, R2, R13, RZ ;  /* 0x0000000d020a7227 */ /* 0x000fc600078e00ff */
[----:B------:R-:W-:Y:S01]  /*63b0*/  IABS R7, R9 ;  /* 0x0000000900077213 */ /* 0x000fe20000000000 */
[----:B------:R-:W-:Y:S02]  /*63c0*/  IMAD.MOV.U32 R14, RZ, RZ, R21 ;  /* 0x000000ffff0e7224 */ /* 0x000fe400078e0015 */
[--C-:B------:R-:W-:Y:S01]  /*63d0*/  @!P0 IMAD.IADD R19, R19, 0x1, -R25.reuse ;  /* 0x0000000113138824 */ /* 0x100fe200078e0a19 */
[C---:B------:R-:W-:Y:S01]  /*63e0*/  ISETP.GT.U32.AND P0, PT, R25.reuse, R17, PT ;  /* 0x000000111900720c */ /* 0x040fe20003f04070 */
[----:B------:R-:W-:Y:S02]  /*63f0*/  IMAD.MOV R10, RZ, RZ, -R10 ;  /* 0x000000ffff0a7224 */ /* 0x000fe400078e0a0a */
[----:B------:R-:W-:Y:S01]  /*6400*/  @!P6 IMAD.MOV R14, RZ, RZ, -R14 ;  /* 0x000000ffff0ee224 */ /* 0x000fe200078e0a0e */
[C---:B------:R-:W-:Y:S01]  /*6410*/  ISETP.GT.U32.AND P6, PT, R25.reuse, R18, PT ;  /* 0x000000121900720c */ /* 0x040fe20003fc4070 */
[----:B------:R-:W-:Y:S01]  /*6420*/  @!P2 IMAD.IADD R6, R6, 0x1, -R25 ;  /* 0x000000010606a824 */ /* 0x000fe200078e0a19 */
[C---:B------:R-:W-:Y:S01]  /*6430*/  ISETP.GT.U32.AND P2, PT, R25.reuse, R8, PT ;  /* 0x000000081900720c */ /* 0x040fe20003f44070 */
[----:B------:R-:W-:Y:S01]  /*6440*/  IMAD R13, R25, R10, R13 ;  /* 0x0000000a190d7224 */ /* 0x000fe200078e020d */
[----:B------:R0:W-:Y:S01]  /*6450*/  STL [R1+0x138], R14 ;  /* 0x0001380e01007387 */ /* 0x0001e20000100800 */
[----:B------:R-:W-:-:S02]  /*6460*/  IMAD.MOV.U32 R10, RZ, RZ, R7 ;  /* 0x000000ffff0a7224 */ /* 0x000fc400078e0007 */
[----:B------:R-:W-:Y:S01]  /*6470*/  IMAD.MOV.U32 R20, RZ, RZ, R6 ;  /* 0x000000ffff147224 */ /* 0x000fe200078e0006 */
[----:B------:R-:W-:Y:S01]  /*6480*/  LOP3.LUT R6, R3, 0x60, RZ, 0xfc, !PT ;  /* 0x0000006003067812 */ /* 0x000fe200078efcff */
[----:B------:R-:W-:-:S04]  /*6490*/  IMAD.HI.U32 R16, R2, R10, RZ ;  /* 0x0000000a02107227 */ /* 0x000fc800078e00ff */
[--C-:B------:R-:W-:Y:S01]  /*64a0*/  @!P0 IMAD.IADD R17, R17, 0x1, -R25.reuse ;  /* 0x0000000111118824 */ /* 0x100fe200078e0a19 */
[----:B0-----:R-:W-:Y:S01]  /*64b0*/  LOP3.LUT R14, R3, 0x68, RZ, 0xfc, !PT ;  /* 0x00000068030e7812 */ /* 0x001fe200078efcff */
[----:B------:R-:W-:Y:S02]  /*64c0*/  IMAD.MOV R16, RZ, RZ, -R16 ;  /* 0x000000ffff107224 */ /* 0x000fe400078e0a10 */
[--C-:B------:R-:W-:Y:S01]  /*64d0*/  @!P6 IMAD.IADD R18, R18, 0x1, -R25.reuse ;  /* 0x000000011212e824 */ /* 0x100fe200078e0a19 */
[----:B------:R-:W-:Y:S01]  /*64e0*/  IABS R7, R14 ;  /* 0x0000000e00077213 */ /* 0x000fe20000000000 */
[C---:B------:R-:W-:Y:S01]  /*64f0*/  IMAD R10, R25.reuse, R16, R10 ;  /* 0x00000010190a7224 */ /* 0x040fe200078e020a */
[C---:B------:R-:W-:Y:S01]  /*6500*/  ISETP.GT.U32.AND P6, PT, R25.reuse, R19, PT ;  /* 0x000000131900720c */ /* 0x040fe20003fc4070 */
[----:B------:R-:W-:Y:S01]  /*6510*/  @!P2 IMAD.IADD R8, R8, 0x1, -R25 ;  /* 0x000000010808a824 */ /* 0x000fe200078e0a19 */
[C---:B------:R-:W-:Y:S01]  /*6520*/  ISETP.GT.U32.AND P0, PT, R25.reuse, R17, PT ;  /* 0x000000111900720c */ /* 0x040fe20003f04070 */
[----:B------:R-:W-:Y:S01]  /*6530*/  IMAD.HI.U32 R16, R2, R7, RZ ;  /* 0x0000000702107227 */ /* 0x000fe200078e00ff */
[----:B------:R-:W-:-:S03]  /*6540*/  ISETP.GT.U32.AND P2, PT, R25, R18, PT ;  /* 0x000000121900720c */ /* 0x000fc60003f44070 */
[----:B------:R-:W-:Y:S02]  /*6550*/  IMAD.MOV R16, RZ, RZ, -R16 ;  /* 0x000000ffff107224 */ /* 0x000fe400078e0a10 */
[----:B------:R-:W-:Y:S01]  /*6560*/  @!P4 IMAD.MOV R20, RZ, RZ, -R20 ;  /* 0x000000ffff14c224 */ /* 0x000fe200078e0a14 */
[C---:B------:R-:W-:Y:S01]  /*6570*/  ISETP.GT.U32.AND P4, PT, R25.reuse, R8, PT ;  /* 0x000000081900720c */ /* 0x040fe20003f84070 */
[----:B------:R-:W-:Y:S01]  /*6580*/  IMAD R7, R25, R16, R7 ;  /* 0x0000001019077224 */ /* 0x000fe200078e0207 */
[----:B------:R-:W-:Y:S01]  /*6590*/  IABS R16, R6 ;  /* 0x0000000600107213 */ /* 0x000fe20000000000 */
[--C-:B------:R-:W-:Y:S01]  /*65a0*/  @!P6 IMAD.IADD R19, R19, 0x1, -R25.reuse ;  /* 0x000000011313e824 */ /* 0x100fe200078e0a19 */
[----:B------:R-:W-:Y:S01]  /*65b0*/  ISETP.GT.U32.AND P6, PT, R25, R13, PT ;  /* 0x0000000d1900720c */ /* 0x000fe20003fc4070 */
[--C-:B------:R-:W-:Y:S01]  /*65c0*/  @!P0 IMAD.IADD R17, R17, 0x1, -R25.reuse ;  /* 0x0000000111118824 */ /* 0x100fe200078e0a19 */
[C---:B------:R-:W-:Y:S01]  /*65d0*/  ISETP.GT.U32.AND P0, PT, R25.reuse, R7, PT ;  /* 0x000000071900720c */ /* 0x040fe20003f04070 */
[----:B------:R-:W-:Y:S01]  /*65e0*/  @!P2 IMAD.IADD R18, R18, 0x1, -R25 ;  /* 0x000000011212a824 */ /* 0x000fe200078e0a19 */
[----:B------:R-:W-:Y:S01]  /*65f0*/  ISETP.GT.U32.AND P2, PT, R25, R10, PT ;  /* 0x0000000a1900720c */ /* 0x000fe20003f44070 */
[----:B------:R0:W-:Y:S01]  /*6600*/  STL [R1+0x118], R20 ;  /* 0x0001181401007387 */ /* 0x0001e20000100800 */
[----:B------:R-:W-:-:S02]  /*6610*/  IMAD.MOV.U32 R23, RZ, RZ, R19 ;  /* 0x000000ffff177224 */ /* 0x000fc400078e0013 */
[----:B------:R-:W-:Y:S02]  /*6620*/  IMAD.MOV.U32 R22, RZ, RZ, R18 ;  /* 0x000000ffff167224 */ /* 0x000fe400078e0012 */
[--C-:B------:R-:W-:Y:S01]  /*6630*/  @!P4 IMAD.IADD R8, R8, 0x1, -R25.reuse ;  /* 0x000000010808c824 */ /* 0x100fe200078e0a19 */
[----:B------:R-:W-:Y:S01]  /*6640*/  ISETP.GE.AND P4, PT, R11, RZ, PT ;  /* 0x000000ff0b00720c */ /* 0x000fe20003f86270 */
[----:B------:R-:W-:Y:S01]  /*6650*/  @!P1 IMAD.MOV R22, RZ, RZ, -R22 ;  /* 0x000000ffff169224 */ /* 0x000fe200078e0a16 */
[----:B------:R-:W-:Y:S01]  /*6660*/  LOP3.LUT R11, R3, 0x5c, RZ, 0xfc, !PT ;  /* 0x0000005c030b7812 */ /* 0x000fe200078efcff */
[--C-:B------:R-:W-:Y:S01]  /*6670*/  @!P6 IMAD.IADD R13, R13, 0x1, -R25.reuse ;  /* 0x000000010d0de824 */ /* 0x100fe200078e0a19 */
[----:B0-----:R-:W-:Y:S01]  /*6680*/  IABS R20, R15 ;  /* 0x0000000f00147213 */ /* 0x001fe20000000000 */
[--C-:B------:R-:W-:Y:S01]  /*6690*/  @!P0 IMAD.IADD R7, R7, 0x1, -R25.reuse ;  /* 0x0000000107078824 */ /* 0x100fe200078e0a19 */
[----:B------:R-:W-:Y:S01]  /*66a0*/  ISETP.GE.AND P6, PT, R12, RZ, PT ;  /* 0x000000ff0c00720c */ /* 0x000fe20003fc6270 */
[----:B------:R-:W-:Y:S01]  /*66b0*/  @!P2 IMAD.IADD R10, R10, 0x1, -R25 ;  /* 0x000000010a0aa824 */ /* 0x000fe200078e0a19 */
[----:B------:R-:W-:Y:S01]  /*66c0*/  ISETP.GE.AND P2, PT, R9, RZ, PT ;  /* 0x000000ff0900720c */ /* 0x000fe20003f46270 */
[----:B------:R-:W-:Y:S01]  /*66d0*/  IMAD.HI.U32 R21, R2, R20, RZ ;  /* 0x0000001402157227 */ /* 0x000fe200078e00ff */
[----:B------:R-:W-:-:S02]  /*66e0*/  ISETP.GT.U32.AND P0, PT, R25, R13, PT ;  /* 0x0000000d1900720c */ /* 0x000fc40003f04070 */
[C---:B------:R-:W-:Y:S01]  /*66f0*/  ISETP.GT.U32.AND P1, PT, R25.reuse, R7, PT ;  /* 0x000000071900720c */ /* 0x040fe20003f24070 */
[----:B------:R-:W-:Y:S01]  /*6700*/  IMAD.MOV R21, RZ, RZ, -R21 ;  /* 0x000000ffff157224 */ /* 0x000fe200078e0a15 */
[----:B------:R-:W-:Y:S01]  /*6710*/  IABS R12, R11 ;  /* 0x0000000b000c7213 */ /* 0x000fe20000000000 */
[----:B------:R-:W-:Y:S02]  /*6720*/  @!P5 IMAD.MOV R8, RZ, RZ, -R8 ;  /* 0x000000ffff08d224 */ /* 0x000fe400078e0a08 */
[----:B------:R-:W-:Y:S02]  /*6730*/  IMAD R9, R25, R21, R20 ;  /* 0x0000001519097224 */ /* 0x000fe400078e0214 */
[----:B------:R-:W-:-:S03]  /*6740*/  IMAD.HI.U32 R19, R2, R16, RZ ;  /* 0x0000001002137227 */ /* 0x000fc600078e00ff */
[C---:B------:R-:W-:Y:S01]  /*6750*/  ISETP.GT.U32.AND P5, PT, R25.reuse, R9, PT ;  /* 0x000000091900720c */ /* 0x040fe20003fa4070 */
[----:B------:R-:W-:Y:S01]  /*6760*/  @!P3 IMAD.MOV R23, RZ, RZ, -R23 ;  /* 0x000000ffff17b224 */ /* 0x000fe200078e0a17 */
[----:B------:R-:W-:Y:S01]  /*6770*/  ISETP.GT.U32.AND P3, PT, R25, R10, PT ;  /* 0x0000000a1900720c */ /* 0x000fe20003f64070 */
[----:B------:R-:W-:Y:S01]  /*6780*/  @!P4 IMAD.MOV R17, RZ, RZ, -R17 ;  /* 0x000000ffff11c224 */ /* 0x000fe200078e0a11 */
[----:B------:R-:W-:Y:S01]  /*6790*/  ISETP.GE.AND P4, PT, R14, RZ, PT ;  /* 0x000000ff0e00720c */ /* 0x000fe20003f86270 */
[----:B------:R-:W-:Y:S01]  /*67a0*/  IMAD.HI.U32 R14, R2, R12, RZ ;  /* 0x0000000c020e7227 */ /* 0x000fe200078e00ff */
[----:B------:R-:W-:Y:S03]  /*67b0*/  STL [R1+0xf0], R23 ;  /* 0x0000f01701007387 */ /* 0x000fe60000100800 */
[----:B------:R-:W-:Y:S01]  /*67c0*/  IMAD.MOV R19, RZ, RZ, -R19 ;  /* 0x000000ffff137224 */ /* 0x000fe200078e0a13 */
[----:B------:R-:W-:Y:S01]  /*67d0*/  STL [R1+0x18], R22 ;  /* 0x0000181601007387 */ /* 0x000fe20000100800 */
[----:B------:R-:W-:-:S02]  /*67e0*/  @!P0 IMAD.IADD R13, R13, 0x1, -R25 ;  /* 0x000000010d0d8824 */ /* 0x000fc400078e0a19 */
[----:B------:R-:W-:Y:S01]  /*67f0*/  IMAD.MOV R14, RZ, RZ, -R14 ;  /* 0x000000ffff0e7224 */ /* 0x000fe200078e0a0e */
[----:B------:R0:W-:Y:S01]  /*6800*/  STL [R1+0x54], R8 ;  /* 0x0000540801007387 */ /* 0x0001e20000100800 */
[--C-:B------:R-:W-:Y:S01]  /*6810*/  @!P1 IMAD.IADD R7, R7, 0x1, -R25.reuse ;  /* 0x0000000107079824 */ /* 0x100fe200078e0a19 */
[----:B------:R-:W-:Y:S01]  /*6820*/  ISETP.GE.AND P1, PT, R6, RZ, PT ;  /* 0x000000ff0600720c */ /* 0x000fe20003f26270 */
[--C-:B------:R-:W-:Y:S01]  /*6830*/  @!P5 IMAD.IADD R9, R9, 0x1, -R25.reuse ;  /* 0x000000010909d824 */ /* 0x100fe200078e0a19 */
[----:B------:R1:W-:Y:S01]  /*6840*/  STL [R1+0x58], R17 ;  /* 0x0000581101007387 */ /* 0x0003e20000100800 */
[----:B------:R-:W-:Y:S01]  /*6850*/  IMAD R6, R25, R14, R12 ;  /* 0x0000000e19067224 */ /* 0x000fe200078e020c */
[----:B------:R-:W-:Y:S01]  /*6860*/  LOP3.LUT R12, R3, 0x58, RZ, 0xfc, !PT ;  /* 0x00000058030c7812 */ /* 0x000fe200078efcff */
[----:B------:R-:W-:Y:S01]  /*6870*/  @!P3 IMAD.IADD R10, R10, 0x1, -R25 ;  /* 0x000000010a0ab824 */ /* 0x000fe200078e0a19 */
[C---:B------:R-:W-:Y:S01]  /*6880*/  ISETP.GT.U32.AND P5, PT, R25.reuse, R9, PT ;  /* 0x000000091900720c */ /* 0x040fe20003fa4070 */
[----:B0-----:R-:W-:Y:S01]  /*6890*/  IMAD R8, R25, R19, R16 ;  /* 0x0000001319087224 */ /* 0x001fe200078e0210 */
[----:B------:R-:W-:Y:S01]  /*68a0*/  ISETP.GE.AND P3, PT, R15, RZ, PT ;  /* 0x000000ff0f00720c */ /* 0x000fe20003f66270 */
[----:B------:R-:W-:Y:S01]  /*68b0*/  IMAD.MOV.U32 R16, RZ, RZ, R13 ;  /* 0x000000ffff107224 */ /* 0x000fe200078e000d */
[----:B------:R-:W-:Y:S01]  /*68c0*/  LOP3.LUT R19, R3, 0x48, RZ, 0xfc, !PT ;  /* 0x0000004803137812 */ /* 0x000fe200078efcff */
[----:B------:R-:W-:Y:S01]  /*68d0*/  IMAD.MOV.U32 R13, RZ, RZ, R7 ;  /* 0x000000ffff0d7224 */ /* 0x000fe200078e0007 */
[C---:B------:R-:W-:Y:S01]  /*68e0*/  ISETP.GT.U32.AND P0, PT, R25.reuse, R8, PT ;  /* 0x000000081900720c */ /* 0x040fe20003f04070 */
[----:B------:R-:W-:Y:S01]  /*68f0*/  @!P6 IMAD.MOV R16, RZ, RZ, -R16 ;  /* 0x000000ffff10e224 */ /* 0x000fe200078e0a10 */
[----:B-1----:R-:W-:Y:S01]  /*6900*/  IABS R17, R12 ;  /* 0x0000000c00117213 */ /* 0x002fe20000000000 */
[----:B------:R-:W-:Y:S01]  /*6910*/  @!P4 IMAD.MOV R13, RZ, RZ, -R13 ;  /* 0x000000ffff0dc224 */ /* 0x000fe200078e0a0d */
[----:B------:R-:W-:Y:S01]  /*6920*/  ISETP.GT.U32.AND P4, PT, R25, R6, PT ;  /* 0x000000061900720c */ /* 0x000fe20003f84070 */
[----:B------:R-:W-:Y:S01]  /*6930*/  @!P2 IMAD.MOV R10, RZ, RZ, -R10 ;  /* 0x000000ffff0aa224 */ /* 0x000fe200078e0a0a */
[----:B------:R-:W-:Y:S01]  /*6940*/  ISETP.GE.AND P6, PT, R11, RZ, PT ;  /* 0x000000ff0b00720c */ /* 0x000fe20003fc6270 */
[----:B------:R-:W-:Y:S01]  /*6950*/  IMAD.HI.U32 R14, R2, R17, RZ ;  /* 0x00000011020e7227 */ /* 0x000fe200078e00ff */
[----:B------:R-:W-:Y:S01]  /*6960*/  LOP3.LUT R11, R3, 0x54, RZ, 0xfc, !PT ;  /* 0x00000054030b7812 */ /* 0x000fe200078efcff */
[----:B------:R0:W-:Y:S01]  /*6970*/  STL [R1+0x5c], R16 ;  /* 0x00005c1001007387 */ /* 0x0001e20000100800 */
[----:B------:R-:W-:Y:S01]  /*6980*/  ISETP.GE.AND P2, PT, R12, RZ, PT ;  /* 0x000000ff0c00720c */ /* 0x000fe20003f46270 */
[--C-:B------:R-:W-:Y:S01]  /*6990*/  @!P5 IMAD.IADD R9, R9, 0x1, -R25.reuse ;  /* 0x000000010909d824 */ /* 0x100fe200078e0a19 */
[----:B------:R-:W-:Y:S01]  /*69a0*/  IABS R7, R11 ;  /* 0x0000000b00077213 */ /* 0x000fe20000000000 */
[----:B------:R-:W-:Y:S01]  /*69b0*/  IMAD.MOV R14, RZ, RZ, -R14 ;  /* 0x000000ffff0e7224 */ /* 0x000fe200078e0a0e */
[----:B------:R-:W-:Y:S01]  /*69c0*/  STL [R1+0x60], R10 ;  /* 0x0000600a01007387 */ /* 0x000fe20000100800 */
[--C-:B------:R-:W-:Y:S01]  /*69d0*/  @!P0 IMAD.IADD R8, R8, 0x1, -R25.reuse ;  /* 0x0000000108088824 */ /* 0x100fe200078e0a19 */
[----:B------:R-:W-:Y:S01]  /*69e0*/  ISETP.GE.AND P5, PT, R11, RZ, PT ;  /* 0x000000ff0b00720c */ /* 0x000fe20003fa6270 */
[----:B------:R-:W-:Y:S01]  /*69f0*/  @!P4 IMAD.IADD R6, R6, 0x1, -R25 ;  /* 0x000000010606c824 */ /* 0x000fe200078e0a19 */
[----:B------:R1:W-:Y:S01]  /*6a00*/  STL [R1+0x78], R13 ;  /* 0x0000780d01007387 */ /* 0x0003e20000100800 */
[C---:B------:R-:W-:Y:S01]  /*6a10*/  IMAD R17, R25.reuse, R14, R17 ;  /* 0x0000000e19117224 */ /* 0x040fe200078e0211 */
[C---:B------:R-:W-:Y:S01]  /*6a20*/  ISETP.GT.U32.AND P0, PT, R25.reuse, R8, PT ;  /* 0x000000081900720c */ /* 0x040fe20003f04070 */
[----:B0-----:R-:W-:Y:S01]  /*6a30*/  IMAD.MOV.U32 R16, RZ, RZ, R9 ;  /* 0x000000ffff107224 */ /* 0x001fe200078e0009 */
[----:B------:R-:W-:-:S02]  /*6a40*/  ISETP.GT.U32.AND P4, PT, R25, R6, PT ;  /* 0x000000061900720c */ /* 0x000fc40003f84070 */
[----:B------:R-:W-:Y:S01]  /*6a50*/  LOP3.LUT R12, R3, 0x50, RZ, 0xfc, !PT ;  /* 0x00000050030c7812 */ /* 0x000fe200078efcff */
[----:B------:R-:W-:Y:S01]  /*6a60*/  @!P3 IMAD.MOV R16, RZ, RZ, -R16 ;  /* 0x000000ffff10b224 */ /* 0x000fe200078e0a10 */
[----:B------:R-:W-:Y:S01]  /*6a70*/  ISETP.GT.U32.AND P3, PT, R25, R17, PT ;  /* 0x000000111900720c */ /* 0x000fe20003f64070 */
[----:B-1----:R-:W-:Y:S01]  /*6a80*/  IMAD.HI.U32 R13, R2, R7, RZ ;  /* 0x00000007020d7227 */ /* 0x002fe200078e00ff */
[C---:B------:R-:W-:Y:S02]  /*6a90*/  LOP3.LUT R11, R3.reuse, 0x4c, RZ, 0xfc, !PT ;  /* 0x0000004c030b7812 */ /* 0x040fe400078efcff */
[----:B------:R0:W-:Y:S01]  /*6aa0*/  STL [R1+0x7c], R16 ;  /* 0x00007c1001007387 */ /* 0x0001e20000100800 */
[----:B------:R-:W-:Y:S01]  /*6ab0*/  LOP3.LUT R23, R3, 0x44, RZ, 0xfc, !PT ;  /* 0x0000004403177812 */ /* 0x000fe200078efcff */
[----:B------:R-:W-:Y:S01]  /*6ac0*/  IMAD.MOV R13, RZ, RZ, -R13 ;  /* 0x000000ffff0d7224 */ /* 0x000fe200078e0a0d */
[----:B------:R-:W-:Y:S01]  /*6ad0*/  IABS R10, R11 ;  /* 0x0000000b000a7213 */ /* 0x000fe20000000000 */
[----:B------:R-:W-:Y:S01]  /*6ae0*/  @!P0 IMAD.IADD R8, R8, 0x1, -R25 ;  /* 0x0000000108088824 */ /* 0x000fe200078e0a19 */
[----:B------:R-:W-:Y:S01]  /*6af0*/  ISETP.GE.AND P0, PT, R12, RZ, PT ;  /* 0x000000ff0c00720c */ /* 0x000fe20003f06270 */
[----:B------:R-:W-:Y:S01]  /*6b00*/  IMAD R7, R25, R13, R7 ;  /* 0x0000000d19077224 */ /* 0x000fe200078e0207 */
[----:B------:R-:W-:Y:S01]  /*6b10*/  IABS R12, R12 ;  /* 0x0000000c000c7213 */ /* 0x000fe20000000000 */
[--C-:B------:R-:W-:Y:S01]  /*6b20*/  @!P4 IMAD.IADD R6, R6, 0x1, -R25.reuse ;  /* 0x000000010606c824 */ /* 0x100fe200078e0a19 */
[----:B------:R-:W-:Y:S01]  /*6b30*/  LOP3.LUT R14, R3, 0x38, RZ, 0xfc, !PT ;  /* 0x00000038030e7812 */ /* 0x000fe200078efcff */
[----:B------:R-:W-:Y:S01]  /*6b40*/  @!P3 IMAD.IADD R17, R17, 0x1, -R25 ;  /* 0x000000011111b824 */ /* 0x000fe200078e0a19 */
[----:B------:R-:W-:Y:S01]  /*6b50*/  ISETP.GT.U32.AND P4, PT, R25, R7, PT ;  /* 0x000000071900720c */ /* 0x000fe20003f84070 */
[----:B------:R-:W-:Y:S01]  /*6b60*/  IMAD.HI.U32 R13, R2, R12, RZ ;  /* 0x0000000c020d7227 */ /* 0x000fe200078e00ff */
[----:B0-----:R-:W-:-:S02]  /*6b70*/  LOP3.LUT R16, R3, 0x40, RZ, 0xfc, !PT ;  /* 0x0000004003107812 */ /* 0x001fc400078efcff */
[----:B------:R-:W-:Y:S01]  /*6b80*/  ISETP.GT.U32.AND P3, PT, R25, R17, PT ;  /* 0x000000111900720c */ /* 0x000fe20003f64070 */
[----:B------:R-:W-:Y:S01]  /*6b90*/  IMAD.HI.U32 R9, R2, R10, RZ ;  /* 0x0000000a02097227 */ /* 0x000fe200078e00ff */
[----:B------:R-:W-:-:S03]  /*6ba0*/  IABS R14, R14 ;  /* 0x0000000e000e7213 */ /* 0x000fc60000000000 */
[----:B------:R-:W-:Y:S02]  /*6bb0*/  IMAD.MOV R13, RZ, RZ, -R13 ;  /* 0x000000ffff0d7224 */ /* 0x000fe400078e0a0d */
[----:B------:R-:W-:Y:S02]  /*6bc0*/  IMAD.MOV R9, RZ, RZ, -R9 ;  /* 0x000000ffff097224 */ /* 0x000fe400078e0a09 */
[--C-:B------:R-:W-:Y:S02]  /*6bd0*/  @!P4 IMAD.IADD R7, R7, 0x1, -R25.reuse ;  /* 0x000000010707c824 */ /* 0x100fe400078e0a19 */
[----:B------:R-:W-:Y:S02]  /*6be0*/  IMAD.MOV.U32 R15, RZ, RZ, R8 ;  /* 0x000000ffff0f7224 */ /* 0x000fe400078e0008 */
[C---:B------:R-:W-:Y:S01]  /*6bf0*/  IMAD R8, R25.reuse, R13, R12 ;  /* 0x0000000d19087224 */ /* 0x040fe200078e020c */
[C---:B------:R-:W-:Y:S01]  /*6c00*/  ISETP.GT.U32.AND P4, PT, R25.reuse, R7, PT ;  /* 0x000000071900720c */ /* 0x040fe20003f84070 */
[----:B------:R-:W-:Y:S01]  /*6c10*/  IMAD R9, R25, R9, R10 ;  /* 0x0000000919097224 */ /* 0x000fe200078e020a */
[----:B------:R-:W-:Y:S01]  /*6c20*/  IABS R10, R19 ;  /* 0x00000013000a7213 */ /* 0x000fe20000000000 */
[----:B------:R-:W-:Y:S01]  /*6c30*/  @!P3 IMAD.IADD R17, R17, 0x1, -R25 ;  /* 0x000000011111b824 */ /* 0x000fe200078e0a19 */
[----:B------:R-:W-:Y:S01]  /*6c40*/  ISETP.GT.U32.AND P3, PT, R25, R8, PT ;  /* 0x000000081900720c */ /* 0x000fe20003f64070 */
[----:B------:R-:W-:Y:S01]  /*6c50*/  @!P1 IMAD.MOV R15, RZ, RZ, -R15 ;  /* 0x000000ffff0f9224 */ /* 0x000fe200078e0a0f */
[----:B------:R-:W-:Y:S01]  /*6c60*/  ISETP.GE.AND P1, PT, R11, RZ, PT ;  /* 0x000000ff0b00720c */ /* 0x000fe20003f26270 */
[----:B------:R-:W-:Y:S01]  /*6c70*/  IMAD.HI.U32 R22, R2, R10, RZ ;  /* 0x0000000a02167227 */ /* 0x000fe200078e00ff */
[----:B------:R-:W-:-:S02]  /*6c80*/  IABS R11, R23 ;  /* 0x00000017000b7213 */ /* 0x000fc40000000000 */
[----:B------:R-:W-:Y:S01]  /*6c90*/  IABS R12, R16 ;  /* 0x00000010000c7213 */ /* 0x000fe20000000000 */
[----:B------:R-:W-:Y:S01]  /*6ca0*/  IMAD.MOV R22, RZ, RZ, -R22 ;  /* 0x000000ffff167224 */ /* 0x000fe200078e0a16 */
[----:B------:R0:W-:Y:S01]  /*6cb0*/  STL [R1+0x80], R15 ;  /* 0x0000800f01007387 */ /* 0x0001e20000100800 */
[--C-:B------:R-:W-:Y:S01]  /*6cc0*/  @!P4 IMAD.IADD R7, R7, 0x1, -R25.reuse ;  /* 0x000000010707c824 */ /* 0x100fe200078e0a19 */
[C---:B------:R-:W-:Y:S01]  /*6cd0*/  ISETP.GT.U32.AND P4, PT, R25.reuse, R9, PT ;  /* 0x000000091900720c */ /* 0x040fe20003f84070 */
[C---:B------:R-:W-:Y:S01]  /*6ce0*/  IMAD R10, R25.reuse, R22, R10 ;  /* 0x00000016190a7224 */ /* 0x040fe200078e020a */
[----:B------:R-:W-:Y:S01]  /*6cf0*/  IABS R13, R29 ;  /* 0x0000001d000d7213 */ /* 0x000fe20000000000 */
[----:B------:R-:W-:Y:S01]  /*6d00*/  @!P3 IMAD.IADD R8, R8, 0x1, -R25 ;  /* 0x000000010808b824 */ /* 0x000fe200078e0a19 */
[----:B------:R-:W-:Y:S01]  /*6d10*/  IABS R22, R27 ;  /* 0x0000001b00167213 */ /* 0x000fe20000000000 */
[----:B------:R-:W-:Y:S01]  /*6d20*/  IMAD.HI.U32 R21, R2, R11, RZ ;  /* 0x0000000b02157227 */ /* 0x000fe200078e00ff */
[----:B------:R-:W-:-:S03]  /*6d30*/  ISETP.GT.U32.AND P3, PT, R25, R10, PT ;  /* 0x0000000a1900720c */ /* 0x000fc60003f64070 */
[----:B------:R-:W-:Y:S01]  /*6d40*/  @!P6 IMAD.MOV R6, RZ, RZ, -R6 ;  /* 0x000000ffff06e224 */ /* 0x000fe200078e0a06 */
[----:B------:R-:W-:Y:S01]  /*6d50*/  ISETP.GT.U32.AND P6, PT, R25, R8, PT ;  /* 0x000000081900720c */ /* 0x000fe20003fc4070 */
[----:B0-----:R-:W-:-:S03]  /*6d60*/  IMAD.HI.U32 R15, R2, R12, RZ ;  /* 0x0000000c020f7227 */ /* 0x001fc600078e00ff */
[----:B------:R0:W-:Y:S01]  /*6d70*/  STL [R1+0xef0], R6 ;  /* 0x000ef00601007387 */ /* 0x0001e20000100800 */
[----:B------:R-:W-:Y:S02]  /*6d80*/  @!P4 IMAD.IADD R9, R9, 0x1, -R25 ;  /* 0x000000010909c824 */ /* 0x000fe400078e0a19 */
[----:B------:R-:W-:Y:S02]  /*6d90*/  IMAD.MOV R21, RZ, RZ, -R21 ;  /* 0x000000ffff157224 */ /* 0x000fe400078e0a15 */
[----:B------:R-:W-:Y:S02]  /*6da0*/  IMAD.MOV R15, RZ, RZ, -R15 ;  /* 0x000000ffff0f7224 */ /* 0x000fe400078e0a0f */
[----:B------:R-:W-:Y:S01]  /*6db0*/  @!P3 IMAD.IADD R10, R10, 0x1, -R25 ;  /* 0x000000010a0ab824 */ /* 0x000fe200078e0a19 */
[----:B------:R-:W-:Y:S01]  /*6dc0*/  ISETP.GT.U32.AND P3, PT, R25, R9, PT ;  /* 0x000000091900720c */ /* 0x000fe20003f64070 */
[----:B------:R-:W-:Y:S01]  /*6dd0*/  IMAD.HI.U32 R20, R2, R14, RZ ;  /* 0x0000000e02147227 */ /* 0x000fe200078e00ff */
[----:B0-----:R-:W-:-:S03]  /*6de0*/  LOP3.LUT R6, R3, 0x38, RZ, 0xfc, !PT ;  /* 0x0000003803067812 */ /* 0x001fc600078efcff */
[----:B------:R-:W-:-:S04]  /*6df0*/  IMAD.HI.U32 R18, R2, R13, RZ ;  /* 0x0000000d02127227 */ /* 0x000fc800078e00ff */
[----:B------:R-:W-:Y:S01]  /*6e00*/  IMAD R11, R25, R21, R11 ;  /* 0x00000015190b7224 */ /* 0x000fe200078e020b */
[----:B------:R-:W-:Y:S01]  /*6e10*/  LOP3.LUT R21, R3, 0x2c, RZ, 0xfc, !PT ;  /* 0x0000002c03157812 */ /* 0x000fe200078efcff */
[C---:B------:R-:W-:Y:S01]  /*6e20*/  IMAD R12, R25.reuse, R15, R12 ;  /* 0x0000000f190c7224 */ /* 0x040fe200078e020c */
[----:B------:R-:W-:Y:S01]  /*6e30*/  IABS R15, R26 ;  /* 0x0000001a000f7213 */ /* 0x000fe20000000000 */
[----:B------:R-:W-:Y:S01]  /*6e40*/  IMAD.MOV R20, RZ, RZ, -R20 ;  /* 0x000000ffff147224 */ /* 0x000fe200078e0a14 */
[C---:B------:R-:W-:Y:S01]  /*6e50*/  ISETP.GT.U32.AND P4, PT, R25.reuse, R11, PT ;  /* 0x0000000b1900720c */ /* 0x040fe20003f84070 */
[----:B------:R-:W-:Y:S02]  /*6e60*/  IMAD.MOV R18, RZ, RZ, -R18 ;  /* 0x000000ffff127224 */ /* 0x000fe400078e0a12 */
[----:B------:R-:W-:Y:S01]  /*6e70*/  @!P6 IMAD.IADD R8, R8, 0x1, -R25 ;  /* 0x000000010808e824 */ /* 0x000fe200078e0a19 */
[C---:B------:R-:W-:Y:S01]  /*6e80*/  ISETP.GT.U32.AND P6, PT, R25.reuse, R12, PT ;  /* 0x0000000c1900720c */ /* 0x040fe20003fc4070 */
[----:B------:R-:W-:-:S02]  /*6e90*/  IMAD R14, R25, R20, R14 ;  /* 0x00000014190e7224 */ /* 0x000fc400078e020e */
[----:B------:R-:W-:Y:S01]  /*6ea0*/  IMAD R13, R25, R18, R13 ;  /* 0x00000012190d7224 */ /* 0x000fe200078e020d */
[----:B------:R-:W-:Y:S01]  /*6eb0*/  IABS R18, R28 ;  /* 0x0000001c00127213 */ /* 0x000fe20000000000 */
[----:B------:R-:W-:-:S04]  /*6ec0*/  IMAD.HI.U32 R20, R2, R15, RZ ;  /* 0x0000000f02147227 */ /* 0x000fc800078e00ff */
[----:B------:R-:W-:Y:S01]  /*6ed0*/  IMAD.MOV.U32 R24, RZ, RZ, R17 ;  /* 0x000000ffff187224 */ /* 0x000fe200078e0011 */
[----:B------:R-:W-:Y:S01]  /*6ee0*/  IABS R17, R21 ;  /* 0x0000001500117213 */ /* 0x000fe20000000000 */
[----:B------:R-:W-:Y:S01]  /*6ef0*/  @!P3 IMAD.IADD R9, R9, 0x1, -R25 ;  /* 0x000000010909b824 */ /* 0x000fe200078e0a19 */
[C---:B------:R-:W-:Y:S01]  /*6f00*/  ISETP.GT.U32.AND P3, PT, R25.reuse, R13, PT ;  /* 0x0000000d1900720c */ /* 0x040fe20003f64070 */
[----:B------:R-:W-:Y:S02]  /*6f10*/  IMAD.MOV R20, RZ, RZ, -R20 ;  /* 0x000000ffff147224 */ /* 0x000fe400078e0a14 */
[----:B------:R-:W-:Y:S01]  /*6f20*/  @!P2 IMAD.MOV R24, RZ, RZ, -R24 ;  /* 0x000000ffff18a224 */ /* 0x000fe200078e0a18 */
[C---:B------:R-:W-:Y:S01]  /*6f30*/  ISETP.GT.U32.AND P2, PT, R25.reuse, R10, PT ;  /* 0x0000000a1900720c */ /* 0x040fe20003f44070 */
[----:B------:R-:W-:Y:S02]  /*6f40*/  IMAD R15, R25, R20, R15 ;  /* 0x00000014190f7224 */ /* 0x000fe400078e020f */
[--C-:B------:R-:W-:Y:S01]  /*6f50*/  @!P4 IMAD.IADD R11, R11, 0x1, -R25.reuse ;  /* 0x000000010b0bc824 */ /* 0x100fe200078e0a19 */
[----:B------:R0:W-:Y:S01]  /*6f60*/  STL [R1+0x2c], R24 ;  /* 0x00002c1801007387 */ /* 0x0001e20000100800 */
[----:B------:R-:W-:Y:S01]  /*6f70*/  @!P6 IMAD.IADD R12, R12, 0x1, -R25 ;  /* 0x000000010c0ce824 */ /* 0x000fe200078e0a19 */
[C---:B------:R-:W-:Y:S01]  /*6f80*/  ISETP.GT.U32.AND P6, PT, R25.reuse, R15, PT ;  /* 0x0000000f1900720c */ /* 0x040fe20003fc4070 */
[----:B------:R-:W-:Y:S01]  /*6f90*/  IMAD.HI.U32 R20, R2, R17, RZ ;  /* 0x0000001102147227 */ /* 0x000fe200078e00ff */
[----:B------:R-:W-:-:S03]  /*6fa0*/  ISETP.GT.U32.AND P4, PT, R25, R11, PT ;  /* 0x0000000b1900720c */ /* 0x000fc60003f84070 */
[--C-:B------:R-:W-:Y:S01]  /*6fb0*/  @!P3 IMAD.IADD R13, R13, 0x1, -R25.reuse ;  /* 0x000000010d0db824 */ /* 0x100fe200078e0a19 */
[----:B------:R-:W-:Y:S01]  /*6fc0*/  ISETP.GE.AND P3, PT, R23, RZ, PT ;  /* 0x000000ff1700720c */ /* 0x000fe20003f66270 */
[----:B------:R-:W-:Y:S01]  /*6fd0*/  @!P2 IMAD.IADD R10, R10, 0x1, -R25 ;  /* 0x000000010a0aa824 */ /* 0x000fe200078e0a19 */
[C---:B------:R-:W-:Y:S01]  /*6fe0*/  ISETP.GT.U32.AND P2, PT, R25.reuse, R14, PT ;  /* 0x0000000e1900720c */ /* 0x040fe20003f44070 */
[----:B------:R-:W-:Y:S02]  /*6ff0*/  IMAD.MOV R20, RZ, RZ, -R20 ;  /* 0x000000ffff147224 */ /* 0x000fe400078e0a14 */
[----:B------:R-:W-:Y:S01]  /*7000*/  @!P5 IMAD.MOV R7, RZ, RZ, -R7 ;  /* 0x000000ffff07d224 */ /* 0x000fe200078e0a07 */
[----:B------:R-:W-:Y:S01]  /*7010*/  ISETP.GT.U32.AND P5, PT, R25, R12, PT ;  /* 0x0000000c1900720c */ /* 0x000fe20003fa4070 */
[--C-:B------:R-:W-:Y:S02]  /*7020*/  @!P6 IMAD.IADD R15, R15, 0x1, -R25.reuse ;  /* 0x000000010f0fe824 */ /* 0x100fe400078e0a19 */
[----:B------:R-:W-:Y:S01]  /*7030*/  @!P4 IMAD.IADD R11, R11, 0x1, -R25 ;  /* 0x000000010b0bc824 */ /* 0x000fe200078e0a19 */
[----:B------:R-:W-:Y:S01]  /*7040*/  ISETP.GE.AND P4, PT, R19, RZ, PT ;  /* 0x000000ff1300720c */ /* 0x000fe20003f86270 */
[C---:B------:R-:W-:Y:S01]  /*7050*/  IMAD R17, R25.reuse, R20, R17 ;  /* 0x0000001419117224 */ /* 0x040fe200078e0211 */
[C---:B------:R-:W-:Y:S01]  /*7060*/  ISETP.GT.U32.AND P6, PT, R25.reuse, R15, PT ;  /* 0x0000000f1900720c */ /* 0x040fe20003fc4070 */
[----:B------:R-:W-:Y:S01]  /*7070*/  @!P3 IMAD.MOV R11, RZ, RZ, -R11 ;  /* 0x000000ffff0bb224 */ /* 0x000fe200078e0a0b */
[----:B------:R1:W-:Y:S01]  /*7080*/  STL [R1+0xef4], R7 ;  /* 0x000ef40701007387 */ /* 0x0003e20000100800 */
[----:B0-----:R-:W-:Y:S01]  /*7090*/  IMAD.HI.U32 R24, R2, R22, RZ ;  /* 0x0000001602187227 */ /* 0x001fe200078e00ff */
[----:B------:R-:W-:-:S03]  /*70a0*/  ISETP.GT.U32.AND P3, PT, R25, R17, PT ;  /* 0x000000111900720c */ /* 0x000fc60003f64070 */
[----:B------:R-:W-:-:S04]  /*70b0*/  IMAD.HI.U32 R19, R2, R18, RZ ;  /* 0x0000001202137227 */ /* 0x000fc800078e00ff */
[----:B------:R-:W-:Y:S01]  /*70c0*/  @!P0 IMAD.MOV R8, RZ, RZ, -R8 ;  /* 0x000000ffff088224 */ /* 0x000fe200078e0a08 */
[----:B------:R-:W-:Y:S01]  /*70d0*/  ISETP.GT.U32.AND P0, PT, R25, R13, PT ;  /* 0x0000000d1900720c */ /* 0x000fe20003f04070 */
[----:B------:R-:W-:Y:S01]  /*70e0*/  @!P2 IMAD.IADD R14, R14, 0x1, -R25 ;  /* 0x000000010e0ea824 */ /* 0x000fe200078e0a19 */
[----:B------:R-:W-:Y:S01]  /*70f0*/  ISETP.GE.AND P2, PT, R16, RZ, PT ;  /* 0x000000ff1000720c */ /* 0x000fe20003f46270 */
[----:B------:R-:W-:Y:S01]  /*7100*/  IMAD.MOV R23, RZ, RZ, -R24 ;  /* 0x000000ffff177224 */ /* 0x000fe200078e0a18 */
[----:B------:R0:W-:Y:S01]  /*7110*/  STL [R1+0xef8], R8 ;  /* 0x000ef80801007387 */ /* 0x0001e20000100800 */
[----:B------:R-:W-:Y:S01]  /*7120*/  IMAD.MOV R19, RZ, RZ, -R19 ;  /* 0x000000ffff137224 */ /* 0x000fe200078e0a13 */
[----:B-1----:R-:W-:Y:S01]  /*7130*/  LOP3.LUT R7, R3, 0x4, RZ, 0xfc, !PT ;  /* 0x0000000403077812 */ /* 0x002fe200078efcff */
[C---:B------:R-:W-:Y:S02]  /*7140*/  IMAD R16, R25.reuse, R23, R22 ;  /* 0x0000001719107224 */ /* 0x040fe400078e0216 */
[----:B------:R-:W-:Y:S01]  /*7150*/  IMAD R18, R25, R19, R18 ;  /* 0x0000001319127224 */ /* 0x000fe200078e0212 */
[----:B------:R-:W-:Y:S01]  /*7160*/  LOP3.LUT R19, R3, 0x24, RZ, 0xfc, !PT ;  /* 0x0000002403137812 */ /* 0x000fe200078efcff */
[--C-:B------:R-:W-:Y:S01]  /*7170*/  @!P6 IMAD.IADD R15, R15, 0x1, -R25.reuse ;  /* 0x000000010f0fe824 */ /* 0x100fe200078e0a19 */
[----:B------:R-:W-:Y:S01]  /*7180*/  ISETP.GE.AND P6, PT, R26, RZ, PT ;  /* 0x000000ff1a00720c */ /* 0x000fe20003fc6270 */
[----:B------:R-:W-:Y:S01]  /*7190*/  @!P4 IMAD.MOV R10, RZ, RZ, -R10 ;  /* 0x000000ffff0ac224 */ /* 0x000fe200078e0a0a */
[----:B------:R-:W-:Y:S01]  /*71a0*/  ISETP.GT.U32.AND P4, PT, R25, R16, PT ;  /* 0x000000101900720c */ /* 0x000fe20003f84070 */
[--C-:B------:R-:W-:Y:S01]  /*71b0*/  @!P5 IMAD.IADD R12, R12, 0x1, -R25.reuse ;  /* 0x000000010c0cd824 */ /* 0x100fe200078e0a19 */
[----:B------:R-:W-:Y:S01]  /*71c0*/  IABS R20, R19 ;  /* 0x0000001300147213 */ /* 0x000fe20000000000 */
[--C-:B------:R-:W-:Y:S01]  /*71d0*/  @!P3 IMAD.IADD R17, R17, 0x1, -R25.reuse ;  /* 0x000000011111b824 */ /* 0x100fe200078e0a19 */
[----:B------:R-:W-:Y:S01]  /*71e0*/  ISETP.GE.AND P3, PT, R21, RZ, PT ;  /* 0x000000ff1500720c */ /* 0x000fe20003f66270 */
[----:B------:R-:W-:Y:S01]  /*71f0*/  @!P0 IMAD.IADD R13, R13, 0x1, -R25 ;  /* 0x000000010d0d8824 */ /* 0x000fe200078e0a19 */
[C---:B------:R-:W-:Y:S01]  /*7200*/  ISETP.GT.U32.AND P0, PT, R25.reuse, R18, PT ;  /* 0x000000121900720c */ /* 0x040fe20003f04070 */
[----:B------:R-:W-:Y:S01]  /*7210*/  @!P2 IMAD.MOV R12, RZ, RZ, -R12 ;  /* 0x000000ffff0ca224 */ /* 0x000fe200078e0a0c */
[----:B------:R-:W-:Y:S01]  /*7220*/  ISETP.GT.U32.AND P2, PT, R25, R17, PT ;  /* 0x000000111900720c */ /* 0x000fe20003f44070 */
[----:B------:R-:W-:Y:S01]  /*7230*/  IMAD.HI.U32 R22, R2, R20, RZ ;  /* 0x0000001402167227 */ /* 0x000fe200078e00ff */
[----:B------:R-:W-:-:S02]  /*7240*/  ISETP.GE.AND P5, PT, R29, RZ, PT ;  /* 0x000000ff1d00720c */ /* 0x000fc40003fa6270 */
[----:B0-----:R-:W-:Y:S01]  /*7250*/  LOP3.LUT R8, R3, 0x18, RZ, 0xfc, !PT ;  /* 0x0000001803087812 */ /* 0x001fe200078efcff */
[----:B------:R-:W-:Y:S01]  /*7260*/  IMAD.MOV R21, RZ, RZ, -R22 ;  /* 0x000000ffff157224 */ /* 0x000fe200078e0a16 */
[----:B------:R-:W-:Y:S01]  /*7270*/  IABS R29, R7 ;  /* 0x00000007001d7213 */ /* 0x000fe20000000000 */
[----:B------:R-:W-:Y:S01]  /*7280*/  @!P6 IMAD.MOV R15, RZ, RZ, -R15 ;  /* 0x000000ffff0fe224 */ /* 0x000fe200078e0a0f */
[----:B------:R-:W-:Y:S01]  /*7290*/  ISETP.GE.AND P6, PT, R19, RZ, PT ;  /* 0x000000ff1300720c */ /* 0x000fe20003fc6270 */
[--C-:B------:R-:W-:Y:S01]  /*72a0*/  @!P4 IMAD.IADD R16, R16, 0x1, -R25.reuse ;  /* 0x000000011010c824 */ /* 0x100fe200078e0a19 */
[----:B------:R-:W-:Y:S01]  /*72b0*/  ISETP.GE.AND P4, PT, R27, RZ, PT ;  /* 0x000000ff1b00720c */ /* 0x000fe20003f86270 */
[----:B------:R-:W-:Y:S01]  /*72c0*/  IMAD R19, R25, R21, R20 ;  /* 0x0000001519137224 */ /* 0x000fe200078e0214 */
[----:B------:R-:W-:Y:S01]  /*72d0*/  LOP3.LUT R20, R3, 0x20, RZ, 0xfc, !PT ;  /* 0x0000002003147812 */ /* 0x000fe200078efcff */
[--C-:B------:R-:W-:Y:S01]  /*72e0*/  @!P0 IMAD.IADD R18, R18, 0x1, -R25.reuse ;  /* 0x0000000112128824 */ /* 0x100fe200078e0a19 */
[----:B------:R-:W-:Y:S01]  /*72f0*/  ISETP.GT.U32.AND P0, PT, R25, R16, PT ;  /* 0x000000101900720c */ /* 0x000fe20003f04070 */
[----:B------:R-:W-:Y:S01]  /*7300*/  @!P2 IMAD.IADD R17, R17, 0x1, -R25 ;  /* 0x000000011111a824 */ /* 0x000fe200078e0a19 */
[C---:B------:R-:W-:Y:S01]  /*7310*/  ISETP.GT.U32.AND P2, PT, R25.reuse, R19, PT ;  /* 0x000000131900720c */ /* 0x040fe20003f44070 */
[----:B------:R-:W-:Y:S01]  /*7320*/  @!P5 IMAD.MOV R13, RZ, RZ, -R13 ;  /* 0x000000ffff0dd224 */ /* 0x000fe200078e0a0d */
[C---:B------:R-:W-:Y:S01]  /*7330*/  ISETP.GT.U32.AND P5, PT, R25.reuse, R18, PT ;  /* 0x000000121900720c */ /* 0x040fe20003fa4070 */
[----:B------:R-:W-:Y:S01]  /*7340*/  @!P1 IMAD.MOV R9, RZ, RZ, -R9 ;  /* 0x000000ffff099224 */ /* 0x000fe200078e0a09 */
[----:B------:R-:W-:Y:S01]  /*7350*/  ISETP.GT.U32.AND P1, PT, R25, R14, PT ;  /* 0x0000000e1900720c */ /* 0x000fe20003f24070 */
[----:B------:R-:W-:Y:S01]  /*7360*/  @!P3 IMAD.MOV R17, RZ, RZ, -R17 ;  /* 0x000000ffff11b224 */ /* 0x000fe200078e0a11 */
[----:B------:R-:W-:-:S02]  /*7370*/  LOP3.LUT R21, R3, 0x1c, RZ, 0xfc, !PT ;  /* 0x0000001c03157812 */ /* 0x000fc400078efcff */
[----:B------:R0:W-:Y:S01]  /*7380*/  STL [R1+0xefc], R9 ;  /* 0x000efc0901007387 */ /* 0x0001e20000100800 */
[----:B------:R-:W-:Y:S02]  /*7390*/  IABS R22, R8 ;  /* 0x0000000800167213 */ /* 0x000fe40000000000 */
[--C-:B------:R-:W-:Y:S01]  /*73a0*/  @!P0 IMAD.IADD R16, R16, 0x1, -R25.reuse ;  /* 0x0000000110108824 */ /* 0x100fe200078e0a19 */
[----:B------:R-:W-:Y:S01]  /*73b0*/  ISETP.GE.AND P0, PT, R20, RZ, PT ;  /* 0x000000ff1400720c */ /* 0x000fe20003f06270 */
[--C-:B------:R-:W-:Y:S01]  /*73c0*/  @!P2 IMAD.IADD R19, R19, 0x1, -R25.reuse ;  /* 0x000000011313a824 */ /* 0x100fe200078e0a19 */
[----:B------:R-:W-:Y:S01]  /*73d0*/  IABS R20, R20 ;  /* 0x0000001400147213 */ /* 0x000fe20000000000 */
[--C-:B------:R-:W-:Y:S01]  /*73e0*/  @!P5 IMAD.IADD R18, R18, 0x1, -R25.reuse ;  /* 0x000000011212d824 */ /* 0x100fe200078e0a19 */
[----:B------:R-:W-:Y:S01]  /*73f0*/  ISETP.GE.AND P5, PT, R21, RZ, PT ;  /* 0x000000ff1500720c */ /* 0x000fe20003fa6270 */
[--C-:B------:R-:W-:Y:S01]  /*7400*/  @!P1 IMAD.IADD R14, R14, 0x1, -R25.reuse ;  /* 0x000000010e0e9824 */ /* 0x100fe200078e0a19 */
[----:B------:R-:W-:Y:S01]  /*7410*/  ISETP.GT.U32.AND P2, PT, R25, R19, PT ;  /* 0x000000131900720c */ /* 0x000fe20003f44070 */
[----:B------:R-:W-:Y:S01]  /*7420*/  IMAD.HI.U32 R26, R2, R20, RZ ;  /* 0x00000014021a7227 */ /* 0x000fe200078e00ff */
[----:B------:R-:W-:Y:S01]  /*7430*/  IABS R21, R21 ;  /* 0x0000001500157213 */ /* 0x000fe20000000000 */
[----:B------:R1:W-:Y:S01]  /*7440*/  STL [R1+0xf00], R10 ;  /* 0x000f000a01007387 */ /* 0x0003e20000100800 */
[----:B------:R-:W-:Y:S01]  /*7450*/  ISETP.GE.AND P1, PT, R6, RZ, PT ;  /* 0x000000ff0600720c */ /* 0x000fe20003f26270 */
[----:B------:R-:W-:Y:S01]  /*7460*/  IMAD.MOV R26, RZ, RZ, -R26 ;  /* 0x000000ffff1a7224 */ /* 0x000fe200078e0a1a */
[----:B0-----:R-:W-:Y:S01]  /*7470*/  LOP3.LUT R9, R3, 0x8, RZ, 0xfc, !PT ;  /* 0x0000000803097812 */ /* 0x001fe200078efcff */
[----:B------:R-:W-:Y:S01]  /*7480*/  IMAD.HI.U32 R24, R2, R21, RZ ;  /* 0x0000001502187227 */ /* 0x000fe200078e00ff */
[----:B------:R0:W-:Y:S03]  /*7490*/  STL [R1+0xf04], R11 ;  /* 0x000f040b01007387 */ /* 0x0001e60000100800 */
[----:B------:R-:W-:Y:S01]  /*74a0*/  IMAD R20, R25, R26, R20 ;  /* 0x0000001a19147224 */ /* 0x000fe200078e0214 */
[----:B------:R2:W-:Y:S01]  /*74b0*/  STL [R1+0xf08], R12 ;  /* 0x000f080c01007387 */ /* 0x0005e20000100800 */
[----:B------:R-:W-:Y:S01]  /*74c0*/  @!P2 IMAD.IADD R19, R19, 0x1, -R25 ;  /* 0x000000011313a824 */ /* 0x000fe200078e0a19 */
[----:B-1----:R-:W-:Y:S01]  /*74d0*/  LOP3.LUT R10, R3, 0xc, RZ, 0xfc, !PT ;  /* 0x0000000c030a7812 */ /* 0x002fe200078efcff */
[----:B------:R-:W-:Y:S01]  /*74e0*/  IMAD R6, R0, c[0x0][0x188], RZ ;  /* 0x0000620000067a24 */ /* 0x000fe200078e02ff */
[----:B------:R-:W-:Y:S01]  /*74f0*/  ISETP.GT.U32.AND P2, PT, R25, R20, PT ;  /* 0x000000141900720c */ /* 0x000fe20003f44070 */
[----:B------:R-:W-:Y:S01]  /*7500*/  IMAD.MOV R0, RZ, RZ, -c[0x0][0x188] ;  /* 0x80006200ff007624 */ /* 0x000fe200078e02ff */
[----:B------:R-:W-:Y:S01]  /*7510*/  STL [R1+0xf0c], R13 ;  /* 0x000f0c0d01007387 */ /* 0x000fe20000100800 */
[----:B------:R-:W-:Y:S01]  /*7520*/  IMAD.MOV R24, RZ, RZ, -R24 ;  /* 0x000000ffff187224 */ /* 0x000fe200078e0a18 */
[C---:B0-----:R-:W-:Y:S01]  /*7530*/  LOP3.LUT R11, R3.reuse, 0x10, RZ, 0xfc, !PT ;  /* 0x00000010030b7812 */ /* 0x041fe200078efcff */
[C---:B------:R-:W-:Y:S01]  /*7540*/  IMAD R6, R0.reuse, 0x2, R6 ;  /* 0x0000000200067824 */ /* 0x040fe200078e0206 */
[----:B--2---:R-:W-:Y:S01]  /*7550*/  LOP3.LUT R12, R3, 0x14, RZ, 0xfc, !PT ;  /* 0x00000014030c7812 */ /* 0x004fe200078efcff */
[C---:B------:R-:W-:Y:S01]  /*7560*/  IMAD R21, R25.reuse, R24, R21 ;  /* 0x0000001819157224 */ /* 0x040fe200078e0215 */
[----:B------:R-:W-:Y:S01]  /*7570*/  IABS R24, R11 ;  /* 0x0000000b00187213 */ /* 0x000fe20000000000 */
[----:B------:R-:W-:Y:S01]  /*7580*/  IMAD R6, R0, 0x2, R6 ;  /* 0x0000000200067824 */ /* 0x000fe200078e0206 */
[----:B------:R-:W-:Y:S01]  /*7590*/  IABS R23, R12 ;  /* 0x0000000c00177213 */ /* 0x000fe20000000000 */
[----:B------:R-:W-:Y:S01]  /*75a0*/  @!P1 IMAD.MOV R14, RZ, RZ, -R14 ;  /* 0x000000ffff0e9224 */ /* 0x000fe200078e0a0e */
[----:B------:R-:W-:Y:S01]  /*75b0*/  ISETP.GE.AND P1, PT, R28, RZ, PT ;  /* 0x000000ff1c00720c */ /* 0x000fe20003f26270 */
[----:B------:R-:W-:Y:S01]  /*75c0*/  @!P2 IMAD.IADD R20, R20, 0x1, -R25 ;  /* 0x000000011414a824 */ /* 0x000fe200078e0a19 */
[----:B------:R-:W-:Y:S01]  /*75d0*/  ISETP.GT.U32.AND P2, PT, R25, R21, PT ;  /* 0x000000151900720c */ /* 0x000fe20003f44070 */
[----:B------:R-:W-:Y:S01]  /*75e0*/  IMAD R6, R0, 0x2, R6 ;  /* 0x0000000200067824 */ /* 0x000fe200078e0206 */
[----:B------:R-:W-:Y:S01]  /*75f0*/  STL [R1+0xf10], R14 ;  /* 0x000f100e01007387 */ /* 0x000fe20000100800 */
[----:B------:R-:W-:Y:S01]  /*7600*/  IMAD.HI.U32 R27, R2, R22, RZ ;  /* 0x00000016021b7227 */ /* 0x000fe200078e00ff */
[----:B------:R-:W-:-:S02]  /*7610*/  IABS R26, R9 ;  /* 0x00000009001a7213 */ /* 0x000fc40000000000 */
[----:B------:R-:W-:Y:S01]  /*7620*/  STL [R1+0xf14], R15 ;  /* 0x000f140f01007387 */ /* 0x000fe20000100800 */
[----:B------:R-:W-:Y:S02]  /*7630*/  IMAD.MOV R27, RZ, RZ, -R27 ;  /* 0x000000ffff1b7224 */ /* 0x000fe400078e0a1b */
[C---:B------:R-:W-:Y:S01]  /*7640*/  IMAD.HI.U32 R3, R2.reuse, R24, RZ ;  /* 0x0000001802037227 */ /* 0x040fe200078e00ff */
[----:B------:R0:W-:Y:S03]  /*7650*/  STL [R1+0x228], R6 ;  /* 0x0002280601007387 */ /* 0x0001e60000100800 */
[----:B------:R-:W-:Y:S01]  /*7660*/  @!P2 IMAD.IADD R21, R21, 0x1, -R25 ;  /* 0x000000011515a824 */ /* 0x000fe200078e0a19 */
[----:B------:R-:W-:Y:S01]  /*7670*/  ISETP.GT.U32.AND P2, PT, R25, R20, PT ;  /* 0x000000141900720c */ /* 0x000fe20003f44070 */
[----:B------:R-:W-:-:S03]  /*7680*/  IMAD.HI.U32 R28, R2, R23, RZ ;  /* 0x00000017021c7227 */ /* 0x000fc600078e00ff */
[C---:B------:R-:W-:Y:S01]  /*7690*/  ISETP.GT.U32.AND P3, PT, R25.reuse, R21, PT ;  /* 0x000000151900720c */ /* 0x040fe20003f64070 */
[----:B------:R-:W-:Y:S02]  /*76a0*/  @!P4 IMAD.MOV R16, RZ, RZ, -R16 ;  /* 0x000000ffff10c224 */ /* 0x000fe400078e0a10 */
[----:B0-----:R-:W-:Y:S02]  /*76b0*/  IMAD R6, R0, 0x2, R6 ;  /* 0x0000000200067824 */ /* 0x001fe400078e0206 */
[C---:B------:R-:W-:Y:S01]  /*76c0*/  IMAD R22, R25.reuse, R27, R22 ;  /* 0x0000001b19167224 */ /* 0x040fe200078e0216 */
[----:B------:R-:W-:Y:S01]  /*76d0*/  IABS R27, R10 ;  /* 0x0000000a001b7213 */ /* 0x000fe20000000000 */
[----:B------:R-:W-:Y:S01]  /*76e0*/  IMAD.MOV R3, RZ, RZ, -R3 ;  /* 0x000000ffff037224 */ /* 0x000fe200078e0a03 */
[----:B------:R0:W-:Y:S01]  /*76f0*/  STL [R1+0x234], R6 ;  /* 0x0002340601007387 */ /* 0x0001e20000100800 */
[----:B------:R-:W-:Y:S01]  /*7700*/  IMAD.MOV R28, RZ, RZ, -R28 ;  /* 0x000000ffff1c7224 */ /* 0x000fe200078e0a1c */
[----:B------:R-:W-:Y:S01]  /*7710*/  ISETP.GT.U32.AND P4, PT, R25, R22, PT ;  /* 0x000000161900720c */ /* 0x000fe20003f84070 */
[----:B------:R-:W-:-:S02]  /*7720*/  @!P1 IMAD.MOV R18, RZ, RZ, -R18 ;  /* 0x000000ffff129224 */ /* 0x000fc400078e0a12 */
[----:B------:R-:W-:Y:S02]  /*7730*/  @!P6 IMAD.MOV R19, RZ, RZ, -R19 ;  /* 0x000000ffff13e224 */ /* 0x000fe400078e0a13 */
[C---:B------:R-:W-:Y:S02]  /*7740*/  IMAD R24, R25.reuse, R3, R24 ;  /* 0x0000000319187224 */ /* 0x040fe400078e0218 */
[C---:B------:R-:W-:Y:S02]  /*7750*/  IMAD R23, R25.reuse, R28, R23 ;  /* 0x0000001c19177224 */ /* 0x040fe400078e0217 */
[----:B0-----:R-:W-:Y:S01]  /*7760*/  IMAD R6, R0, 0x2, R6 ;  /* 0x0000000200067824 */ /* 0x001fe200078e0206 */
[C---:B------:R-:W-:Y:S01]  /*7770*/  ISETP.GT.U32.AND P6, PT, R25.reuse, R24, PT ;  /* 0x000000181900720c */ /* 0x040fe20003fc4070 */
[--C-:B------:R-:W-:Y:S01]  /*7780*/  @!P2 IMAD.IADD R20, R20, 0x1, -R25.reuse ;  /* 0x000000011414a824 */ /* 0x100fe200078e0a19 */
[----:B------:R-:W-:Y:S01]  /*7790*/  ISETP.GT.U32.AND P1, PT, R25, R23, PT ;  /* 0x000000171900720c */ /* 0x000fe20003f24070 */
[----:B------:R-:W-:Y:S01]  /*77a0*/  @!P4 IMAD.IADD R22, R22, 0x1, -R25 ;  /* 0x000000011616c824 */ /* 0x000fe200078e0a19 */
[----:B------:R0:W-:Y:S01]  /*77b0*/  STL [R1+0x1f8], R6 ;  /* 0x0001f80601007387 */ /* 0x0001e20000100800 */
[----:B------:R-:W-:-:S02]  /*77c0*/  @!P0 IMAD.MOV R20, RZ, RZ, -R20 ;  /* 0x000000ffff148224 */ /* 0x000fc400078e0a14 */
[--C-:B------:R-:W-:Y:S01]  /*77d0*/  @!P3 IMAD.IADD R21, R21, 0x1, -R25.reuse ;  /* 0x000000011515b824 */ /* 0x100fe200078e0a19 */
[----:B------:R-:W-:Y:S01]  /*77e0*/  STL [R1+0xf18], R16 ;  /* 0x000f181001007387 */ /* 0x000fe20000100800 */
[----:B------:R-:W-:Y:S02]  /*77f0*/  IMAD.MOV.U32 R13, RZ, RZ, R26 ;  /* 0x000000ffff0d7224 */ /* 0x000fe400078e001a */
[----:B------:R-:W-:Y:S01]  /*7800*/  IMAD.HI.U32 R26, R2, R27, RZ ;  /* 0x0000001b021a7227 */ /* 0x000fe200078e00ff */
[----:B------:R-:W-:Y:S03]  /*7810*/  STL [R1+0xf1c], R17 ;  /* 0x000f1c1101007387 */ /* 0x000fe60000100800 */
[----:B0-----:R-:W-:Y:S01]  /*7820*/  IMAD R6, R0, 0x2, R6 ;  /* 0x0000000200067824 */ /* 0x001fe200078e0206 */
[----:B------:R-:W-:Y:S01]  /*7830*/  STL [R1+0xf20], R18 ;  /* 0x000f201201007387 */ /* 0x000fe20000100800 */
[--C-:B------:R-:W-:Y:S01]  /*7840*/  @!P6 IMAD.IADD R24, R24, 0x1, -R25.reuse ;  /* 0x000000011818e824 */ /* 0x100fe200078e0a19 */
[----:B------:R-:W-:Y:S01]  /*7850*/  ISETP.GT.U32.AND P6, PT, R25, R22, PT ;  /* 0x000000161900720c */ /* 0x000fe20003fc4070 */
[----:B------:R-:W-:Y:S01]  /*7860*/  @!P1 IMAD.IADD R23, R23, 0x1, -R25 ;  /* 0x0000000117179824 */ /* 0x000fe200078e0a19 */
[----:B------:R-:W-:Y:S01]  /*7870*/  STL [R1+0xf24], R19 ;  /* 0x000f241301007387 */ /* 0x000fe20000100800 */
[----:B------:R-:W-:Y:S01]  /*7880*/  ISETP.GE.AND P1, PT, R8, RZ, PT ;  /* 0x000000ff0800720c */ /* 0x000fe20003f26270 */
[----:B------:R-:W-:-:S02]  /*7890*/  @!P5 IMAD.MOV R21, RZ, RZ, -R21 ;  /* 0x000000ffff15d224 */ /* 0x000fc400078e0a15 */
[----:B------:R0:W-:Y:S01]  /*78a0*/  STL [R1+0x1e8], R6 ;  /* 0x0001e80601007387 */ /* 0x0001e20000100800 */
[----:B------:R-:W-:Y:S02]  /*78b0*/  IMAD.MOV R26, RZ, RZ, -R26 ;  /* 0x000000ffff1a7224 */ /* 0x000fe400078e0a1a */
[----:B------:R-:W-:Y:S01]  /*78c0*/  IMAD.HI.U32 R28, R2, R13, RZ ;  /* 0x0000000d021c7227 */ /* 0x000fe200078e00ff */
[----:B------:R-:W-:-:S03]  /*78d0*/  ISETP.GT.U32.AND P0, PT, R25, R23, PT ;  /* 0x000000171900720c */ /* 0x000fc60003f04070 */
[----:B------:R-:W-:-:S04]  /*78e0*/  IMAD.HI.U32 R2, R2, R29, RZ ;  /* 0x0000001d02027227 */ /* 0x000fc800078e00ff */
[----:B0-----:R-:W-:Y:S02]  /*78f0*/  IMAD R6, R0, 0x2, R6 ;  /* 0x0000000200067824 */ /* 0x001fe400078e0206 */
[C---:B------:R-:W-:Y:S02]  /*7900*/  IMAD R27, R25.reuse, R26, R27 ;  /* 0x0000001a191b7224 */ /* 0x040fe400078e021b */
[----:B------:R-:W-:Y:S01]  /*7910*/  IMAD.MOV R26, RZ, RZ, -R28 ;  /* 0x000000ffff1a7224 */ /* 0x000fe200078e0a1c */
[----:B------:R0:W-:Y:S01]  /*7920*/  STL [R1+0x1e4], R6 ;  /* 0x0001e40601007387 */ /* 0x0001e20000100800 */
[----:B------:R-:W-:Y:S01]  /*7930*/  IMAD.MOV R3, RZ, RZ, -R2 ;  /* 0x000000ffff037224 */ /* 0x000fe200078e0a02 */
[C---:B------:R-:W-:Y:S01]  /*7940*/  ISETP.GT.U32.AND P2, PT, R25.reuse, R27, PT ;  /* 0x0000001b1900720c */ /* 0x040fe20003f44070 */
[----:B------:R-:W-:Y:S01]  /*7950*/  @!P6 IMAD.IADD R22, R22, 0x1, -R25 ;  /* 0x000000011616e824 */ /* 0x000fe200078e0a19 */
[----:B------:R-:W-:Y:S01]  /*7960*/  STL [R1+0xf28], R20 ;  /* 0x000f281401007387 */ /* 0x000fe20000100800 */
[----:B------:R-:W-:-:S02]  /*7970*/  IMAD R2, R25, R26, R13 ;  /* 0x0000001a19027224 */ /* 0x000fc400078e020d */
[----:B0-----:R-:W-:Y:S01]  /*7980*/  IMAD R6, R0, 0x2, R6 ;  /* 0x0000000200067824 */ /* 0x001fe200078e0206 */
[----:B------:R-:W-:Y:S01]  /*7990*/  ISETP.GE.AND P6, PT, R12, RZ, PT ;  /* 0x000000ff0c00720c */ /* 0x000fe20003fc6270 */
[----:B------:R-:W-:Y:S01]  /*79a0*/  @!P0 IMAD.IADD R23, R23, 0x1, -R25 ;  /* 0x0000000117178824 */ /* 0x000fe200078e0a19 */
[C---:B------:R-:W-:Y:S01]  /*79b0*/  ISETP.GT.U32.AND P3, PT, R25.reuse, R2, PT ;  /* 0x000000021900720c */ /* 0x040fe20003f64070 */
[----:B------:R-:W-:Y:S01]  /*79c0*/  IMAD R3, R25, R3, R29 ;  /* 0x0000000319037224 */ /* 0x000fe200078e021d */
[----:B------:R0:W-:Y:S04]  /*79d0*/  STL [R1+0x1ec], R6 ;  /* 0x0001ec0601007387 */ /* 0x0001e80000100800 */
[----:B------:R-:W2:Y:S01]  /*79e0*/  LDL R8, [R1+0xd0c] ;  /* 0x000d0c0001087983 */ /* 0x000ea20000100800 */
[----:B------:R-:W-:-:S02]  /*79f0*/  @!P1 IMAD.MOV R22, RZ, RZ, -R22 ;  /* 0x000000ffff169224 */ /* 0x000fc400078e0a16 */
[----:B------:R-:W-:Y:S01]  /*7a00*/  @!P2 IMAD.IADD R27, R27, 0x1, -R25 ;  /* 0x000000011b1ba824 */ /* 0x000fe200078e0a19 */
[----:B------:R-:W-:Y:S01]  /*7a10*/  ISETP.GE.AND P0, PT, R11, RZ, PT ;  /* 0x000000ff0b00720c */ /* 0x000fe20003f06270 */
[----:B0-----:R-:W-:Y:S01]  /*7a20*/  IMAD R6, R0, 0x2, R6 ;  /* 0x0000000200067824 */ /* 0x001fe200078e0206 */
[----:B------:R-:W-:-:S04]  /*7a30*/  ISETP.GT.U32.AND P4, PT, R25, R3, PT ;  /* 0x000000031900720c */ /* 0x000fc80003f84070 */
[----:B------:R0:W-:Y:S04]  /*7a40*/  STL [R1+0x1f0], R6 ;  /* 0x0001f00601007387 */ /* 0x0001e80000100800 */
[----:B------:R-:W-:Y:S01]  /*7a50*/  STL [R1+0xf2c], R21 ;  /* 0x000f2c1501007387 */ /* 0x000fe20000100800 */
[----:B0-----:R-:W-:-:S05]  /*7a60*/  IMAD R6, R0, 0x2, R6 ;  /* 0x0000000200067824 */ /* 0x001fca00078e0206 */
[----:B------:R0:W-:Y:S02]  /*7a70*/  STL [R1+0x1f4], R6 ;  /* 0x0001f40601007387 */ /* 0x0001e40000100800 */
[----:B0-----:R-:W-:-:S05]  /*7a80*/  IMAD R6, R0, 0x2, R6 ;  /* 0x0000000200067824 */ /* 0x001fca00078e0206 */
[----:B------:R0:W-:Y:S02]  /*7a90*/  STL [R1+0x200], R6 ;  /* 0x0002000601007387 */ /* 0x0001e40000100800 */
[----:B0-----:R-:W-:-:S05]  /*7aa0*/  IMAD R6, R0, 0x2, R6 ;  /* 0x0000000200067824 */ /* 0x001fca00078e0206 */
[----:B------:R0:W-:Y:S01]  /*7ab0*/  STL [R1+0x204], R6 ;  /* 0x0002040601007387 */ /* 0x0001e20000100800 */
[----:B------:R-:W-:-:S03]  /*7ac0*/  @!P6 IMAD.MOV R23, RZ, RZ, -R23 ;  /* 0x000000ffff17e224 */ /* 0x000fc600078e0a17 */
[----:B------:R-:W-:Y:S01]  /*7ad0*/  STL [R1+0xf30], R22 ;  /* 0x000f301601007387 */ /* 0x000fe20000100800 */
[----:B0-----:R-:W-:-:S05]  /*7ae0*/  IMAD R6, R0, 0x2, R6 ;  /* 0x0000000200067824 */ /* 0x001fca00078e0206 */
[----:B------:R0:W-:Y:S01]  /*7af0*/  STL [R1+0x1fc], R6 ;  /* 0x0001fc0601007387 */ /* 0x0001e20000100800 */
[C---:B------:R-:W-:Y:S01]  /*7b00*/  ISETP.GT.U32.AND P2, PT, R25.reuse, R24, PT ;  /* 0x000000181900720c */ /* 0x040fe20003f44070 */
[----:B------:R-:W-:Y:S01]  /*7b10*/  @!P3 IMAD.IADD R2, R2, 0x1, -R25 ;  /* 0x000000010202b824 */ /* 0x000fe200078e0a19 */
[----:B------:R-:W-:Y:S01]  /*7b20*/  ISETP.GT.U32.AND P3, PT, R25, R27, PT ;  /* 0x0000001b1900720c */ /* 0x000fe20003f64070 */
[----:B------:R-:W-:Y:S01]  /*7b30*/  STL [R1+0xf34], R23 ;  /* 0x000f341701007387 */ /* 0x000fe20000100800 */
[----:B0-----:R-:W-:-:S05]  /*7b40*/  IMAD R6, R0, 0x2, R6 ;  /* 0x0000000200067824 */ /* 0x001fca00078e0206 */
[----:B------:R0:W-:Y:S04]  /*7b50*/  STL [R1+0x208], R6 ;  /* 0x0002080601007387 */ /* 0x0001e80000100800 */
[----:B------:R-:W3:Y:S04]  /*7b60*/  LDL.LU R16, [R1+0x178] ;  /* 0x0001780001107983 */ /* 0x000ee80000300800 */
[----:B------:R-:W4:Y:S01]  /*7b70*/  LDL.LU R28, [R1+0x17c] ;  /* 0x00017c00011c7983 */ /* 0x000f220000300800 */
[----:B0-----:R-:W-:-:S03]  /*7b80*/  IMAD R6, R0, 0x2, R6 ;  /* 0x0000000200067824 */ /* 0x001fc600078e0206 */
[----:B------:R-:W5:Y:S04]  /*7b90*/  LDL.LU R15, [R1+0x180] ;  /* 0x00018000010f7983 */ /* 0x000f680000300800 */
[----:B------:R0:W-:Y:S04]  /*7ba0*/  STL [R1+0x20c], R6 ;  /* 0x00020c0601007387 */ /* 0x0001e80000100800 */
[----:B------:R-:W5:Y:S04]  /*7bb0*/  LDL.LU R14, [R1+0x184] ;  /* 0x00018400010e7983 */ /* 0x000f680000300800 */
[----:B------:R-:W5:Y:S01]  /*7bc0*/  LDL.LU R13, [R1+0x188] ;  /* 0x00018800010d7983 */ /* 0x000f620000300800 */
[----:B------:R-:W-:-:S03]  /*7bd0*/  @!P2 IMAD.IADD R24, R24, 0x1, -R25 ;  /* 0x000000011818a824 */ /* 0x000fc600078e0a19 */
[----:B------:R-:W5:Y:S01]  /*7be0*/  LDL.LU R12, [R1+0x18c] ;  /* 0x00018c00010c7983 */ /* 0x000f620000300800 */
[----:B------:R-:W-:Y:S01]  /*7bf0*/  ISETP.GE.AND P2, PT, R10, RZ, PT ;  /* 0x000000ff0a00720c */ /* 0x000fe20003f46270 */
[--C-:B------:R-:W-:Y:S01]  /*7c00*/  @!P3 IMAD.IADD R27, R27, 0x1, -R25.reuse ;  /* 0x000000011b1bb824 */ /* 0x100fe200078e0a19 */
[----:B------:R-:W-:Y:S01]  /*7c10*/  ISETP.GE.AND P3, PT, R9, RZ, PT ;  /* 0x000000ff0900720c */ /* 0x000fe20003f66270 */
[----:B------:R-:W5:Y:S04]  /*7c20*/  LDL.LU R11, [R1+0x190] ;  /* 0x00019000010b7983 */ /* 0x000f680000300800 */
[----:B------:R-:W5:Y:S04]  /*7c30*/  LDL.LU R10, [R1+0x198] ;  /* 0x00019800010a7983 */ /* 0x000f680000300800 */
[----:B------:R-:W5:Y:S01]  /*7c40*/  LDL.LU R9, [R1+0x1a8] ;  /* 0x0001a80001097983 */ /* 0x000f620000300800 */
[----:B------:R-:W-:Y:S01]  /*7c50*/  @!P4 IMAD.IADD R3, R3, 0x1, -R25 ;  /* 0x000000010303c824 */ /* 0x000fe200078e0a19 */
[----:B------:R-:W-:-:S13]  /*7c60*/  ISETP.GT.U32.AND P4, PT, R25, R2, PT ;  /* 0x000000021900720c */ /* 0x000fda0003f84070 */
[----:B------:R-:W-:Y:S01]  /*7c70*/  @!P4 IMAD.IADD R2, R2, 0x1, -R25 ;  /* 0x000000010202c824 */ /* 0x000fe200078e0a19 */
[----:B------:R-:W-:Y:S02]  /*7c80*/  ISETP.GE.AND P4, PT, R7, RZ, PT ;  /* 0x000000ff0700720c */ /* 0x000fe40003f86270 */
[----:B------:R-:W1:Y:S01]  /*7c90*/  S2R R7, SR_TID.X ;  /* 0x0000000000077919 */ /* 0x000e620000002100 */
[----:B------:R-:W-:Y:S01]  /*7ca0*/  ISETP.GT.U32.AND P5, PT, R25, R3, PT ;  /* 0x000000031900720c */ /* 0x000fe20003fa4070 */
[----:B------:R-:W-:Y:S02]  /*7cb0*/  @!P0 IMAD.MOV R24, RZ, RZ, -R24 ;  /* 0x000000ffff188224 */ /* 0x000fe400078e0a18 */
[----:B0-----:R-:W-:Y:S02]  /*7cc0*/  IMAD R6, R0, 0x2, R6 ;  /* 0x0000000200067824 */ /* 0x001fe400078e0206 */
[----:B------:R-:W-:-:S08]  /*7cd0*/  @!P2 IMAD.MOV R27, RZ, RZ, -R27 ;  /* 0x000000ffff1ba224 */ /* 0x000fd000078e0a1b */
[----:B------:R-:W-:Y:S01]  /*7ce0*/  @!P5 IMAD.IADD R3, R3, 0x1, -R25 ;  /* 0x000000010303d824 */ /* 0x000fe200078e0a19 */
[----:B-1----:R-:W-:-:S05]  /*7cf0*/  LOP3.LUT R7, R7, 0x7f, RZ, 0xc0, !PT ;  /* 0x0000007f07077812 */ /* 0x002fca00078ec0ff */
[----:B------:R-:W-:-:S05]  /*7d00*/  IMAD R17, R7, c[0x0][0x18c], RZ ;  /* 0x0000630007117a24 */ /* 0x000fca00078e02ff */
[----:B------:R-:W-:Y:S01]  /*7d10*/  LEA R26, P6, R17, c[0x0][0x168], 0x1 ;  /* 0x00005a00111a7a11 */ /* 0x000fe200078c08ff */
[----:B------:R-:W-:Y:S02]  /*7d20*/  IMAD R17, R0, 0x2, R6 ;  /* 0x0000000200117824 */ /* 0x000fe400078e0206 */
[----:B------:R-:W-:Y:S02]  /*7d30*/  @!P3 IMAD.MOV R2, RZ, RZ, -R2 ;  /* 0x000000ffff02b224 */ /* 0x000fe400078e0a02 */
[----:B------:R-:W-:Y:S01]  /*7d40*/  @!P4 IMAD.MOV R3, RZ, RZ, -R3 ;  /* 0x000000ffff03c224 */ /* 0x000fe200078e0a03 */
[----:B------:R-:W-:Y:S02]  /*7d50*/  ISETP.NE.AND P1, PT, RZ, c[0x0][0x17c], PT ;  /* 0x00005f00ff007a0c */ /* 0x000fe40003f25270 */
[----:B------:R-:W-:Y:S02]  /*7d60*/  LOP3.LUT R25, RZ, c[0x0][0x17c], RZ, 0x33, !PT ;  /* 0x00005f00ff197a12 */ /* 0x000fe400078e33ff */
[----:B--2---:R-:W-:-:S02]  /*7d70*/  ISETP.GE.AND P5, PT, R8, RZ, PT ;  /* 0x000000ff0800720c */ /* 0x004fc40003fa6270 */
[----:B------:R-:W2:Y:S04]  /*7d80*/  LDL.LU R8, [R1+0x19c] ;  /* 0x00019c0001087983 */ /* 0x000ea80000300800 */
[----:B------:R-:W2:Y:S04]  /*7d90*/  LDL.LU R7, [R1+0x1a0] ;  /* 0x0001a00001077983 */ /* 0x000ea80000300800 */
[----:B------:R-:W-:Y:S04]  /*7da0*/  STL [R1+0xf38], R24 ;  /* 0x000f381801007387 */ /* 0x000fe80000100800 */
[----:B------:R-:W-:Y:S01]  /*7db0*/  STL [R1+0xe60], R26 ;  /* 0x000e601a01007387 */ /* 0x000fe20000100800 */
[----:B------:R-:W-:-:S03]  /*7dc0*/  @!P5 IMAD.MOV R4, RZ, RZ, -R4 ;  /* 0x000000ffff04d224 */ /* 0x000fc600078e0a04 */
[----:B------:R0:W-:Y:S04]  /*7dd0*/  STL [R1+0x218], R6 ;  /* 0x0002180601007387 */ /* 0x0001e80000100800 */
[----:B0-----:R-:W2:Y:S04]  /*7de0*/  LDL.LU R6, [R1+0x3c] ;  /* 0x00003c0001067983 */ /* 0x001ea80000300800 */
[----:B------:R-:W-:Y:S04]  /*7df0*/  STL [R1+0xf3c], R27 ;  /* 0x000f3c1b01007387 */ /* 0x000fe80000100800 */
[----:B------:R-:W-:Y:S04]  /*7e00*/  STL [R1+0x210], R17 ;  /* 0x0002101101007387 */ /* 0x000fe80000100800 */
[----:B------:R0:W-:Y:S04]  /*7e10*/  STL [R1+0xf40], R2 ;  /* 0x000f400201007387 */ /* 0x0001e80000100800 */
[----:B------:R1:W-:Y:S01]  /*7e20*/  STL [R1+0xf44], R3 ;  /* 0x000f440301007387 */ /* 0x0003e20000100800 */
[----:B0-----:R-:W-:-:S03]  /*7e30*/  IMAD R2, R0, 0x2, R17 ;  /* 0x0000000200027824 */ /* 0x001fc600078e0211 */
[----:B------:R-:W-:Y:S01]  /*7e40*/  STL [R1+0xf48], R4 ;  /* 0x000f480401007387 */ /* 0x000fe20000100800 */
[----:B-1----:R-:W-:-:S03]  /*7e50*/  SEL R3, R25, R5, !P1 ;  /* 0x0000000519037207 */ /* 0x002fc60004800000 */
[----:B------:R-:W-:Y:S04]  /*7e60*/  STL [R1+0xf4c], R0 ;  /* 0x000f4c0001007387 */ /* 0x000fe80000100800 */
[----:B------:R3:W-:Y:S04]  /*7e70*/  STL [R1+0x214], R2 ;  /* 0x0002140201007387 */ /* 0x0007e80000100800 */
[----:B------:R5:W-:Y:S01]  /*7e80*/  STL [R1+0x1a4], R3 ;  /* 0x0001a40301007387 */ /* 0x000be20000100800 */
[C---:B---3--:R-:W-:Y:S02]  /*7e90*/  SEL R2, R25.reuse, R16, !P1 ;  /* 0x0000001019027207 */ /* 0x048fe40004800000 */
[----:B----4-:R-:W-:-:S03]  /*7ea0*/  SEL R0, R25, R28, !P1 ;  /* 0x0000001c19007207 */ /* 0x010fc60004800000 */
[----:B------:R0:W-:Y:S01]  /*7eb0*/  STL [R1+0x1d0], R2 ;  /* 0x0001d00201007387 */ /* 0x0001e20000100800 */
[----:B-----5:R-:W-:-:S03]  /*7ec0*/  SEL R3, R25, R15, !P1 ;  /* 0x0000000f19037207 */ /* 0x020fc60004800000 */
[----:B------:R1:W-:Y:S04]  /*7ed0*/  STL [R1+0x1cc], R0 ;  /* 0x0001cc0001007387 */ /* 0x0003e80000100800 */
[----:B------:R3:W-:Y:S01]  /*7ee0*/  STL [R1+0x1c8], R3 ;  /* 0x0001c80301007387 */ /* 0x0007e20000100800 */
[C---:B0-----:R-:W-:Y:S02]  /*7ef0*/  SEL R2, R25.reuse, R14, !P1 ;  /* 0x0000000e19027207 */ /* 0x041fe40004800000 */
[----:B-1----:R-:W-:-:S03]  /*7f00*/  SEL R0, R25, R13, !P1 ;  /* 0x0000000d19007207 */ /* 0x002fc60004800000 */
[----:B------:R0:W-:Y:S01]  /*7f10*/  STL [R1+0x1c4], R2 ;  /* 0x0001c40201007387 */ /* 0x0001e20000100800 */
[----:B---3--:R-:W-:-:S03]  /*7f20*/  SEL R3, R25, R12, !P1 ;  /* 0x0000000c19037207 */ /* 0x008fc60004800000 */
[----:B------:R1:W-:Y:S04]  /*7f30*/  STL [R1+0x1c0], R0 ;  /* 0x0001c00001007387 */ /* 0x0003e80000100800 */
[----:B------:R3:W-:Y:S01]  /*7f40*/  STL [R1+0x1bc], R3 ;  /* 0x0001bc0301007387 */ /* 0x0007e20000100800 */
[C---:B0-----:R-:W-:Y:S02]  /*7f50*/  SEL R2, R25.reuse, R11, !P1 ;  /* 0x0000000b19027207 */ /* 0x041fe40004800000 */
[----:B-1----:R-:W-:-:S03]  /*7f60*/  SEL R0, R25, R10, !P1 ;  /* 0x0000000a19007207 */ /* 0x002fc60004800000 */
[----:B------:R2:W-:Y:S01]  /*7f70*/  STL [R1+0x1b8], R2 ;  /* 0x0001b80201007387 */ /* 0x0005e20000100800 */
[----:B---3--:R-:W-:-:S03]  /*7f80*/  SEL R3, R25, R9, !P1 ;  /* 0x0000000919037207 */ /* 0x008fc60004800000 */
[----:B------:R0:W-:Y:S04]  /*7f90*/  STL [R1+0x1b4], R0 ;  /* 0x0001b40001007387 */ /* 0x0001e80000100800 */
[----:B------:R-:W-:Y:S04]  /*7fa0*/  STL [R1+0x1b0], R3 ;  /* 0x0001b00301007387 */ /* 0x000fe80000100800 */
[----:B------:R-:W3:Y:S01]  /*7fb0*/  LDL.LU R5, [R1+0x1c] ;  /* 0x00001c0001057983 */ /* 0x000ee20000300800 */
[C---:B--2---:R-:W-:Y:S02]  /*7fc0*/  SEL R2, R25.reuse, R8, !P1 ;  /* 0x0000000819027207 */ /* 0x044fe40004800000 */
[----:B0-----:R-:W-:-:S03]  /*7fd0*/  SEL R0, R25, R7, !P1 ;  /* 0x0000000719007207 */ /* 0x001fc60004800000 */
[----:B------:R-:W-:Y:S04]  /*7fe0*/  STL [R1+0x1ac], R2 ;  /* 0x0001ac0201007387 */ /* 0x000fe80000100800 */
[----:B---3--:R0:W-:Y:S04]  /*7ff0*/  STL [R1+0xf5c], R5 ;  /* 0x000f5c0501007387 */ /* 0x0081e80000100800 */
[----:B------:R-:W-:Y:S04]  /*8000*/  STL [R1+0x1a8], R0 ;  /* 0x0001a80001007387 */ /* 0x000fe80000100800 */
[----:B0-----:R-:W2:Y:S01]  /*8010*/  LDL.LU R5, [R1+0x174] ;  /* 0x0001740001057983 */ /* 0x001ea20000300800 */
[----:B------:R-:W-:-:S03]  /*8020*/  SEL R6, R25, R6, !P1 ;  /* 0x0000000619067207 */ /* 0x000fc60004800000 */
[----:B--2---:R0:W-:Y:S04]  /*8030*/  STL [R1+0xf60], R5 ;  /* 0x000f600501007387 */ /* 0x0041e80000100800 */
[----:B0-----:R-:W2:Y:S04]  /*8040*/  LDL.LU R5, [R1+0x28] ;  /* 0x0000280001057983 */ /* 0x001ea80000300800 */
[----:B------:R-:W3:Y:S04]  /*8050*/  LDL.LU R0, [R1+0x4] ;  /* 0x0000040001007983 */ /* 0x000ee80000300800 */
[----:B------:R-:W4:Y:S04]  /*8060*/  LDL.LU R4, [R1+0xfc] ;  /* 0x0000fc0001047983 */ /* 0x000f280000300800 */
[----:B------:R-:W5:Y:S04]  /*8070*/  LDL.LU R3, [R1+0x108] ;  /* 0x0001080001037983 */ /* 0x000f680000300800 */
[----:B------:R-:W3:Y:S04]  /*8080*/  LDL.LU R7, [R1+0x158] ;  /* 0x0001580001077983 */ /* 0x000ee80000300800 */
[----:B------:R-:W3:Y:S04]  /*8090*/  LDL.LU R2, [R1+0x15c] ;  /* 0x00015c0001027983 */ /* 0x000ee80000300800 */
[----:B------:R-:W3:Y:S04]  /*80a0*/  LDL.LU R27, [R1+0x164] ;  /* 0x00016400011b7983 */ /* 0x000ee80000300800 */
[----:B------:R0:W-:Y:S04]  /*80b0*/  STL [R1+0x1a0], R6 ;  /* 0x0001a00601007387 */ /* 0x0001e80000100800 */
[----:B------:R-:W3:Y:S04]  /*80c0*/  LDL.LU R26, [R1+0x170] ;  /* 0x00017000011a7983 */ /* 0x000ee80000300800 */
        /* <DEDUP_REMOVED lines=19> */
[----:B0-----:R-:W3:Y:S01]  /*8200*/  LDL.LU R6, [R1+0x104] ;  /* 0x0001040001067983 */ /* 0x001ee20000300800 */
[----:B--2---:R-:W-:-:S05]  /*8210*/  SEL R5, R25, R5, !P1 ;  /* 0x0000000519057207 */ /* 0x004fca0004800000 */
[----:B------:R0:W-:Y:S04]  /*8220*/  STL [R1+0x19c], R5 ;  /* 0x00019c0501007387 */ /* 0x0001e80000100800 */
[----:B0-----:R-:W2:Y:S02]  /*8230*/  LDL.LU R5, [R1+0xf60] ;  /* 0x000f600001057983 */ /* 0x001ea40000300800 */
[----:B--2---:R-:W-:-:S05]  /*8240*/  SEL R5, R25, R5, !P1 ;  /* 0x0000000519057207 */ /* 0x004fca0004800000 */
[----:B------:R0:W-:Y:S04]  /*8250*/  STL [R1+0x198], R5 ;  /* 0x0001980501007387 */ /* 0x0001e80000100800 */
[----:B0-----:R-:W2:Y:S01]  /*8260*/  LDL.LU R5, [R1+0xf5c] ;  /* 0x000f5c0001057983 */ /* 0x001ea20000300800 */
[C---:B---3--:R-:W-:Y:S02]  /*8270*/  SEL R0, R25.reuse, R0, !P1 ;  /* 0x0000000019007207 */ /* 0x048fe40004800000 */
[C---:B----4-:R-:W-:Y:S02]  /*8280*/  SEL R4, R25.reuse, R4, !P1 ;  /* 0x0000000419047207 */ /* 0x050fe40004800000 */
[C---:B-----5:R-:W-:Y:S02]  /*8290*/  SEL R3, R25.reuse, R3, !P1 ;  /* 0x0000000319037207 */ /* 0x060fe40004800000 */
[----:B------:R-:W-:-:S02]  /*82a0*/  SEL R2, R25, R2, !P1 ;  /* 0x0000000219027207 */ /* 0x000fc40004800000 */
[----:B--2---:R-:W-:-:S05]  /*82b0*/  SEL R5, R25, R5, !P1 ;  /* 0x0000000519057207 */ /* 0x004fca0004800000 */
[----:B------:R-:W-:Y:S04]  /*82c0*/  STL [R1+0x190], R5 ;  /* 0x0001900501007387 */ /* 0x000fe80000100800 */
[----:B------:R0:W-:Y:S04]  /*82d0*/  STL [R1+0x18c], R0 ;  /* 0x00018c0001007387 */ /* 0x0001e80000100800 */
[----:B------:R-:W-:Y:S01]  /*82e0*/  STL [R1+0x188], R4 ;  /* 0x0001880401007387 */ /* 0x000fe20000100800 */
[----:B0-----:R-:W-:-:S03]  /*82f0*/  SEL R0, R25, R7, !P1 ;  /* 0x0000000719007207 */ /* 0x001fc60004800000 */
[----:B------:R-:W2:Y:S04]  /*8300*/  LDL.LU R7, [R1+0x100] ;  /* 0x0001000001077983 */ /* 0x000ea80000300800 */
[----:B------:R0:W-:Y:S04]  /*8310*/  STL [R1+0x184], R3 ;  /* 0x0001840301007387 */ /* 0x0001e80000100800 */
[----:B------:R1:W-:Y:S01]  /*8320*/  STL [R1+0x180], R0 ;  /* 0x0001800001007387 */ /* 0x0003e20000100800 */
[C---:B0-----:R-:W-:Y:S02]  /*8330*/  SEL R3, R25.reuse, R26, !P1 ;  /* 0x0000001a19037207 */ /* 0x041fe40004800000 */
[C---:B-1----:R-:W-:Y:S01]  /*8340*/  SEL R0, R25.reuse, R27, !P1 ;  /* 0x0000001b19007207 */ /* 0x042fe20004800000 */
[----:B------:R0:W-:Y:S04]  /*8350*/  STL [R1+0x17c], R2 ;  /* 0x00017c0201007387 */ /* 0x0001e80000100800 */
[----:B------:R1:W-:Y:S04]  /*8360*/  STL [R1+0x178], R0 ;  /* 0x0001780001007387 */ /* 0x0003e80000100800 */
[----:B------:R3:W-:Y:S01]  /*8370*/  STL [R1+0x174], R3 ;  /* 0x0001740301007387 */ /* 0x0007e20000100800 */
[----:B0-----:R-:W-:-:S02]  /*8380*/  SEL R2, R25, R24, !P1 ;  /* 0x0000001819027207 */ /* 0x001fc40004800000 */
        /* <DEDUP_REMOVED lines=36> */
[C---:B0-----:R-:W-:Y:S02]  /*85d0*/  SEL R2, R25.reuse, R8, !P1 ;  /* 0x0000000819027207 */ /* 0x041fe40004800000 */
[----:B-1----:R-:W-:-:S03]  /*85e0*/  SEL R0, R25, R6, !P1 ;  /* 0x0000000619007207 */ /* 0x002fc60004800000 */
[----:B------:R-:W-:Y:S04]  /*85f0*/  STL [R1+0x120], R2 ;  /* 0x0001200201007387 */ /* 0x000fe80000100800 */
[----:B---3--:R0:W-:Y:S04]  /*8600*/  STL [R1+0xf54], R5 ;  /* 0x000f540501007387 */ /* 0x0081e80000100800 */
[----:B------:R-:W-:Y:S04]  /*8610*/  STL [R1+0x11c], R0 ;  /* 0x00011c0001007387 */ /* 0x000fe80000100800 */
[----:B0-----:R-:W3:Y:S01]  /*8620*/  LDL.LU R5, [R1+0xe0] ;  /* 0x0000e00001057983 */ /* 0x001ee20000300800 */
[----:B--2---:R-:W-:-:S03]  /*8630*/  SEL R2, R25, R7, !P1 ;  /* 0x0000000719027207 */ /* 0x004fc60004800000 */
[----:B---3--:R0:W-:Y:S04]  /*8640*/  STL [R1+0xf58], R5 ;  /* 0x000f580501007387 */ /* 0x0081e80000100800 */
[----:B0-----:R-:W2:Y:S04]  /*8650*/  LDL.LU R5, [R1+0xd4] ;  /* 0x0000d40001057983 */ /* 0x001ea80000300800 */
[----:B------:R-:W3:Y:S04]  /*8660*/  LDL.LU R0, [R1+0xe8] ;  /* 0x0000e80001007983 */ /* 0x000ee80000300800 */
[----:B------:R-:W4:Y:S04]  /*8670*/  LDL.LU R6, [R1+0xec] ;  /* 0x0000ec0001067983 */ /* 0x000f280000300800 */
[----:B------:R-:W5:Y:S04]  /*8680*/  LDL.LU R4, [R1+0xf4] ;  /* 0x0000f40001047983 */ /* 0x000f680000300800 */
[----:B------:R-:W3:Y:S04]  /*8690*/  LDL.LU R3, [R1+0xf8] ;  /* 0x0000f80001037983 */ /* 0x000ee80000300800 */
[----:B------:R0:W-:Y:S04]  /*86a0*/  STL [R1+0x114], R2 ;  /* 0x0001140201007387 */ /* 0x0001e80000100800 */
[----:B0-----:R-:W3:Y:S04]  /*86b0*/  LDL.LU R2, [R1+0x21c] ;  /* 0x00021c0001027983 */ /* 0x001ee80000300800 */
        /* <DEDUP_REMOVED lines=21> */
[----:B------:R-:W3:Y:S01]  /*8810*/  LDL.LU R7, [R1+0x88] ;  /* 0x0000880001077983 */ /* 0x000ee20000300800 */
[----:B--2---:R-:W-:-:S05]  /*8820*/  SEL R5, R25, R5, !P1 ;  /* 0x0000000519057207 */ /* 0x004fca0004800000 */
[----:B------:R0:W-:Y:S04]  /*8830*/  STL [R1+0x110], R5 ;  /* 0x0001100501007387 */ /* 0x0001e80000100800 */
[----:B0-----:R-:W2:Y:S02]  /*8840*/  LDL.LU R5, [R1+0xf58] ;  /* 0x000f580001057983 */ /* 0x001ea40000300800 */
[----:B--2---:R-:W-:-:S05]  /*8850*/  SEL R5, R25, R5, !P1 ;  /* 0x0000000519057207 */ /* 0x004fca0004800000 */
[----:B------:R0:W-:Y:S04]  /*8860*/  STL [R1+0x10c], R5 ;  /* 0x00010c0501007387 */ /* 0x0001e80000100800 */
[----:B0-----:R-:W2:Y:S01]  /*8870*/  LDL.LU R5, [R1+0xf54] ;  /* 0x000f540001057983 */ /* 0x001ea20000300800 */
[C---:B-----5:R-:W-:Y:S02]  /*8880*/  SEL R4, R25.reuse, R4, !P1 ;  /* 0x0000000419047207 */ /* 0x060fe40004800000 */
[C---:B---3--:R-:W-:Y:S02]  /*8890*/  SEL R3, R25.reuse, R3, !P1 ;  /* 0x0000000319037207 */ /* 0x048fe40004800000 */
[----:B--2---:R-:W-:-:S05]  /*88a0*/  SEL R5, R25, R5, !P1 ;  /* 0x0000000519057207 */ /* 0x004fca0004800000 */
[----:B------:R0:W-:Y:S02]  /*88b0*/  STL [R1+0x108], R5 ;  /* 0x0001080501007387 */ /* 0x0001e40000100800 */
[C---:B0-----:R-:W-:Y:S02]  /*88c0*/  SEL R5, R25.reuse, R0, !P1 ;  /* 0x0000000019057207 */ /* 0x041fe40004800000 */
[C---:B----4-:R-:W-:Y:S02]  /*88d0*/  SEL R0, R25.reuse, R6, !P1 ;  /* 0x0000000619007207 */ /* 0x050fe40004800000 */
[----:B------:R-:W2:Y:S04]  /*88e0*/  LDL.LU R6, [R1+0x84] ;  /* 0x0000840001067983 */ /* 0x000ea80000300800 */
[----:B------:R-:W-:Y:S04]  /*88f0*/  STL [R1+0x104], R5 ;  /* 0x0001040501007387 */ /* 0x000fe80000100800 */
[----:B------:R0:W-:Y:S04]  /*8900*/  STL [R1+0x100], R0 ;  /* 0x0001000001007387 */ /* 0x0001e80000100800 */
[----:B------:R-:W-:Y:S01]  /*8910*/  STL [R1+0xfc], R4 ;  /* 0x0000fc0401007387 */ /* 0x000fe20000100800 */
[----:B0-----:R-:W-:-:S03]  /*8920*/  SEL R0, R25, R2, !P1 ;  /* 0x0000000219007207 */ /* 0x001fc60004800000 */
[----:B------:R0:W-:Y:S01]  /*8930*/  STL [R1+0xf8], R3 ;  /* 0x0000f80301007387 */ /* 0x0001e20000100800 */
[----:B------:R-:W-:-:S03]  /*8940*/  SEL R2, R25, R27, !P1 ;  /* 0x0000001b19027207 */ /* 0x000fc60004800000 */
[----:B------:R1:W-:Y:S01]  /*8950*/  STL [R1+0xf4], R0 ;  /* 0x0000f40001007387 */ /* 0x0003e20000100800 */
[----:B0-----:R-:W-:-:S03]  /*8960*/  SEL R3, R25, R26, !P1 ;  /* 0x0000001a19037207 */ /* 0x001fc60004800000 */
[----:B------:R0:W-:Y:S01]  /*8970*/  STL [R1+0xec], R2 ;  /* 0x0000ec0201007387 */ /* 0x0001e20000100800 */
[----:B-1----:R-:W-:-:S03]  /*8980*/  SEL R0, R25, R24, !P1 ;  /* 0x0000001819007207 */ /* 0x002fc60004800000 */
        /* <DEDUP_REMOVED lines=34> */
[----:B------:R-:W-:Y:S01]  /*8bb0*/  STL [R1+0xa4], R2 ;  /* 0x0000a40201007387 */ /* 0x000fe20000100800 */
[----:B---3--:R-:W-:-:S03]  /*8bc0*/  SEL R0, R25, R8, !P1 ;  /* 0x0000000819007207 */ /* 0x008fc60004800000 */
[----:B------:R-:W-:Y:S04]  /*8bd0*/  STL [R1+0xa0], R3 ;  /* 0x0000a00301007387 */ /* 0x000fe80000100800 */
[----:B------:R-:W3:Y:S04]  /*8be0*/  LDL.LU R28, [R1+0x74] ;  /* 0x00007400011c7983 */ /* 0x000ee80000300800 */
[----:B------:R0:W-:Y:S04]  /*8bf0*/  STL [R1+0x9c], R0 ;  /* 0x00009c0001007387 */ /* 0x0001e80000100800 */
[----:B0-----:R-:W4:Y:S01]  /*8c00*/  LDL.LU R0, [R1+0x68] ;  /* 0x0000680001007983 */ /* 0x001f220000300800 */
[----:B------:R-:W-:-:S05]  /*8c10*/  SEL R2, R25, R7, !P1 ;  /* 0x0000000719027207 */ /* 0x000fca0004800000 */
[----:B------:R-:W-:Y:S04]  /*8c20*/  STL [R1+0x98], R2 ;  /* 0x0000980201007387 */ /* 0x000fe80000100800 */
[----:B----4-:R0:W-:Y:S04]  /*8c30*/  STL [R1+0xf50], R0 ;  /* 0x000f500001007387 */ /* 0x0101e80000100800 */
[----:B0-----:R-:W4:Y:S01]  /*8c40*/  LDL.LU R0, [R1+0x64] ;  /* 0x0000640001007983 */ /* 0x001f220000300800 */
[----:B--2---:R-:W-:-:S03]  /*8c50*/  SEL R2, R25, R6, !P1 ;  /* 0x0000000619027207 */ /* 0x004fc60004800000 */
[----:B------:R-:W2:Y:S04]  /*8c60*/  LDL.LU R5, [R1+0x6c] ;  /* 0x00006c0001057983 */ /* 0x000ea80000300800 */
[----:B------:R-:W5:Y:S04]  /*8c70*/  LDL.LU R4, [R1+0x70] ;  /* 0x0000700001047983 */ /* 0x000f680000300800 */
[----:B------:R-:W2:Y:S04]  /*8c80*/  LDL.LU R3, [R1+0x1e0] ;  /* 0x0001e00001037983 */ /* 0x000ea80000300800 */
[----:B------:R0:W-:Y:S04]  /*8c90*/  STL [R1+0x94], R2 ;  /* 0x0000940201007387 */ /* 0x0001e80000100800 */
[----:B0-----:R-:W5:Y:S04]  /*8ca0*/  LDL.LU R2, [R1+0x1d8] ;  /* 0x0001d80001027983 */ /* 0x001f680000300800 */
[----:B------:R-:W5:Y:S04]  /*8cb0*/  LDL.LU R27, [R1+0x1dc] ;  /* 0x0001dc00011b7983 */ /* 0x000f680000300800 */
        /* <DEDUP_REMOVED lines=12> */
[----:B------:R-:W5:Y:S01]  /*8d80*/  LDL.LU R12, [R1+0x118] ;  /* 0x00011800010c7983 */ /* 0x000f620000300800 */
[----:B---3--:R-:W-:-:S03]  /*8d90*/  SEL R28, R25, R28, !P1 ;  /* 0x0000001c191c7207 */ /* 0x008fc60004800000 */
        /* <DEDUP_REMOVED lines=8> */
[----:B------:R0:W-:Y:S04]  /*8e20*/  STL [R1+0x90], R28 ;  /* 0x0000901c01007387 */ /* 0x0001e80000100800 */
[----:B0-----:R-:W3:Y:S01]  /*8e30*/  LDL.LU R28, [R1+0x80] ;  /* 0x00008000011c7983 */ /* 0x001ee20000300800 */
[----:B----4-:R-:W-:-:S05]  /*8e40*/  SEL R0, R25, R0, !P1 ;  /* 0x0000000019007207 */ /* 0x010fca0004800000 */
[----:B------:R0:W-:Y:S04]  /*8e50*/  STL [R1+0x8c], R0 ;  /* 0x00008c0001007387 */ /* 0x0001e80000100800 */
[----:B0-----:R-:W4:Y:S01]  /*8e60*/  LDL.LU R0, [R1+0xf50] ;  /* 0x000f500001007983 */ /* 0x001f220000300800 */
[C---:B--2---:R-:W-:Y:S02]  /*8e70*/  SEL R5, R25.reuse, R5, !P1 ;  /* 0x0000000519057207 */ /* 0x044fe40004800000 */
[C---:B-----5:R-:W-:Y:S02]  /*8e80*/  SEL R4, R25.reuse, R4, !P1 ;  /* 0x0000000419047207 */ /* 0x060fe40004800000 */
[C---:B------:R-:W-:Y:S02]  /*8e90*/  SEL R3, R25.reuse, R3, !P1 ;  /* 0x0000000319037207 */ /* 0x040fe40004800000 */
[----:B------:R-:W-:-:S02]  /*8ea0*/  SEL R2, R25, R2, !P1 ;  /* 0x0000000219027207 */ /* 0x000fc40004800000 */
[C---:B------:R-:W-:Y:S02]  /*8eb0*/  SEL R27, R25.reuse, R27, !P1 ;  /* 0x0000001b191b7207 */ /* 0x040fe40004800000 */
[C---:B------:R-:W-:Y:S02]  /*8ec0*/  SEL R24, R25.reuse, R24, !P1 ;  /* 0x0000001819187207 */ /* 0x040fe40004800000 */
[C---:B------:R-:W-:Y:S02]  /*8ed0*/  SEL R23, R25.reuse, R23, !P1 ;  /* 0x0000001719177207 */ /* 0x040fe40004800000 */
[C---:B------:R-:W-:Y:S02]  /*8ee0*/  SEL R22, R25.reuse, R22, !P1 ;  /* 0x0000001619167207 */ /* 0x040fe40004800000 */
        /* <DEDUP_REMOVED lines=10> */
[C---:B---3--:R-:W-:Y:S02]  /*8f90*/  SEL R11, R25.reuse, R11, !P1 ;  /* 0x0000000b190b7207 */ /* 0x048fe40004800000 */
[C---:B------:R-:W-:Y:S02]  /*8fa0*/  SEL R10, R25.reuse, R10, !P1 ;  /* 0x0000000a190a7207 */ /* 0x040fe40004800000 */
[C---:B------:R-:W-:Y:S02]  /*8fb0*/  SEL R9, R25.reuse, R9, !P1 ;  /* 0x0000000919097207 */ /* 0x040fe40004800000 */
[----:B------:R-:W-:-:S02]  /*8fc0*/  SEL R8, R25, R8, !P1 ;  /* 0x0000000819087207 */ /* 0x000fc40004800000 */
[C---:B------:R-:W-:Y:S02]  /*8fd0*/  SEL R7, R25.reuse, R7, !P1 ;  /* 0x0000000719077207 */ /* 0x040fe40004800000 */
[C---:B------:R-:W-:Y:S02]  /*8fe0*/  SEL R6, R25.reuse, R6, !P1 ;  /* 0x0000000619067207 */ /* 0x040fe40004800000 */
[----:B----4-:R-:W-:-:S05]  /*8ff0*/  SEL R0, R25, R0, !P1 ;  /* 0x0000000019007207 */ /* 0x010fca0004800000 */
[----:B------:R0:W-:Y:S04]  /*9000*/  STL [R1+0x88], R0 ;  /* 0x0000880001007387 */ /* 0x0001e80000100800 */
[----:B0-----:R-:W2:Y:S04]  /*9010*/  LDL.LU R0, [R1+0xf4c] ;  /* 0x000f4c0001007983 */ /* 0x001ea80000300800 */
[----:B------:R0:W-:Y:S04]  /*9020*/  STL [R1+0x84], R5 ;  /* 0x0000840501007387 */ /* 0x0001e80000100800 */
[----:B0-----:R-:W3:Y:S04]  /*9030*/  LDL.LU R5, [R1+0x2c] ;  /* 0x00002c0001057983 */ /* 0x001ee80000300800 */
[----:B------:R0:W-:Y:S04]  /*9040*/  STL [R1+0x74], R4 ;  /* 0x0000740401007387 */ /* 0x0001e80000100800 */
[----:B0-----:R0:W4:Y:S04]  /*9050*/  LDL.LU R4, [R1+0xf48] ;  /* 0x000f480001047983 */ /* 0x0011280000300800 */
[----:B------:R1:W-:Y:S04]  /*9060*/  STL [R1+0x70], R3 ;  /* 0x0000700301007387 */ /* 0x0003e80000100800 */
[----:B-1----:R-:W5:Y:S04]  /*9070*/  LDL.LU R3, [R1+0xf44] ;  /* 0x000f440001037983 */ /* 0x002f680000300800 */
[----:B------:R1:W-:Y:S04]  /*9080*/  STL [R1+0x6c], R2 ;  /* 0x00006c0201007387 */ /* 0x0003e80000100800 */
[----:B-1----:R-:W2:Y:S04]  /*9090*/  LDL.LU R2, [R1+0xf40] ;  /* 0x000f400001027983 */ /* 0x002ea80000300800 */
        /* <DEDUP_REMOVED lines=27> */
[----:B-1----:R-:W3:Y:S04]  /*9250*/  LDL.LU R12, [R1+0xf08] ;  /* 0x000f0800010c7983 */ /* 0x002ee80000300800 */
[----:B------:R1:W-:Y:S04]  /*9260*/  STL [R1+0x1c], R11 ;  /* 0x00001c0b01007387 */ /* 0x0003e80000100800 */
[----:B-1----:R-:W4:Y:S04]  /*9270*/  LDL.LU R11, [R1+0xf04] ;  /* 0x000f0400010b7983 */ /* 0x002f280000300800 */
[----:B------:R1:W-:Y:S04]  /*9280*/  STL [R1+0x18], R10 ;  /* 0x0000180a01007387 */ /* 0x0003e80000100800 */
[----:B-1----:R-:W5:Y:S04]  /*9290*/  LDL.LU R10, [R1+0xf00] ;  /* 0x000f0000010a7983 */ /* 0x002f680000300800 */
[----:B------:R1:W-:Y:S04]  /*92a0*/  STL [R1+0x14], R9 ;  /* 0x0000140901007387 */ /* 0x0003e80000100800 */
[----:B-1----:R-:W5:Y:S04]  /*92b0*/  LDL.LU R9, [R1+0xefc] ;  /* 0x000efc0001097983 */ /* 0x002f680000300800 */
[----:B------:R1:W-:Y:S04]  /*92c0*/  STL [R1+0x10], R8 ;  /* 0x0000100801007387 */ /* 0x0003e80000100800 */
[----:B-1----:R-:W5:Y:S04]  /*92d0*/  LDL.LU R8, [R1+0xef8] ;  /* 0x000ef80001087983 */ /* 0x002f680000300800 */
[----:B------:R1:W-:Y:S04]  /*92e0*/  STL [R1+0xc], R7 ;  /* 0x00000c0701007387 */ /* 0x0003e80000100800 */
[----:B-1----:R-:W5:Y:S04]  /*92f0*/  LDL.LU R7, [R1+0xef4] ;  /* 0x000ef40001077983 */ /* 0x002f680000300800 */
[----:B------:R1:W-:Y:S04]  /*9300*/  STL [R1+0x8], R6 ;  /* 0x0000080601007387 */ /* 0x0003e80000100800 */
[----:B-1----:R-:W5:Y:S01]  /*9310*/  LDL.LU R6, [R1+0xef0] ;  /* 0x000ef00001067983 */ /* 0x002f620000300800 */
[----:B------:R-:W-:-:S05]  /*9320*/  SEL R26, R25, R26, !P1 ;  /* 0x0000001a191a7207 */ /* 0x000fca0004800000 */
[----:B------:R1:W-:Y:S02]  /*9330*/  STL [R1+0x4], R26 ;  /* 0x0000041a01007387 */ /* 0x0003e40000100800 */
[C---:B-1----:R-:W-:Y:S02]  /*9340*/  SEL R26, R25.reuse, R29, !P1 ;  /* 0x0000001d191a7207 */ /* 0x042fe40004800000 */
[----:B------:R-:W-:-:S03]  /*9350*/  SEL R29, R25, R28, !P1 ;  /* 0x0000001c191d7207 */ /* 0x000fc60004800000 */
[----:B------:R-:W-:Y:S04]  /*9360*/  STL [R1+0xe64], R26 ;  /* 0x000e641a01007387 */ /* 0x000fe80000100800 */
[----:B------:R-:W-:Y:S01]  /*9370*/  STL [R1+0xe68], R29 ;  /* 0x000e681d01007387 */ /* 0x000fe20000100800 */
[C---:B--2---:R-:W-:Y:S02]  /*9380*/  SEL R13, R25.reuse, R13, !P1 ;  /* 0x0000000d190d7207 */ /* 0x044fe40004800000 */
[C---:B---3--:R-:W-:Y:S02]  /*9390*/  SEL R12, R25.reuse, R12, !P1 ;  /* 0x0000000c190c7207 */ /* 0x048fe40004800000 */
[C---:B----4-:R-:W-:Y:S02]  /*93a0*/  SEL R11, R25.reuse, R11, !P1 ;  /* 0x0000000b190b7207 */ /* 0x050fe40004800000 */
[----:B-----5:R-:W-:-:S02]  /*93b0*/  SEL R10, R25, R10, !P1 ;  /* 0x0000000a190a7207 */ /* 0x020fc40004800000 */
[C---:B------:R-:W-:Y:S02]  /*93c0*/  SEL R9, R25.reuse, R9, !P1 ;  /* 0x0000000919097207 */ /* 0x040fe40004800000 */
[C---:B------:R-:W-:Y:S02]  /*93d0*/  SEL R8, R25.reuse, R8, !P1 ;  /* 0x0000000819087207 */ /* 0x040fe40004800000 */
[C---:B------:R-:W-:Y:S02]  /*93e0*/  SEL R7, R25.reuse, R7, !P1 ;  /* 0x0000000719077207 */ /* 0x040fe40004800000 */
[C---:B------:R-:W-:Y:S02]  /*93f0*/  SEL R28, R25.reuse, R6, !P1 ;  /* 0x00000006191c7207 */ /* 0x040fe40004800000 */
[----:B------:R-:W-:-:S03]  /*9400*/  SEL R6, R25, R5, !P1 ;  /* 0x0000000519067207 */ /* 0x000fc60004800000 */
[----:B------:R1:W-:Y:S04]  /*9410*/  STL [R1+0xe6c], R28 ;  /* 0x000e6c1c01007387 */ /* 0x0003e80000100800 */
[----:B-1----:R-:W2:Y:S04]  /*9420*/  LDL.LU R28, [R1+0x1b8] ;  /* 0x0001b800011c7983 */ /* 0x002ea80000300800 */
[----:B------:R-:W3:Y:S04]  /*9430*/  LDL.LU R29, [R1+0x1b4] ;  /* 0x0001b400011d7983 */ /* 0x000ee80000300800 */
[----:B------:R-:W4:Y:S04]  /*9440*/  LDL.LU R26, [R1+0x1b0] ;  /* 0x0001b000011a7983 */ /* 0x000f280000300800 */
        /* <DEDUP_REMOVED lines=15> */
[----:B-1----:R-:W5:Y:S04]  /*9540*/  LDL R13, [R1+0x214] ;  /* 0x00021400010d7983 */ /* 0x002f680000100800 */
[----:B------:R-:W1:Y:S01]  /*9550*/  S2R R5, SR_TID.X ;  /* 0x0000000000057919 */ /* 0x000e620000002100 */
[----:B------:R-:W-:-:S02]  /*9560*/  SEL R14, R25, R14, !P1 ;  /* 0x0000000e190e7207 */ /* 0x000fc40004800000 */
[C---:B------:R-:W-:Y:S02]  /*9570*/  SEL R15, R25.reuse, R15, !P1 ;  /* 0x0000000f190f7207 */ /* 0x040fe40004800000 */
[C---:B------:R-:W-:Y:S02]  /*9580*/  SEL R16, R25.reuse, R16, !P1 ;  /* 0x0000001019107207 */ /* 0x040fe40004800000 */
[----:B------:R-:W-:Y:S02]  /*9590*/  ISETP.NE.AND P0, PT, RZ, c[0x0][0x178], PT ;  /* 0x00005e00ff007a0c */ /* 0x000fe40003f05270 */
[C---:B------:R-:W-:Y:S01]  /*95a0*/  SEL R17, R25.reuse, R17, !P1 ;  /* 0x0000001119117207 */ /* 0x040fe20004800000 */
[----:B------:R-:W-:Y:S01]  /*95b0*/  STL [R1+0xe90], R14 ;  /* 0x000e900e01007387 */ /* 0x000fe20000100800 */
[C---:B------:R-:W-:Y:S02]  /*95c0*/  SEL R18, R25.reuse, R18, !P1 ;  /* 0x0000001219127207 */ /* 0x040fe40004800000 */
[C---:B------:R-:W-:Y:S01]  /*95d0*/  SEL R19, R25.reuse, R19, !P1 ;  /* 0x0000001319137207 */ /* 0x040fe20004800000 */
[----:B------:R-:W-:Y:S01]  /*95e0*/  STL [R1+0xe94], R15 ;  /* 0x000e940f01007387 */ /* 0x000fe20000100800 */
[----:B------:R-:W-:-:S02]  /*95f0*/  SEL R20, R25, R20, !P1 ;  /* 0x0000001419147207 */ /* 0x000fc40004800000 */
[C---:B------:R-:W-:Y:S01]  /*9600*/  SEL R21, R25.reuse, R21, !P1 ;  /* 0x0000001519157207 */ /* 0x040fe20004800000 */
[----:B------:R-:W-:Y:S01]  /*9610*/  STL [R1+0xe98], R16 ;  /* 0x000e981001007387 */ /* 0x000fe20000100800 */
[----:B------:R-:W-:Y:S02]  /*9620*/  SEL R22, R25, R22, !P1 ;  /* 0x0000001619167207 */ /* 0x000fe40004800000 */
[----:B-1----:R-:W-:Y:S01]  /*9630*/  LOP3.LUT R5, R5, 0x7f, RZ, 0xc0, !PT ;  /* 0x0000007f05057812 */ /* 0x002fe200078ec0ff */
[----:B------:R-:W-:Y:S01]  /*9640*/  STL [R1+0xe9c], R17 ;  /* 0x000e9c1101007387 */ /* 0x000fe20000100800 */
[C---:B------:R-:W-:Y:S02]  /*9650*/  SEL R23, R25.reuse, R23, !P1 ;  /* 0x0000001719177207 */ /* 0x040fe40004800000 */
[----:B------:R-:W-:Y:S01]  /*9660*/  SEL R24, R25, R24, !P1 ;  /* 0x0000001819187207 */ /* 0x000fe20004800000 */
[----:B------:R-:W-:Y:S01]  /*9670*/  STL [R1+0xea0], R18 ;  /* 0x000ea01201007387 */ /* 0x000fe20000100800 */
[----:B------:R-:W-:Y:S01]  /*9680*/  IMAD R5, R5, c[0x0][0x18c], RZ ;  /* 0x0000630005057a24 */ /* 0x000fe200078e02ff */
[----:B------:R-:W-:-:S02]  /*9690*/  SEL R27, R25, R27, !P1 ;  /* 0x0000001b191b7207 */ /* 0x000fc40004800000 */
[----:B------:R-:W-:Y:S01]  /*96a0*/  STL [R1+0xea4], R19 ;  /* 0x000ea41301007387 */ /* 0x000fe20000100800 */
[----:B------:R-:W-:-:S03]  /*96b0*/  SEL R2, R25, R2, !P1 ;  /* 0x0000000219027207 */ /* 0x000fc60004800000 */
[----:B------:R-:W-:Y:S01]  /*96c0*/  STL [R1+0xea8], R20 ;  /* 0x000ea81401007387 */ /* 0x000fe20000100800 */
[----:B------:R-:W-:-:S03]  /*96d0*/  SEL R3, R25, R3, !P1 ;  /* 0x0000000319037207 */ /* 0x000fc60004800000 */
[----:B------:R-:W-:Y:S01]  /*96e0*/  STL [R1+0xeac], R21 ;  /* 0x000eac1501007387 */ /* 0x000fe20000100800 */
[----:B------:R-:W-:-:S03]  /*96f0*/  LEA.HI.X.SX32 R5, R5, c[0x0][0x16c], 0x1, P6 ;  /* 0x00005b0005057a11 */ /* 0x000fc600030f0eff */
[----:B------:R-:W-:Y:S01]  /*9700*/  STL [R1+0xeb0], R22 ;  /* 0x000eb01601007387 */ /* 0x000fe20000100800 */
[----:B------:R-:W-:-:S03]  /*9710*/  @!P0 LOP3.LUT R4, RZ, c[0x0][0x178], RZ, 0x33, !PT ;  /* 0x00005e00ff048a12 */ /* 0x000fc600078e33ff */
[----:B------:R-:W-:Y:S04]  /*9720*/  STL [R1+0xeb4], R23 ;  /* 0x000eb41701007387 */ /* 0x000fe80000100800 */
[----:B------:R-:W-:Y:S04]  /*9730*/  STL [R1+0xeb8], R24 ;  /* 0x000eb81801007387 */ /* 0x000fe80000100800 */
[----:B------:R-:W-:Y:S04]  /*9740*/  STL [R1+0xebc], R27 ;  /* 0x000ebc1b01007387 */ /* 0x000fe80000100800 */
[----:B------:R2:W-:Y:S04]  /*9750*/  STL [R1+0xec0], R2 ;  /* 0x000ec00201007387 */ /* 0x0005e80000100800 */
[----:B------:R3:W-:Y:S04]  /*9760*/  STL [R1+0xec4], R3 ;  /* 0x000ec40301007387 */ /* 0x0007e80000100800 */
[----:B------:R-:W-:Y:S04]  /*9770*/  STL [R1+0xec8], R5 ;  /* 0x000ec80501007387 */ /* 0x000fe80000100800 */
[----:B------:R-:W-:Y:S01]  /*9780*/  STL [R1+0xecc], R4 ;  /* 0x000ecc0401007387 */ /* 0x000fe20000100800 */
[----:B--2---:R-:W-:-:S02]  /*9790*/  IMAD R2, R10, c[0x0][0x190], RZ ;  /* 0x000064000a027a24 */ /* 0x004fc400078e02ff */
[----:B---3--:R-:W-:Y:S02]  /*97a0*/  IMAD R3, R11, c[0x0][0x190], RZ ;  /* 0x000064000b037a24 */ /* 0x008fe400078e02ff */
[----:B----4-:R-:W-:Y:S02]  /*97b0*/  IMAD R25, R12, c[0x0][0x190], RZ ;  /* 0x000064000c197a24 */ /* 0x010fe400078e02ff */
[----:B-----5:R-:W-:-:S05]  /*97c0*/  IMAD R0, R0, 0x2, R13 ;  /* 0x0000000200007824 */ /* 0x020fca00078e020d */
[----:B------:R1:W-:Y:S04]  /*97d0*/  STL [R1+0xed0], R0 ;  /* 0x000ed00001007387 */ /* 0x0003e80000100800 */
[----:B------:R-:W-:Y:S04]  /*97e0*/  STL [R1+0xed4], R25 ;  /* 0x000ed41901007387 */ /* 0x000fe80000100800 */
[----:B------:R2:W-:Y:S01]  /*97f0*/  STL [R1+0x2c], R3 ;  /* 0x00002c0301007387 */ /* 0x0005e20000100800 */
[----:B-1----:R-:W-:-:S03]  /*9800*/  IMAD R0, R9, c[0x0][0x190], RZ ;  /* 0x0000640009007a24 */ /* 0x002fc600078e02ff */
[----:B------:R1:W-:Y:S01]  /*9810*/  STL [R1+0x54], R2 ;  /* 0x0000540201007387 */ /* 0x0003e20000100800 */
[----:B--2---:R-:W-:-:S03]  /*9820*/  IMAD R3, R8, c[0x0][0x190], RZ ;  /* 0x0000640008037a24 */ /* 0x004fc600078e02ff */
[----:B------:R2:W-:Y:S01]  /*9830*/  STL [R1+0x58], R0 ;  /* 0x0000580001007387 */ /* 0x0005e20000100800 */
[----:B-1----:R-:W-:-:S03]  /*9840*/  IMAD R2, R7, c[0x0][0x190], RZ ;  /* 0x0000640007027a24 */ /* 0x002fc600078e02ff */
[----:B------:R1:W-:Y:S01]  /*9850*/  STL [R1+0x5c], R3 ;  /* 0x00005c0301007387 */ /* 0x0003e20000100800 */
[----:B--2---:R-:W-:-:S03]  /*9860*/  IMAD R0, R6, c[0x0][0x190], RZ ;  /* 0x0000640006007a24 */ /* 0x004fc600078e02ff */
[----:B------:R2:W-:Y:S01]  /*9870*/  STL [R1+0x60], R2 ;  /* 0x0000600201007387 */ /* 0x0005e20000100800 */
[----:B-1----:R-:W-:-:S03]  /*9880*/  IMAD R3, R28, c[0x0][0x190], RZ ;  /* 0x000064001c037a24 */ /* 0x002fc600078e02ff */
[----:B------:R1:W-:Y:S04]  /*9890*/  STL [R1+0x78], R0 ;  /* 0x0000780001007387 */ /* 0x0003e80000100800 */
[----:B------:R-:W-:Y:S04]  /*98a0*/  STL [R1+0x7c], R3 ;  /* 0x00007c0301007387 */ /* 0x000fe80000100800 */
[----:B------:R-:W3:Y:S01]  /*98b0*/  LDL.LU R25, [R1+0x1a0] ;  /* 0x0001a00001197983 */ /* 0x000ee20000300800 */
[----:B--2---:R-:W-:Y:S02]  /*98c0*/  IMAD R2, R29, c[0x0][0x190], RZ ;  /* 0x000064001d027a24 */ /* 0x004fe400078e02ff */
[----:B-1----:R-:W-:-:S03]  /*98d0*/  IMAD R0, R26, c[0x0][0x190], RZ ;  /* 0x000064001a007a24 */ /* 0x002fc600078e02ff */
[----:B------:R-:W-:Y:S04]  /*98e0*/  STL [R1+0x80], R2 ;  /* 0x0000800201007387 */ /* 0x000fe80000100800 */
[----:B---3--:R1:W-:Y:S04]  /*98f0*/  STL [R1+0xee8], R25 ;  /* 0x000ee81901007387 */ /* 0x0083e80000100800 */
[----:B------:R-:W-:Y:S04]  /*9900*/  STL [R1+0xf0], R0 ;  /* 0x0000f00001007387 */ /* 0x000fe80000100800 */
[----:B-1----:R-:W2:Y:S04]  /*9910*/  LDL.LU R25, [R1+0x1a8] ;  /* 0x0001a80001197983 */ /* 0x002ea80000300800 */
[----:B--2---:R1:W-:Y:S04]  /*9920*/  STL [R1+0xeec], R25 ;  /* 0x000eec1901007387 */ /* 0x0043e80000100800 */
[----:B-1----:R-:W2:Y:S04]  /*9930*/  LDL.LU R25, [R1+0x1ac] ;  /* 0x0001ac0001197983 */ /* 0x002ea80000300800 */
[----:B------:R-:W3:Y:S04]  /*9940*/  LDL.LU R0, [R1+0x19c] ;  /* 0x00019c0001007983 */ /* 0x000ee80000300800 */
[----:B------:R-:W4:Y:S04]  /*9950*/  LDL.LU R4, [R1+0x198] ;  /* 0x0001980001047983 */ /* 0x000f280000300800 */
[----:B------:R-:W5:Y:S04]  /*9960*/  LDL.LU R5, [R1+0x190] ;  /* 0x0001900001057983 */ /* 0x000f680000300800 */
        /* <DEDUP_REMOVED lines=25> */
[----:B--2---:R-:W-:-:S05]  /*9b00*/  IMAD R25, R25, c[0x0][0x190], RZ ;  /* 0x0000640019197a24 */ /* 0x004fca00078e02ff */
[----:B------:R1:W-:Y:S04]  /*9b10*/  STL [R1+0x118], R25 ;  /* 0x0001181901007387 */ /* 0x0003e80000100800 */
[----:B-1----:R-:W2:Y:S02]  /*9b20*/  LDL.LU R25, [R1+0xeec] ;  /* 0x000eec0001197983 */ /* 0x002ea40000300800 */
[----:B--2---:R-:W-:-:S05]  /*9b30*/  IMAD R25, R25, c[0x0][0x190], RZ ;  /* 0x0000640019197a24 */ /* 0x004fca00078e02ff */
[----:B------:R1:W-:Y:S04]  /*9b40*/  STL [R1+0x138], R25 ;  /* 0x0001381901007387 */ /* 0x0003e80000100800 */
[----:B-1----:R-:W2:Y:S01]  /*9b50*/  LDL.LU R25, [R1+0xee8] ;  /* 0x000ee80001197983 */ /* 0x002ea20000300800 */
[----:B---3--:R-:W-:Y:S02]  /*9b60*/  IMAD R0, R0, c[0x0][0x190], RZ ;  /* 0x0000640000007a24 */ /* 0x008fe400078e02ff */
[----:B--2---:R-:W-:-:S05]  /*9b70*/  IMAD R25, R25, c[0x0][0x190], RZ ;  /* 0x0000640019197a24 */ /* 0x004fca00078e02ff */
[----:B------:R4:W-:Y:S04]  /*9b80*/  STL [R1+0x148], R25 ;  /* 0x0001481901007387 */ /* 0x0009e80000100800 */
[----:B------:R1:W-:Y:S01]  /*9b90*/  STL [R1+0x194], R0 ;  /* 0x0001940001007387 */ /* 0x0003e20000100800 */
[----:B----4-:R-:W-:Y:S02]  /*9ba0*/  IMAD R25, R4, c[0x0][0x190], RZ ;  /* 0x0000640004197a24 */ /* 0x010fe400078e02ff */
[----:B-----5:R-:W-:Y:S02]  /*9bb0*/  IMAD R4, R5, c[0x0][0x190], RZ ;  /* 0x0000640005047a24 */ /* 0x020fe400078e02ff */
[----:B-1----:R-:W-:Y:S02]  /*9bc0*/  IMAD R0, R3, c[0x0][0x190], RZ ;  /* 0x0000640003007a24 */ /* 0x002fe400078e02ff */
[----:B------:R-:W-:Y:S01]  /*9bd0*/  IMAD R3, R2, c[0x0][0x190], RZ ;  /* 0x0000640002037a24 */ /* 0x000fe200078e02ff */
[----:B------:R-:W-:Y:S01]  /*9be0*/  STL [R1+0x198], R25 ;  /* 0x0001981901007387 */ /* 0x000fe20000100800 */
[----:B------:R-:W-:-:S03]  /*9bf0*/  IMAD R2, R27, c[0x0][0x190], RZ ;  /* 0x000064001b027a24 */ /* 0x000fc600078e02ff */
[----:B------:R-:W-:Y:S04]  /*9c00*/  STL [R1+0x190], R4 ;  /* 0x0001900401007387 */ /* 0x000fe80000100800 */
[----:B------:R1:W-:Y:S04]  /*9c10*/  STL [R1+0x18c], R0 ;  /* 0x00018c0001007387 */ /* 0x0003e80000100800 */
[----:B------:R2:W-:Y:S01]  /*9c20*/  STL [R1+0x188], R3 ;  /* 0x0001880301007387 */ /* 0x0005e20000100800 */
[----:B-1----:R-:W-:-:S03]  /*9c30*/  IMAD R0, R24, c[0x0][0x190], RZ ;  /* 0x0000640018007a24 */ /* 0x002fc600078e02ff */
[----:B------:R1:W-:Y:S01]  /*9c40*/  STL [R1+0x184], R2 ;  /* 0x0001840201007387 */ /* 0x0003e20000100800 */
[----:B--2---:R-:W-:-:S03]  /*9c50*/  IMAD R3, R23, c[0x0][0x190], RZ ;  /* 0x0000640017037a24 */ /* 0x004fc600078e02ff */
[----:B------:R2:W-:Y:S04]  /*9c60*/  STL [R1+0x180], R0 ;  /* 0x0001800001007387 */ /* 0x0005e80000100800 */
[----:B------:R3:W-:Y:S01]  /*9c70*/  STL [R1+0x17c], R3 ;  /* 0x00017c0301007387 */ /* 0x0007e20000100800 */
[----:B-1----:R-:W-:Y:S02]  /*9c80*/  IMAD R2, R22, c[0x0][0x190], RZ ;  /* 0x0000640016027a24 */ /* 0x002fe400078e02ff */
[----:B--2---:R-:W-:-:S03]  /*9c90*/  IMAD R0, R21, c[0x0][0x190], RZ ;  /* 0x0000640015007a24 */ /* 0x004fc600078e02ff */
[----:B------:R1:W-:Y:S01]  /*9ca0*/  STL [R1+0x178], R2 ;  /* 0x0001780201007387 */ /* 0x0003e20000100800 */
[----:B---3--:R-:W-:-:S03]  /*9cb0*/  IMAD R3, R20, c[0x0][0x190], RZ ;  /* 0x0000640014037a24 */ /* 0x008fc600078e02ff */
        /* <DEDUP_REMOVED lines=31> */
[----:B------:R-:W-:Y:S04]  /*9eb0*/  STL [R1+0x12c], R3 ;  /* 0x00012c0301007387 */ /* 0x000fe80000100800 */
[----:B------:R-:W3:Y:S01]  /*9ec0*/  LDL.LU R25, [R1+0x114] ;  /* 0x0001140001197983 */ /* 0x000ee20000300800 */
[----:B-1----:R-:W-:Y:S02]  /*9ed0*/  IMAD R2, R29, c[0x0][0x190], RZ ;  /* 0x000064001d027a24 */ /* 0x002fe400078e02ff */
[----:B--2---:R-:W-:-:S03]  /*9ee0*/  IMAD R0, R26, c[0x0][0x190], RZ ;  /* 0x000064001a007a24 */ /* 0x004fc600078e02ff */
        /* <DEDUP_REMOVED lines=138> */
[----:B----4-:R-:W-:Y:S02]  /*a790*/  IMAD R4, R4, c[0x0][0x190], RZ ;  /* 0x0000640004047a24 */ /* 0x010fe400078e02ff */
[----:B-----5:R-:W-:Y:S02]  /*a7a0*/  IMAD R5, R5, c[0x0][0x190], RZ ;  /* 0x0000640005057a24 */ /* 0x020fe400078e02ff */
[----:B------:R-:W-:-:S02]  /*a7b0*/  IMAD R3, R3, c[0x0][0x190], RZ ;  /* 0x0000640003037a24 */ /* 0x000fc400078e02ff */
[----:B------:R-:W-:Y:S02]  /*a7c0*/  IMAD R2, R2, c[0x0][0x190], RZ ;  /* 0x0000640002027a24 */ /* 0x000fe400078e02ff */
[----:B------:R-:W-:Y:S02]  /*a7d0*/  IMAD R27, R27, c[0x0][0x190], RZ ;  /* 0x000064001b1b7a24 */ /* 0x000fe400078e02ff */
[----:B------:R-:W-:Y:S02]  /*a7e0*/  IMAD R24, R24, c[0x0][0x190], RZ ;  /* 0x0000640018187a24 */ /* 0x000fe400078e02ff */
[----:B------:R-:W-:Y:S02]  /*a7f0*/  IMAD R23, R23, c[0x0][0x190], RZ ;  /* 0x0000640017177a24 */ /* 0x000fe400078e02ff */
[----:B------:R-:W-:Y:S02]  /*a800*/  IMAD R22, R22, c[0x0][0x190], RZ ;  /* 0x0000640016167a24 */ /* 0x000fe400078e02ff */
        /* <DEDUP_REMOVED lines=19> */
[----:B--2---:R-:W-:-:S05]  /*a940*/  IMAD R25, R25, c[0x0][0x190], RZ ;  /* 0x0000640019197a24 */ /* 0x004fca00078e02ff */
        /* <DEDUP_REMOVED lines=58> */
[----:B--2---:R-:W-:-:S02]  /*acf0*/  IMAD R15, R15, c[0x0][0x190], RZ ;  /* 0x000064000f0f7a24 */ /* 0x004fc400078e02ff */
[----:B---3--:R-:W-:Y:S02]  /*ad00*/  IMAD R14, R14, c[0x0][0x190], RZ ;  /* 0x000064000e0e7a24 */ /* 0x008fe400078e02ff */
[----:B----4-:R-:W-:Y:S02]  /*ad10*/  IMAD R13, R13, c[0x0][0x190], RZ ;  /* 0x000064000d0d7a24 */ /* 0x010fe400078e02ff */
[----:B-----5:R-:W-:Y:S02]  /*ad20*/  IMAD R12, R12, c[0x0][0x190], RZ ;  /* 0x000064000c0c7a24 */ /* 0x020fe400078e02ff */
        /* <DEDUP_REMOVED lines=8> */
[----:B------:R-:W-:-:S05]  /*adb0*/  IMAD R26, R26, c[0x0][0x190], RZ ;  /* 0x000064001a1a7a24 */ /* 0x000fca00078e02ff */
[----:B------:R1:W-:Y:S04]  /*adc0*/  STL [R1], R26 ;  /* 0x0000001a01007387 */ /* 0x0003e80000100800 */
[----:B-1----:R-:W2:Y:S04]  /*add0*/  LDL.LU R26, [R1+0xe60] ;  /* 0x000e6000011a7983 */ /* 0x002ea80000300800 */
[----:B------:R-:W-:Y:S04]  /*ade0*/  STL [R1+0xe28], R29 ;  /* 0x000e281d01007387 */ /* 0x000fe80000100800 */
[----:B------:R-:W-:Y:S04]  /*adf0*/  STL [R1+0xe24], R28 ;  /* 0x000e241c01007387 */ /* 0x000fe80000100800 */
[----:B------:R-:W-:Y:S04]  /*ae00*/  STL [R1+0xe20], R7 ;  /* 0x000e200701007387 */ /* 0x000fe80000100800 */
[----:B------:R-:W-:Y:S04]  /*ae10*/  STL [R1+0x19c], R6 ;  /* 0x00019c0601007387 */ /* 0x000fe80000100800 */
[----:B------:R-:W-:Y:S04]  /*ae20*/  STL [R1+0xe1c], R8 ;  /* 0x000e1c0801007387 */ /* 0x000fe80000100800 */
[----:B------:R1:W-:Y:S04]  /*ae30*/  STL [R1+0xe18], R9 ;  /* 0x000e180901007387 */ /* 0x0003e80000100800 */
[----:B-1----:R-:W3:Y:S04]  /*ae40*/  LDL.LU R9, [R1+0x78] ;  /* 0x0000780001097983 */ /* 0x002ee80000300800 */
[----:B------:R-:W-:Y:S04]  /*ae50*/  STL [R1+0xe14], R10 ;  /* 0x000e140a01007387 */ /* 0x000fe80000100800 */
[----:B------:R1:W-:Y:S04]  /*ae60*/  STL [R1+0xe10], R11 ;  /* 0x000e100b01007387 */ /* 0x0003e80000100800 */
[----:B-1----:R-:W4:Y:S04]  /*ae70*/  LDL.LU R11, [R1+0x60] ;  /* 0x00006000010b7983 */ /* 0x002f280000300800 */
[----:B------:R1:W-:Y:S04]  /*ae80*/  STL [R1+0xe2c], R12 ;  /* 0x000e2c0c01007387 */ /* 0x0003e80000100800 */
[----:B-1----:R-:W5:Y:S04]  /*ae90*/  LDL.LU R12, [R1+0x5c] ;  /* 0x00005c00010c7983 */ /* 0x002f680000300800 */
[----:B------:R1:W-:Y:S04]  /*aea0*/  STL [R1+0xe30], R13 ;  /* 0x000e300d01007387 */ /* 0x0003e80000100800 */
[----:B-1----:R-:W3:Y:S04]  /*aeb0*/  LDL.LU R13, [R1+0x58] ;  /* 0x00005800010d7983 */ /* 0x002ee80000300800 */
[----:B------:R1:W-:Y:S04]  /*aec0*/  STL [R1+0xe34], R14 ;  /* 0x000e340e01007387 */ /* 0x0003e80000100800 */
[----:B-1----:R-:W3:Y:S04]  /*aed0*/  LDL.LU R14, [R1+0x54] ;  /* 0x00005400010e7983 */ /* 0x002ee80000300800 */
[----:B------:R1:W-:Y:S04]  /*aee0*/  STL [R1+0xe38], R15 ;  /* 0x000e380f01007387 */ /* 0x0003e80000100800 */
[----:B-1----:R-:W4:Y:S01]  /*aef0*/  LDL.LU R15, [R1+0x2c] ;  /* 0x00002c00010f7983 */ /* 0x002f220000300800 */
[----:B------:R-:W-:-:S02]  /*af00*/  IMAD R16, R16, c[0x0][0x190], RZ ;  /* 0x0000640010107a24 */ /* 0x000fc400078e02ff */
[----:B------:R-:W-:Y:S02]  /*af10*/  IMAD R17, R17, c[0x0][0x190], RZ ;  /* 0x0000640011117a24 */ /* 0x000fe400078e02ff */
[----:B------:R-:W-:Y:S02]  /*af20*/  IMAD R18, R18, c[0x0][0x190], RZ ;  /* 0x0000640012127a24 */ /* 0x000fe400078e02ff */
[----:B------:R-:W-:Y:S01]  /*af30*/  IMAD R19, R19, c[0x0][0x190], RZ ;  /* 0x0000640013137a24 */ /* 0x000fe200078e02ff */
[----:B------:R-:W-:Y:S01]  /*af40*/  STL [R1+0xe3c], R16 ;  /* 0x000e3c1001007387 */ /* 0x000fe20000100800 */
[----:B------:R-:W-:-:S03]  /*af50*/  IMAD R20, R20, c[0x0][0x190], RZ ;  /* 0x0000640014147a24 */ /* 0x000fc600078e02ff */
[----:B------:R-:W-:Y:S04]  /*af60*/  STL [R1+0xe40], R17 ;  /* 0x000e401101007387 */ /* 0x000fe80000100800 */
[----:B------:R-:W-:Y:S04]  /*af70*/  STL [R1+0xe44], R18 ;  /* 0x000e441201007387 */ /* 0x000fe80000100800 */
[----:B------:R-:W-:Y:S04]  /*af80*/  STL [R1+0xe48], R19 ;  /* 0x000e481301007387 */ /* 0x000fe80000100800 */
[----:B------:R-:W-:Y:S04]  /*af90*/  STL [R1+0xe4c], R20 ;  /* 0x000e4c1401007387 */ /* 0x000fe80000100800 */
[----:B------:R-:W5:Y:S01]  /*afa0*/  LDL.LU R28, [R1+0x7c] ;  /* 0x00007c00011c7983 */ /* 0x000f620000300800 */
[----:B------:R-:W-:-:S03]  /*afb0*/  IMAD R6, R21, c[0x0][0x190], RZ ;  /* 0x0000640015067a24 */ /* 0x000fc600078e02ff */
[----:B------:R-:W5:Y:S01]  /*afc0*/  LDL.LU R29, [R1+0x80] ;  /* 0x00008000011d7983 */ /* 0x000f620000300800 */
[----:B------:R-:W-:-:S03]  /*afd0*/  IMAD R22, R22, c[0x0][0x190], RZ ;  /* 0x0000640016167a24 */ /* 0x000fc600078e02ff */
[----:B------:R-:W-:Y:S04]  /*afe0*/  STL [R1+0x1a0], R6 ;  /* 0x0001a00601007387 */ /* 0x000fe80000100800 */
[----:B------:R-:W5:Y:S04]  /*aff0*/  LDL.LU R7, [R1+0x118] ;  /* 0x0001180001077983 */ /* 0x000f680000300800 */
[----:B------:R-:W5:Y:S04]  /*b000*/  LDL.LU R8, [R1+0x138] ;  /* 0x0001380001087983 */ /* 0x000f680000300800 */
[----:B------:R-:W5:Y:S04]  /*b010*/  LDL.LU R10, [R1+0x148] ;  /* 0x00014800010a7983 */ /* 0x000f680000300800 */
[----:B------:R1:W-:Y:S04]  /*b020*/  STL [R1+0xe50], R22 ;  /* 0x000e501601007387 */ /* 0x0003e80000100800 */
[----:B-1----:R-:W5:Y:S01]  /*b030*/  LDL.LU R22, [R1+0xf0] ;  /* 0x0000f00001167983 */ /* 0x002f620000300800 */
[----:B------:R-:W-:-:S02]  /*b040*/  IMAD R23, R23, c[0x0][0x190], RZ ;  /* 0x0000640017177a24 */ /* 0x000fc400078e02ff */
[----:B------:R-:W-:Y:S02]  /*b050*/  IMAD R24, R24, c[0x0][0x190], RZ ;  /* 0x0000640018187a24 */ /* 0x000fe400078e02ff */
[----:B------:R-:W-:Y:S01]  /*b060*/  IMAD R27, R27, c[0x0][0x190], RZ ;  /* 0x000064001b1b7a24 */ /* 0x000fe200078e02ff */
[----:B------:R1:W-:Y:S04]  /*b070*/  STL [R1+0xe54], R23 ;  /* 0x000e541701007387 */ /* 0x0003e80000100800 */
[----:B------:R-:W-:Y:S04]  /*b080*/  STL [R1+0xe58], R24 ;  /* 0x000e581801007387 */ /* 0x000fe80000100800 */
[----:B------:R-:W-:Y:S04]  /*b090*/  STL [R1+0xe5c], R27 ;  /* 0x000e5c1b01007387 */ /* 0x000fe80000100800 */
[----:B------:R-:W5:Y:S04]  /*b0a0*/  LDL.LU R20, [R1+0x194] ;  /* 0x0001940001147983 */ /* 0x000f680000300800 */
[----:B------:R-:W5:Y:S01]  /*b0b0*/  LDL.LU R19, [R1+0x198] ;  /* 0x0001980001137983 */ /* 0x000f620000300800 */
[----:B------:R-:W-:-:S02]  /*b0c0*/  IMAD R21, R2, c[0x0][0x190], RZ ;  /* 0x0000640002157a24 */ /* 0x000fc400078e02ff */
[----:B------:R-:W-:Y:S01]  /*b0d0*/  IMAD R2, R4, c[0x0][0x184], RZ ;  /* 0x0000610004027a24 */ /* 0x000fe200078e02ff */
[----:B--2---:R-:W-:-:S05]  /*b0e0*/  LEA R4, P2, R25, R26, 0x1 ;  /* 0x0000001a19047211 */ /* 0x004fca00078408ff */
[----:B------:R3:W-:Y:S01]  /*b0f0*/  STL [R1+0xcec], R4 ;  /* 0x000cec0401007387 */ /* 0x0007e20000100800 */
[----:B-1----:R-:W-:Y:S02]  /*b100*/  LEA.HI.X.SX32 R23, R25, R5, 0x1, P2 ;  /* 0x0000000519177211 */ /* 0x002fe400010f0eff */
[-C--:B---3--:R-:W-:Y:S02]  /*b110*/  LEA R4, P4, R14, R26.reuse, 0x1 ;  /* 0x0000001a0e047211 */ /* 0x088fe400078808ff */
[----:B----4-:R-:W-:-:S05]  /*b120*/  LEA R16, P3, R15, R26, 0x1 ;  /* 0x0000001a0f107211 */ /* 0x010fca00078608ff */
[----:B------:R1:W-:Y:S04]  /*b130*/  STL [R1+0x914], R16 ;  /* 0x0009141001007387 */ /* 0x0003e80000100800 */
[----:B------:R-:W2:Y:S01]  /*b140*/  LDL.LU R18, [R1+0x190] ;  /* 0x0001900001127983 */ /* 0x000ea20000300800 */
[----:B-1----:R-:W-:-:S03]  /*b150*/  LEA R16, P5, R13, R26, 0x1 ;  /* 0x0000001a0d107211 */ /* 0x002fc600078a08ff */
[----:B------:R5:W-:Y:S04]  /*b160*/  STL [R1+0x91c], R4 ;  /* 0x00091c0401007387 */ /* 0x000be80000100800 */
[----:B------:R1:W-:Y:S04]  /*b170*/  STL [R1+0x924], R16 ;  /* 0x0009241001007387 */ /* 0x0003e80000100800 */
[----:B------:R-:W3:Y:S01]  /*b180*/  LDL.LU R17, [R1+0x18c] ;  /* 0x00018c0001117983 */ /* 0x000ee20000300800 */
[-C--:B-----5:R-:W-:Y:S02]  /*b190*/  LEA R4, P6, R12, R26.reuse, 0x1 ;  /* 0x0000001a0c047211 */ /* 0x0a0fe400078c08ff */
[----:B-1----:R-:W-:-:S03]  /*b1a0*/  LEA R16, P0, R11, R26, 0x1 ;  /* 0x0000001a0b107211 */ /* 0x002fc600078008ff */
[----:B------:R1:W-:Y:S04]  /*b1b0*/  STL [R1+0x92c], R4 ;  /* 0x00092c0401007387 */ /* 0x0003e80000100800 */
[----:B------:R4:W-:Y:S01]  /*b1c0*/  STL [R1+0x934], R16 ;  /* 0x0009341001007387 */ /* 0x0009e20000100800 */
[----:B-1----:R-:W-:-:S03]  /*b1d0*/  LEA R4, P1, R9, R26, 0x1 ;  /* 0x0000001a09047211 */ /* 0x002fc600078208ff */
[----:B----4-:R-:W4:Y:S04]  /*b1e0*/  LDL.LU R16, [R1+0x188] ;  /* 0x0001880001107983 */ /* 0x010f280000300800 */
[----:B------:R-:W-:Y:S04]  /*b1f0*/  STL [R1+0x93c], R4 ;  /* 0x00093c0401007387 */ /* 0x000fe80000100800 */
[----:B------:R1:W-:Y:S02]  /*b200*/  STL [R1+0xce8], R23 ;  /* 0x000ce81701007387 */ /* 0x0003e40000100800 */
[----:B-1----:R-:W-:-:S02]  /*b210*/  LEA.HI.X.SX32 R23, R15, R5, 0x1, P3 ;  /* 0x000000050f177211 */ /* 0x002fc400018f0eff */
[----:B------:R-:W5:Y:S01]  /*b220*/  LDL.LU R15, [R1+0x184] ;  /* 0x00018400010f7983 */ /* 0x000f620000300800 */
[----:B------:R-:W-:-:S05]  /*b230*/  LEA R4, P2, R28, R26, 0x1 ;  /* 0x0000001a1c047211 */ /* 0x000fca00078408ff */
[----:B------:R1:W-:Y:S04]  /*b240*/  STL [R1+0x944], R4 ;  /* 0x0009440401007387 */ /* 0x0003e80000100800 */
[----:B------:R0:W-:Y:S01]  /*b250*/  STL [R1+0x910], R23 ;  /* 0x0009101701007387 */ /* 0x0001e20000100800 */
[-C--:B-1----:R-:W-:Y:S02]  /*b260*/  LEA R4, P3, R29, R26.reuse, 0x1 ;  /* 0x0000001a1d047211 */ /* 0x082fe400078608ff */
[----:B0-----:R-:W-:Y:S02]  /*b270*/  LEA.HI.X.SX32 R23, R14, R5, 0x1, P4 ;  /* 0x000000050e177211 */ /* 0x001fe400020f0eff */
[----:B------:R-:W5:Y:S04]  /*b280*/  LDL.LU R14, [R1+0x180] ;  /* 0x00018000010e7983 */ /* 0x000f680000300800 */
[----:B------:R0:W-:Y:S04]  /*b290*/  STL [R1+0x94c], R4 ;  /* 0x00094c0401007387 */ /* 0x0001e80000100800 */
[----:B------:R1:W-:Y:S01]  /*b2a0*/  STL [R1+0x918], R23 ;  /* 0x0009181701007387 */ /* 0x0003e20000100800 */
[----:B0-----:R-:W-:-:S02]  /*b2b0*/  LEA R4, P4, R22, R26, 0x1 ;  /* 0x0000001a16047211 */ /* 0x001fc400078808ff */
[-C--:B-1----:R-:W-:Y:S02]  /*b2c0*/  LEA.HI.X.SX32 R23, R13, R5.reuse, 0x1, P5 ;  /* 0x000000050d177211 */ /* 0x082fe400028f0eff */
[----:B------:R-:W5:Y:S04]  /*b2d0*/  LDL.LU R13, [R1+0x17c] ;  /* 0x00017c00010d7983 */ /* 0x000f680000300800 */
[----:B------:R-:W-:Y:S04]  /*b2e0*/  STL [R1+0x954], R4 ;  /* 0x0009540401007387 */ /* 0x000fe80000100800 */
[----:B------:R0:W-:Y:S02]  /*b2f0*/  STL [R1+0x920], R23 ;  /* 0x0009201701007387 */ /* 0x0001e40000100800 */
[----:B0-----:R-:W-:-:S02]  /*b300*/  LEA.HI.X.SX32 R23, R12, R5, 0x1, P6 ;  /* 0x000000050c177211 */ /* 0x001fc400030f0eff */
[----:B------:R-:W5:Y:S01]  /*b310*/  LDL.LU R12, [R1+0x178] ;  /* 0x00017800010c7983 */ /* 0x000f620000300800 */
[----:B------:R-:W-:-:S05]  /*b320*/  LEA R4, P5, R7, R26, 0x1 ;  /* 0x0000001a07047211 */ /* 0x000fca00078a08ff */
[----:B------:R0:W-:Y:S04]  /*b330*/  STL [R1+0x95c], R4 ;  /* 0x00095c0401007387 */ /* 0x0001e80000100800 */
[----:B------:R1:W-:Y:S01]  /*b340*/  STL [R1+0x928], R23 ;  /* 0x0009281701007387 */ /* 0x0003e20000100800 */
[-C--:B0-----:R-:W-:Y:S02]  /*b350*/  LEA R4, P6, R8, R26.reuse, 0x1 ;  /* 0x0000001a08047211 */ /* 0x081fe400078c08ff */
[----:B-1----:R-:W-:Y:S02]  /*b360*/  LEA.HI.X.SX32 R23, R11, R5, 0x1, P0 ;  /* 0x000000050b177211 */ /* 0x002fe400000f0eff */
        /* <DEDUP_REMOVED lines=13> */
[----:B0-----:R-:W-:Y:S02]  /*b440*/  LEA R4, P2, R19, R26, 0x1 ;  /* 0x0000001a13047211 */ /* 0x001fe400078408ff */
[-C--:B-1----:R-:W-:Y:S02]  /*b450*/  LEA.HI.X.SX32 R23, R29, R5.reuse, 0x1, P3 ;  /* 0x000000051d177211 */ /* 0x082fe400018f0eff */
[----:B------:R-:W5:Y:S04]  /*b460*/  LDL.LU R29, [R1+0x168] ;  /* 0x00016800011d7983 */ /* 0x000f680000300800 */
[----:B------:R-:W-:Y:S04]  /*b470*/  STL [R1+0x97c], R4 ;  /* 0x00097c0401007387 */ /* 0x000fe80000100800 */
[----:B------:R0:W-:Y:S02]  /*b480*/  STL [R1+0x948], R23 ;  /* 0x0009481701007387 */ /* 0x0001e40000100800 */
[----:B0-----:R-:W-:-:S02]  /*b490*/  LEA.HI.X.SX32 R23, R22, R5, 0x1, P4 ;  /* 0x0000000516177211 */ /* 0x001fc400020f0eff */
[----:B------:R-:W5:Y:S01]  /*b4a0*/  LDL.LU R22, [R1+0x164] ;  /* 0x0001640001167983 */ /* 0x000f620000300800 */
[----:B--2---:R-:W-:-:S05]  /*b4b0*/  LEA R4, P3, R18, R26, 0x1 ;  /* 0x0000001a12047211 */ /* 0x004fca00078608ff */
[----:B------:R3:W-:Y:S04]  /*b4c0*/  STL [R1+0x984], R4 ;  /* 0x0009840401007387 */ /* 0x0007e80000100800 */
[----:B------:R0:W-:Y:S01]  /*b4d0*/  STL [R1+0x950], R23 ;  /* 0x0009501701007387 */ /* 0x0001e20000100800 */
[-C--:B---3--:R-:W-:Y:S02]  /*b4e0*/  LEA R4, P4, R17, R26.reuse, 0x1 ;  /* 0x0000001a11047211 */ /* 0x088fe400078808ff */
[----:B0-----:R-:W-:Y:S02]  /*b4f0*/  LEA.HI.X.SX32 R23, R7, R5, 0x1, P5 ;  /* 0x0000000507177211 */ /* 0x001fe400028f0eff */
[----:B------:R-:W2:Y:S04]  /*b500*/  LDL.LU R7, [R1+0x160] ;  /* 0x0001600001077983 */ /* 0x000ea80000300800 */
[----:B------:R4:W-:Y:S04]  /*b510*/  STL [R1+0x98c], R4 ;  /* 0x00098c0401007387 */ /* 0x0009e80000100800 */
[----:B------:R0:W-:Y:S01]  /*b520*/  STL [R1+0x958], R23 ;  /* 0x0009581701007387 */ /* 0x0001e20000100800 */
[----:B----4-:R-:W-:-:S02]  /*b530*/  LEA R4, P5, R16, R26, 0x1 ;  /* 0x0000001a10047211 */ /* 0x010fc400078a08ff */
[-C--:B0-----:R-:W-:Y:S02]  /*b540*/  LEA.HI.X.SX32 R23, R8, R5.reuse, 0x1, P6 ;  /* 0x0000000508177211 */ /* 0x081fe400030f0eff */
[----:B------:R-:W3:Y:S04]  /*b550*/  LDL.LU R8, [R1+0x15c] ;  /* 0x00015c0001087983 */ /* 0x000ee80000300800 */
[----:B------:R-:W-:Y:S04]  /*b560*/  STL [R1+0x994], R4 ;  /* 0x0009940401007387 */ /* 0x000fe80000100800 */
[----:B------:R0:W-:Y:S02]  /*b570*/  STL [R1+0x960], R23 ;  /* 0x0009601701007387 */ /* 0x0001e40000100800 */
[----:B0-----:R-:W-:-:S02]  /*b580*/  LEA.HI.X.SX32 R23, R10, R5, 0x1, P0 ;  /* 0x000000050a177211 */ /* 0x001fc400000f0eff */
[----:B------:R-:W4:Y:S01]  /*b590*/  LDL.LU R10, [R1+0x158] ;  /* 0x00015800010a7983 */ /* 0x000f220000300800 */
[----:B-----5:R-:W-:-:S05]  /*b5a0*/  LEA R4, P6, R15, R26, 0x1 ;  /* 0x0000001a0f047211 */ /* 0x020fca00078c08ff */
[----:B------:R-:W-:Y:S04]  /*b5b0*/  STL [R1+0x99c], R4 ;  /* 0x00099c0401007387 */ /* 0x000fe80000100800 */
[----:B------:R0:W-:Y:S02]  /*b5c0*/  STL [R1+0x968], R23 ;  /* 0x0009681701007387 */ /* 0x0001e40000100800 */
[----:B0-----:R-:W-:Y:S02]  /*b5d0*/  LEA.HI.X.SX32 R23, R20, R5, 0x1, P1 ;  /* 0x0000000514177211 */ /* 0x001fe400008f0eff */
        /* <DEDUP_REMOVED lines=42> */
[----:B------:R-:W-:Y:S04]  /*b880*/  STL [R1+0x9e4], R4 ;  /* 0x0009e40401007387 */ /* 0x000fe80000100800 */
[----:B------:R0:W-:Y:S02]  /*b890*/  STL [R1+0x9b0], R23 ;  /* 0x0009b01701007387 */ /* 0x0001e40000100800 */
[----:B0-----:R-:W-:Y:S02]  /*b8a0*/  LEA.HI.X.SX32 R23, R11, R5, 0x1, P3 ;  /* 0x000000050b177211 */ /* 0x001fe400018f0eff */
[----:B------:R-:W2:Y:S01]  /*b8b0*/  LDL.LU R11, [R1+0x128] ;  /* 0x00012800010b7983 */ /* 0x000ea20000300800 */
[----:B---3--:R-:W-:-:S05]  /*b8c0*/  LEA R4, P2, R8, R26, 0x1 ;  /* 0x0000001a08047211 */ /* 0x008fca00078408ff */
[----:B------:R4:W-:Y:S04]  /*b8d0*/  STL [R1+0x9ec], R4 ;  /* 0x0009ec0401007387 */ /* 0x0009e80000100800 */
[----:B------:R0:W-:Y:S01]  /*b8e0*/  STL [R1+0x9b8], R23 ;  /* 0x0009b81701007387 */ /* 0x0001e20000100800 */
[----:B----4-:R-:W-:Y:S02]  /*b8f0*/  LEA R4, P3, R10, R26, 0x1 ;  /* 0x0000001a0a047211 */ /* 0x010fe400078608ff */
        /* <DEDUP_REMOVED lines=9> */
[-C--:B0-----:R-:W-:Y:S02]  /*b990*/  LEA.HI.X.SX32 R23, R29, R5.reuse, 0x1, P6 ;  /* 0x000000051d177211 */ /* 0x081fe400030f0eff */
[----:B------:R-:W5:Y:S01]  /*b9a0*/  LDL.LU R29, [R1+0x11c] ;  /* 0x00011c00011d7983 */ /* 0x000f620000300800 */
[----:B------:R-:W-:Y:S02]  /*b9b0*/  LEA R4, P5, R19, R26, 0x1 ;  /* 0x0000001a13047211 */ /* 0x000fe400078a08ff */
[----:B------:R-:W-:-:S03]  /*b9c0*/  LEA.HI.X.SX32 R22, R22, R5, 0x1, P0 ;  /* 0x0000000516167211 */ /* 0x000fc600000f0eff */
[----:B------:R0:W-:Y:S04]  /*b9d0*/  STL [R1+0xa04], R4 ;  /* 0x000a040401007387 */ /* 0x0001e80000100800 */
[----:B------:R1:W-:Y:S01]  /*b9e0*/  STL [R1+0x9d0], R23 ;  /* 0x0009d01701007387 */ /* 0x0003e20000100800 */
[----:B0-----:R-:W-:-:S03]  /*b9f0*/  LEA R4, P6, R18, R26, 0x1 ;  /* 0x0000001a12047211 */ /* 0x001fc600078c08ff */
[----:B-1----:R-:W5:Y:S04]  /*ba00*/  LDL.LU R23, [R1+0x114] ;  /* 0x0001140001177983 */ /* 0x002f680000300800 */
[----:B------:R-:W-:Y:S04]  /*ba10*/  STL [R1+0xa0c], R4 ;  /* 0x000a0c0401007387 */ /* 0x000fe80000100800 */
[----:B------:R0:W-:Y:S02]  /*ba20*/  STL [R1+0x9d8], R22 ;  /* 0x0009d81601007387 */ /* 0x0001e40000100800 */
[----:B0-----:R-:W-:-:S02]  /*ba30*/  LEA.HI.X.SX32 R22, R7, R5, 0x1, P1 ;  /* 0x0000000507167211 */ /* 0x001fc400008f0eff */
[----:B------:R-:W5:Y:S01]  /*ba40*/  LDL.LU R7, [R1+0x110] ;  /* 0x0001100001077983 */ /* 0x000f620000300800 */
[----:B------:R-:W-:-:S05]  /*ba50*/  LEA R4, P0, R17, R26, 0x1 ;  /* 0x0000001a11047211 */ /* 0x000fca00078008ff */
[----:B------:R-:W-:Y:S04]  /*ba60*/  STL [R1+0xa14], R4 ;  /* 0x000a140401007387 */ /* 0x000fe80000100800 */
[----:B------:R0:W-:Y:S02]  /*ba70*/  STL [R1+0x9e0], R22 ;  /* 0x0009e01601007387 */ /* 0x0001e40000100800 */
[----:B0-----:R-:W-:Y:S02]  /*ba80*/  LEA.HI.X.SX32 R22, R8, R5, 0x1, P2 ;  /* 0x0000000508167211 */ /* 0x001fe400010f0eff */
[----:B------:R-:W5:Y:S01]  /*ba90*/  LDL.LU R8, [R1+0x10c] ;  /* 0x00010c0001087983 */ /* 0x000f620000300800 */
[----:B------:R-:W-:-:S05]  /*baa0*/  LEA R4, P1, R16, R26, 0x1 ;  /* 0x0000001a10047211 */ /* 0x000fca00078208ff */
[----:B------:R0:W-:Y:S04]  /*bab0*/  STL [R1+0xa1c], R4 ;  /* 0x000a1c0401007387 */ /* 0x0001e80000100800 */
[----:B------:R1:W-:Y:S01]  /*bac0*/  STL [R1+0x9e8], R22 ;  /* 0x0009e81601007387 */ /* 0x0003e20000100800 */
[----:B0-----:R-:W-:Y:S02]  /*bad0*/  LEA R4, P2, R15, R26, 0x1 ;  /* 0x0000001a0f047211 */ /* 0x001fe400078408ff */
[-C--:B-1----:R-:W-:Y:S02]  /*bae0*/  LEA.HI.X.SX32 R22, R10, R5.reuse, 0x1, P3 ;  /* 0x000000050a167211 */ /* 0x082fe400018f0eff */
[----:B------:R-:W5:Y:S04]  /*baf0*/  LDL.LU R10, [R1+0x108] ;  /* 0x00010800010a7983 */ /* 0x000f680000300800 */
[----:B------:R0:W-:Y:S04]  /*bb00*/  STL [R1+0xa24], R4 ;  /* 0x000a240401007387 */ /* 0x0001e80000100800 */
[----:B------:R1:W-:Y:S01]  /*bb10*/  STL [R1+0x9f0], R22 ;  /* 0x0009f01601007387 */ /* 0x0003e20000100800 */
[----:B------:R-:W-:-:S02]  /*bb20*/  LEA.HI.X.SX32 R20, R20, R5, 0x1, P4 ;  /* 0x0000000514147211 */ /* 0x000fc400020f0eff */
[-C--:B0-----:R-:W-:Y:S01]  /*bb30*/  LEA R4, P3, R14, R26.reuse, 0x1 ;  /* 0x0000001a0e047211 */ /* 0x081fe200078608ff */
[----:B-1----:R-:W5:Y:S04]  /*bb40*/  LDL.LU R22, [R1+0x104] ;  /* 0x0001040001167983 */ /* 0x002f680000300800 */
[----:B------:R-:W-:Y:S04]  /*bb50*/  STL [R1+0xa2c], R4 ;  /* 0x000a2c0401007387 */ /* 0x000fe80000100800 */
[----:B------:R0:W-:Y:S04]  /*bb60*/  STL [R1+0x9f8], R20 ;  /* 0x0009f81401007387 */ /* 0x0001e80000100800 */
[----:B0-----:R-:W5:Y:S01]  /*bb70*/  LDL.LU R20, [R1+0x100] ;  /* 0x0001000001147983 */ /* 0x001f620000300800 */
[----:B------:R-:W-:-:S02]  /*bb80*/  LEA R4, P4, R13, R26, 0x1 ;  /* 0x0000001a0d047211 */ /* 0x000fc400078808ff */
[----:B------:R-:W-:-:S03]  /*bb90*/  LEA.HI.X.SX32 R19, R19, R5, 0x1, P5 ;  /* 0x0000000513137211 */ /* 0x000fc600028f0eff */
[----:B------:R-:W-:Y:S01]  /*bba0*/  STL [R1+0xa34], R4 ;  /* 0x000a340401007387 */ /* 0x000fe20000100800 */
[----:B------:R-:W-:-:S03]  /*bbb0*/  LEA.HI.X.SX32 R18, R18, R5, 0x1, P6 ;  /* 0x0000000512127211 */ /* 0x000fc600030f0eff */
[----:B------:R0:W-:Y:S04]  /*bbc0*/  STL [R1+0xa00], R19 ;  /* 0x000a001301007387 */ /* 0x0001e80000100800 */
[----:B0-----:R-:W5:Y:S01]  /*bbd0*/  LDL.LU R19, [R1+0xfc] ;  /* 0x0000fc0001137983 */ /* 0x001f620000300800 */
[----:B------:R-:W-:-:S05]  /*bbe0*/  LEA R4, P5, R12, R26, 0x1 ;  /* 0x0000001a0c047211 */ /* 0x000fca00078a08ff */
[----:B------:R-:W-:Y:S04]  /*bbf0*/  STL [R1+0xa3c], R4 ;  /* 0x000a3c0401007387 */ /* 0x000fe80000100800 */
[----:B------:R0:W-:Y:S01]  /*bc00*/  STL [R1+0xa08], R18 ;  /* 0x000a081201007387 */ /* 0x0001e20000100800 */
[----:B------:R-:W-:-:S03]  /*bc10*/  LEA.HI.X.SX32 R17, R17, R5, 0x1, P0 ;  /* 0x0000000511117211 */ /* 0x000fc600000f0eff */
[----:B0-----:R-:W5:Y:S01]  /*bc20*/  LDL.LU R18, [R1+0xf8] ;  /* 0x0000f80001127983 */ /* 0x001f620000300800 */
[-C--:B------:R-:W-:Y:S02]  /*bc30*/  LEA.HI.X.SX32 R16, R16, R5.reuse, 0x1, P1 ;  /* 0x0000000510107211 */ /* 0x080fe400008f0eff */
[-C--:B------:R-:W-:Y:S02]  /*bc40*/  LEA.HI.X.SX32 R15, R15, R5.reuse, 0x1, P2 ;  /* 0x000000050f0f7211 */ /* 0x080fe400010f0eff */
[----:B------:R-:W-:Y:S02]  /*bc50*/  LEA.HI.X.SX32 R14, R14, R5, 0x1, P3 ;  /* 0x000000050e0e7211 */ /* 0x000fe400018f0eff */
[----:B--2---:R-:W-:-:S05]  /*bc60*/  LEA R4, P6, R11, R26, 0x1 ;  /* 0x0000001a0b047211 */ /* 0x004fca00078c08ff */
[----:B------:R-:W-:Y:S04]  /*bc70*/  STL [R1+0xa44], R4 ;  /* 0x000a440401007387 */ /* 0x000fe80000100800 */
[----:B------:R0:W-:Y:S04]  /*bc80*/  STL [R1+0xa10], R17 ;  /* 0x000a101101007387 */ /* 0x0001e80000100800 */
[----:B0-----:R-:W2:Y:S01]  /*bc90*/  LDL.LU R17, [R1+0xf4] ;  /* 0x0000f40001117983 */ /* 0x001ea20000300800 */
[----:B---3--:R-:W-:-:S05]  /*bca0*/  LEA R4, P0, R9, R26, 0x1 ;  /* 0x0000001a09047211 */ /* 0x008fca00078008ff */
[----:B------:R-:W-:Y:S04]  /*bcb0*/  STL [R1+0xa4c], R4 ;  /* 0x000a4c0401007387 */ /* 0x000fe80000100800 */
[----:B------:R0:W-:Y:S04]  /*bcc0*/  STL [R1+0xa18], R16 ;  /* 0x000a181001007387 */ /* 0x0001e80000100800 */
[----:B0-----:R-:W3:Y:S01]  /*bcd0*/  LDL.LU R16, [R1+0xec] ;  /* 0x0000ec0001107983 */ /* 0x001ee20000300800 */
[----:B----4-:R-:W-:-:S05]  /*bce0*/  LEA R4, P1, R28, R26, 0x1 ;  /* 0x0000001a1c047211 */ /* 0x010fca00078208ff */
[----:B------:R-:W-:Y:S04]  /*bcf0*/  STL [R1+0xa54], R4 ;  /* 0x000a540401007387 */ /* 0x000fe80000100800 */
[----:B------:R0:W-:Y:S04]  /*bd00*/  STL [R1+0xa20], R15 ;  /* 0x000a200f01007387 */ /* 0x0001e80000100800 */
[----:B0-----:R-:W4:Y:S01]  /*bd10*/  LDL.LU R15, [R1+0xe8] ;  /* 0x0000e800010f7983 */ /* 0x001f220000300800 */
[----:B-----5:R-:W-:-:S05]  /*bd20*/  LEA R4, P2, R29, R26, 0x1 ;  /* 0x0000001a1d047211 */ /* 0x020fca00078408ff */
[----:B------:R-:W-:Y:S04]  /*bd30*/  STL [R1+0xa5c], R4 ;  /* 0x000a5c0401007387 */ /* 0x000fe80000100800 */
[----:B------:R0:W-:Y:S04]  /*bd40*/  STL [R1+0xa28], R14 ;  /* 0x000a280e01007387 */ /* 0x0001e80000100800 */
[----:B0-----:R-:W5:Y:S01]  /*bd50*/  LDL.LU R14, [R1+0xe4] ;  /* 0x0000e400010e7983 */ /* 0x001f620000300800 */
[----:B------:R-:W-:Y:S02]  /*bd60*/  LEA R4, P3, R23, R26, 0x1 ;  /* 0x0000001a17047211 */ /* 0x000fe400078608ff */
[----:B------:R-:W-:-:S03]  /*bd70*/  LEA.HI.X.SX32 R13, R13, R5, 0x1, P4 ;  /* 0x000000050d0d7211 */ /* 0x000fc600020f0eff */
[----:B------:R-:W-:Y:S01]  /*bd80*/  STL [R1+0xa64], R4 ;  /* 0x000a640401007387 */ /* 0x000fe20000100800 */
[----:B------:R-:W-:-:S03]  /*bd90*/  LEA.HI.X.SX32 R12, R12, R5, 0x1, P5 ;  /* 0x000000050c0c7211 */ /* 0x000fc600028f0eff */
[----:B------:R0:W-:Y:S01]  /*bda0*/  STL [R1+0xa30], R13 ;  /* 0x000a300d01007387 */ /* 0x0001e20000100800 */
[----:B------:R-:W-:-:S03]  /*bdb0*/  LEA.HI.X.SX32 R11, R11, R5, 0x1, P6 ;  /* 0x000000050b0b7211 */ /* 0x000fc600030f0eff */
[----:B0-----:R-:W5:Y:S01]  /*bdc0*/  LDL.LU R13, [R1+0xe0] ;  /* 0x0000e000010d7983 */ /* 0x001f620000300800 */
[----:B------:R-:W-:-:S05]  /*bdd0*/  LEA R4, P4, R7, R26, 0x1 ;  /* 0x0000001a07047211 */ /* 0x000fca00078808ff */
[----:B------:R-:W-:Y:S04]  /*bde0*/  STL [R1+0xa6c], R4 ;  /* 0x000a6c0401007387 */ /* 0x000fe80000100800 */
[----:B------:R0:W-:Y:S04]  /*bdf0*/  STL [R1+0xa38], R12 ;  /* 0x000a380c01007387 */ /* 0x0001e80000100800 */
[----:B0-----:R-:W5:Y:S01]  /*be00*/  LDL.LU R12, [R1+0xdc] ;  /* 0x0000dc00010c7983 */ /* 0x001f620000300800 */
[----:B------:R-:W-:-:S05]  /*be10*/  LEA R4, P5, R8, R26, 0x1 ;  /* 0x0000001a08047211 */ /* 0x000fca00078a08ff */
[----:B------:R-:W-:Y:S04]  /*be20*/  STL [R1+0xa74], R4 ;  /* 0x000a740401007387 */ /* 0x000fe80000100800 */
[----:B------:R0:W-:Y:S04]  /*be30*/  STL [R1+0xa40], R11 ;  /* 0x000a400b01007387 */ /* 0x0001e80000100800 */
[----:B0-----:R-:W5:Y:S01]  /*be40*/  LDL.LU R11, [R1+0xd8] ;  /* 0x0000d800010b7983 */ /* 0x001f620000300800 */
[----:B------:R-:W-:Y:S02]  /*be50*/  LEA R4, P6, R10, R26, 0x1 ;  /* 0x0000001a0a047211 */ /* 0x000fe400078c08ff */
[----:B------:R-:W-:-:S03]  /*be60*/  LEA.HI.X.SX32 R24, R9, R5, 0x1, P0 ;  /* 0x0000000509187211 */ /* 0x000fc600000f0eff */
[----:B------:R0:W-:Y:S04]  /*be70*/  STL [R1+0xa7c], R4 ;  /* 0x000a7c0401007387 */ /* 0x0001e80000100800 */
[----:B------:R-:W5:Y:S04]  /*be80*/  LDL.LU R9, [R1+0xd4] ;  /* 0x0000d40001097983 */ /* 0x000f680000300800 */
[----:B------:R1:W-:Y:S01]  /*be90*/  STL [R1+0xa48], R24 ;  /* 0x000a481801007387 */ /* 0x0003e20000100800 */
[----:B0-----:R-:W-:Y:S02]  /*bea0*/  LEA R4, P0, R22, R26, 0x1 ;  /* 0x0000001a16047211 */ /* 0x001fe400078008ff */
[----:B-1----:R-:W-:-:S03]  /*beb0*/  LEA.HI.X.SX32 R24, R28, R5, 0x1, P1 ;  /* 0x000000051c187211 */ /* 0x002fc600008f0eff */
[----:B------:R0:W-:Y:S04]  /*bec0*/  STL [R1+0xa84], R4 ;  /* 0x000a840401007387 */ /* 0x0001e80000100800 */
[----:B------:R-:W5:Y:S04]  /*bed0*/  LDL.LU R28, [R1+0xd0] ;  /* 0x0000d000011c7983 */ /* 0x000f680000300800 */
[----:B------:R1:W-:Y:S01]  /*bee0*/  STL [R1+0xa50], R24 ;  /* 0x000a501801007387 */ /* 0x0003e20000100800 */
[----:B0-----:R-:W-:-:S05]  /*bef0*/  LEA R4, P1, R20, R26, 0x1 ;  /* 0x0000001a14047211 */ /* 0x001fca00078208ff */
[----:B------:R0:W-:Y:S01]  /*bf00*/  STL [R1+0xa8c], R4 ;  /* 0x000a8c0401007387 */ /* 0x0001e20000100800 */
[----:B-1----:R-:W-:-:S03]  /*bf10*/  LEA.HI.X.SX32 R24, R29, R5, 0x1, P2 ;  /* 0x000000051d187211 */ /* 0x002fc600010f0eff */
[----:B------:R-:W5:Y:S04]  /*bf20*/  LDL.LU R29, [R1+0xcc] ;  /* 0x0000cc00011d7983 */ /* 0x000f680000300800 */
[----:B------:R1:W-:Y:S01]  /*bf30*/  STL [R1+0xa58], R24 ;  /* 0x000a581801007387 */ /* 0x0003e20000100800 */
[----:B0-----:R-:W-:Y:S02]  /*bf40*/  LEA R4, P2, R19, R26, 0x1 ;  /* 0x0000001a13047211 */ /* 0x001fe400078408ff */
[----:B-1----:R-:W-:-:S03]  /*bf50*/  LEA.HI.X.SX32 R24, R23, R5, 0x1, P3 ;  /* 0x0000000517187211 */ /* 0x002fc600018f0eff */
[----:B------:R0:W-:Y:S04]  /*bf60*/  STL [R1+0xa94], R4 ;  /* 0x000a940401007387 */ /* 0x0001e80000100800 */
[----:B------:R-:W-:Y:S01]  /*bf70*/  STL [R1+0xa60], R24 ;  /* 0x000a601801007387 */ /* 0x000fe20000100800 */
[----:B0-----:R-:W-:-:S03]  /*bf80*/  LEA.HI.X.SX32 R4, R7, R5, 0x1, P4 ;  /* 0x0000000507047211 */ /* 0x001fc600020f0eff */
[----:B------:R-:W5:Y:S01]  /*bf90*/  LDL.LU R7, [R1+0xc8] ;  /* 0x0000c80001077983 */ /* 0x000f620000300800 */
[----:B------:R-:W-:-:S05]  /*bfa0*/  LEA R23, P3, R18, R26, 0x1 ;  /* 0x0000001a12177211 */ /* 0x000fca00078608ff */
[----:B------:R-:W-:Y:S04]  /*bfb0*/  STL [R1+0xa9c], R23 ;  /* 0x000a9c1701007387 */ /* 0x000fe80000100800 */
[----:B------:R0:W-:Y:S02]  /*bfc0*/  STL [R1+0xa68], R4 ;  /* 0x000a680401007387 */ /* 0x0001e40000100800 */
[----:B0-----:R-:W-:Y:S02]  /*bfd0*/  LEA.HI.X.SX32 R4, R8, R5, 0x1, P5 ;  /* 0x0000000508047211 */ /* 0x001fe400028f0eff */
        /* <DEDUP_REMOVED lines=8> */
[----:B------:R1:W-:Y:S04]  /*c060*/  STL [R1+0xa78], R4 ;  /* 0x000a780401007387 */ /* 0x0003e80000100800 */
[----:B0-----:R-:W3:Y:S01]  /*c070*/  LDL.LU R23, [R1+0xbc] ;  /* 0x0000bc0001177983 */ /* 0x001ee20000300800 */
[----:B-1----:R-:W-:Y:S02]  /*c080*/  LEA.HI.X.SX32 R4, R22, R5, 0x1, P0 ;  /* 0x0000000516047211 */ /* 0x002fe400000f0eff */
[----:B----4-:R-:W-:-:S05]  /*c090*/  LEA R24, P6, R15, R26, 0x1 ;  /* 0x0000001a0f187211 */ /* 0x010fca00078c08ff */
[----:B------:R-:W-:Y:S04]  /*c0a0*/  STL [R1+0xab4], R24 ;  /* 0x000ab41801007387 */ /* 0x000fe80000100800 */
[----:B------:R0:W-:Y:S04]  /*c0b0*/  STL [R1+0xa80], R4 ;  /* 0x000a800401007387 */ /* 0x0001e80000100800 */
[----:B------:R-:W4:Y:S01]  /*c0c0*/  LDL.LU R22, [R1+0xb8] ;  /* 0x0000b80001167983 */ /* 0x000f220000300800 */
[----:B0-----:R-:W-:Y:S02]  /*c0d0*/  LEA.HI.X.SX32 R4, R20, R5, 0x1, P1 ;  /* 0x0000000514047211 */ /* 0x001fe400008f0eff */
[----:B-----5:R-:W-:-:S05]  /*c0e0*/  LEA R24, P0, R14, R26, 0x1 ;  /* 0x0000001a0e187211 */ /* 0x020fca00078008ff */
[----:B------:R-:W-:Y:S04]  /*c0f0*/  STL [R1+0xabc], R24 ;  /* 0x000abc1801007387 */ /* 0x000fe80000100800 */
[----:B------:R0:W-:Y:S04]  /*c100*/  STL [R1+0xa88], R4 ;  /* 0x000a880401007387 */ /* 0x0001e80000100800 */
[----:B------:R-:W5:Y:S01]  /*c110*/  LDL.LU R20, [R1+0xb4] ;  /* 0x0000b40001147983 */ /* 0x000f620000300800 */
[----:B0-----:R-:W-:Y:S02]  /*c120*/  LEA.HI.X.SX32 R4, R19, R5, 0x1, P2 ;  /* 0x0000000513047211 */ /* 0x001fe400010f0eff */
[----:B------:R-:W-:-:S05]  /*c130*/  LEA R24, P1, R13, R26, 0x1 ;  /* 0x0000001a0d187211 */ /* 0x000fca00078208ff */
[----:B------:R-:W-:Y:S04]  /*c140*/  STL [R1+0xac4], R24 ;  /* 0x000ac41801007387 */ /* 0x000fe80000100800 */
[----:B------:R0:W-:Y:S01]  /*c150*/  STL [R1+0xa90], R4 ;  /* 0x000a900401007387 */ /* 0x0001e20000100800 */
[----:B------:R-:W-:Y:S02]  /*c160*/  LEA R19, P2, R12, R26, 0x1 ;  /* 0x0000001a0c137211 */ /* 0x000fe400078408ff */
[----:B0-----:R-:W-:-:S03]  /*c170*/  LEA.HI.X.SX32 R4, R18, R5, 0x1, P3 ;  /* 0x0000000512047211 */ /* 0x001fc600018f0eff */
[----:B------:R0:W-:Y:S04]  /*c180*/  STL [R1+0xacc], R19 ;  /* 0x000acc1301007387 */ /* 0x0001e80000100800 */
[----:B0-----:R-:W5:Y:S01]  /*c190*/  LDL.LU R19, [R1+0xb0] ;  /* 0x0000b00001137983 */ /* 0x001f620000300800 */
[----:B------:R-:W-:-:S03]  /*c1a0*/  LEA R18, P3, R11, R26, 0x1 ;  /* 0x0000001a0b127211 */ /* 0x000fc600078608ff */
[----:B------:R0:W-:Y:S04]  /*c1b0*/  STL [R1+0xa98], R4 ;  /* 0x000a980401007387 */ /* 0x0001e80000100800 */
[----:B------:R1:W-:Y:S01]  /*c1c0*/  STL [R1+0xad4], R18 ;  /* 0x000ad41201007387 */ /* 0x0003e20000100800 */
[----:B0-----:R-:W-:-:S03]  /*c1d0*/  LEA.HI.X.SX32 R4, R17, R5, 0x1, P4 ;  /* 0x0000000511047211 */ /* 0x001fc600020f0eff */
[----:B-1----:R-:W5:Y:S01]  /*c1e0*/  LDL.LU R18, [R1+0xac] ;  /* 0x0000ac0001127983 */ /* 0x002f620000300800 */
[----:B------:R-:W-:-:S03]  /*c1f0*/  LEA R17, P4, R9, R26, 0x1 ;  /* 0x0000001a09117211 */ /* 0x000fc600078808ff */
[----:B------:R0:W-:Y:S04]  /*c200*/  STL [R1+0xaa0], R4 ;  /* 0x000aa00401007387 */ /* 0x0001e80000100800 */
[----:B------:R1:W-:Y:S01]  /*c210*/  STL [R1+0xadc], R17 ;  /* 0x000adc1101007387 */ /* 0x0003e20000100800 */
[-C--:B0-----:R-:W-:Y:S02]  /*c220*/  LEA.HI.X.SX32 R4, R16, R5.reuse, 0x1, P5 ;  /* 0x0000000510047211 */ /* 0x081fe400028f0eff */
[----:B------:R-:W-:Y:S01]  /*c230*/  LEA R16, P5, R28, R26, 0x1 ;  /* 0x0000001a1c107211 */ /* 0x000fe200078a08ff */
[----:B-1----:R-:W5:Y:S04]  /*c240*/  LDL.LU R17, [R1+0xa8] ;  /* 0x0000a80001117983 */ /* 0x002f680000300800 */
[----:B------:R0:W-:Y:S04]  /*c250*/  STL [R1+0xaa8], R4 ;  /* 0x000aa80401007387 */ /* 0x0001e80000100800 */
[----:B------:R1:W-:Y:S01]  /*c260*/  STL [R1+0xae4], R16 ;  /* 0x000ae41001007387 */ /* 0x0003e20000100800 */
[----:B0-----:R-:W-:-:S03]  /*c270*/  LEA.HI.X.SX32 R4, R15, R5, 0x1, P6 ;  /* 0x000000050f047211 */ /* 0x001fc600030f0eff */
[----:B-1----:R-:W5:Y:S01]  /*c280*/  LDL.LU R16, [R1+0xa4] ;  /* 0x0000a40001107983 */ /* 0x002f620000300800 */
[----:B------:R-:W-:-:S03]  /*c290*/  LEA R15, P6, R29, R26, 0x1 ;  /* 0x0000001a1d0f7211 */ /* 0x000fc600078c08ff */
[----:B------:R-:W-:Y:S04]  /*c2a0*/  STL [R1+0xab0], R4 ;  /* 0x000ab00401007387 */ /* 0x000fe80000100800 */
[----:B------:R0:W-:Y:S04]  /*c2b0*/  STL [R1+0xaec], R15 ;  /* 0x000aec0f01007387 */ /* 0x0001e80000100800 */
[----:B0-----:R-:W5:Y:S01]  /*c2c0*/  LDL.LU R15, [R1+0xa0] ;  /* 0x0000a000010f7983 */ /* 0x001f620000300800 */
[----:B------:R-:W-:-:S05]  /*c2d0*/  LEA.HI.X.SX32 R4, R14, R5, 0x1, P0 ;  /* 0x000000050e047211 */ /* 0x000fca00000f0eff */
[----:B------:R0:W-:Y:S04]  /*c2e0*/  STL [R1+0xab8], R4 ;  /* 0x000ab80401007387 */ /* 0x0001e80000100800 */
[----:B------:R-:W5:Y:S01]  /*c2f0*/  LDL.LU R14, [R1+0x9c] ;  /* 0x00009c00010e7983 */ /* 0x000f620000300800 */
[----:B------:R-:W-:Y:S02]  /*c300*/  LEA R24, P0, R7, R26, 0x1 ;  /* 0x0000001a07187211 */ /* 0x000fe400078008ff */
[----:B0-----:R-:W-:-:S03]  /*c310*/  LEA.HI.X.SX32 R4, R13, R5, 0x1, P1 ;  /* 0x000000050d047211 */ /* 0x001fc600008f0eff */
[----:B------:R-:W-:Y:S04]  /*c320*/  STL [R1+0xaf4], R24 ;  /* 0x000af41801007387 */ /* 0x000fe80000100800 */
[----:B------:R0:W-:Y:S04]  /*c330*/  STL [R1+0xac0], R4 ;  /* 0x000ac00401007387 */ /* 0x0001e80000100800 */
[----:B------:R-:W5:Y:S01]  /*c340*/  LDL.LU R13, [R1+0x98] ;  /* 0x00009800010d7983 */ /* 0x000f620000300800 */
[----:B0-----:R-:W-:Y:S02]  /*c350*/  LEA.HI.X.SX32 R4, R12, R5, 0x1, P2 ;  /* 0x000000050c047211 */ /* 0x001fe400010f0eff */
[----:B------:R-:W-:-:S05]  /*c360*/  LEA R24, P1, R8, R26, 0x1 ;  /* 0x0000001a08187211 */ /* 0x000fca00078208ff */
[----:B------:R-:W-:Y:S04]  /*c370*/  STL [R1+0xafc], R24 ;  /* 0x000afc1801007387 */ /* 0x000fe80000100800 */
[----:B------:R0:W-:Y:S04]  /*c380*/  STL [R1+0xac8], R4 ;  /* 0x000ac80401007387 */ /* 0x0001e80000100800 */
[----:B------:R-:W5:Y:S01]  /*c390*/  LDL.LU R12, [R1+0x94] ;  /* 0x00009400010c7983 */ /* 0x000f620000300800 */
[----:B0-----:R-:W-:Y:S02]  /*c3a0*/  LEA.HI.X.SX32 R4, R11, R5, 0x1, P3 ;  /* 0x000000050b047211 */ /* 0x001fe400018f0eff */
[----:B--2---:R-:W-:-:S05]  /*c3b0*/  LEA R24, P2, R10, R26, 0x1 ;  /* 0x0000001a0a187211 */ /* 0x004fca00078408ff */
[----:B------:R3:W-:Y:S04]  /*c3c0*/  STL [R1+0xb04], R24 ;  /* 0x000b041801007387 */ /* 0x0007e80000100800 */
[----:B------:R0:W-:Y:S04]  /*c3d0*/  STL [R1+0xad0], R4 ;  /* 0x000ad00401007387 */ /* 0x0001e80000100800 */
[----:B------:R-:W2:Y:S01]  /*c3e0*/  LDL.LU R11, [R1+0x90] ;  /* 0x00009000010b7983 */ /* 0x000ea20000300800 */
[----:B---3--:R-:W-:Y:S02]  /*c3f0*/  LEA R24, P3, R23, R26, 0x1 ;  /* 0x0000001a17187211 */ /* 0x008fe400078608ff */
[----:B0-----:R-:W-:-:S03]  /*c400*/  LEA.HI.X.SX32 R4, R9, R5, 0x1, P4 ;  /* 0x0000000509047211 */ /* 0x001fc600020f0eff */
[----:B------:R4:W-:Y:S04]  /*c410*/  STL [R1+0xb0c], R24 ;  /* 0x000b0c1801007387 */ /* 0x0009e80000100800 */
[----:B------:R-:W3:Y:S04]  /*c420*/  LDL.LU R9, [R1+0x8c] ;  /* 0x00008c0001097983 */ /* 0x000ee80000300800 */
[----:B------:R0:W-:Y:S01]  /*c430*/  STL [R1+0xad8], R4 ;  /* 0x000ad80401007387 */ /* 0x0001e20000100800 */
[----:B----4-:R-:W-:Y:S02]  /*c440*/  LEA R24, P4, R22, R26, 0x1 ;  /* 0x0000001a16187211 */ /* 0x010fe400078808ff */
[----:B0-----:R-:W-:-:S03]  /*c450*/  LEA.HI.X.SX32 R4, R28, R5, 0x1, P5 ;  /* 0x000000051c047211 */ /* 0x001fc600028f0eff */
[----:B------:R5:W-:Y:S04]  /*c460*/  STL [R1+0xb14], R24 ;  /* 0x000b141801007387 */ /* 0x000be80000100800 */
[----:B------:R-:W4:Y:S04]  /*c470*/  LDL.LU R28, [R1+0x88] ;  /* 0x00008800011c7983 */ /* 0x000f280000300800 */
[----:B------:R0:W-:Y:S01]  /*c480*/  STL [R1+0xae0], R4 ;  /* 0x000ae00401007387 */ /* 0x0001e20000100800 */
[----:B-----5:R-:W-:Y:S02]  /*c490*/  LEA R24, P5, R20, R26, 0x1 ;  /* 0x0000001a14187211 */ /* 0x020fe400078a08ff */
[----:B0-----:R-:W-:-:S03]  /*c4a0*/  LEA.HI.X.SX32 R4, R29, R5, 0x1, P6 ;  /* 0x000000051d047211 */ /* 0x001fc600030f0eff */
[----:B------:R-:W-:Y:S04]  /*c4b0*/  STL [R1+0xb1c], R24 ;  /* 0x000b1c1801007387 */ /* 0x000fe80000100800 */
[----:B------:R-:W5:Y:S04]  /*c4c0*/  LDL.LU R29, [R1+0x84] ;  /* 0x00008400011d7983 */ /* 0x000f680000300800 */
        /* <DEDUP_REMOVED lines=17> */
[----:B------:R-:W-:-:S03]  /*c5e0*/  LEA.HI.X.SX32 R23, R23, R5, 0x1, P3 ;  /* 0x0000000517177211 */ /* 0x000fc600018f0eff */
[----:B------:R0:W-:Y:S04]  /*c5f0*/  STL [R1+0xb3c], R24 ;  /* 0x000b3c1801007387 */ /* 0x0001e80000100800 */
[----:B------:R-:W5:Y:S04]  /*c600*/  LDL.LU R27, [R1+0x68] ;  /* 0x00006800011b7983 */ /* 0x000f680000300800 */
[----:B------:R-:W-:Y:S01]  /*c610*/  STL [R1+0xb08], R23 ;  /* 0x000b081701007387 */ /* 0x000fe20000100800 */
[----:B-1----:R-:W-:-:S05]  /*c620*/  LEA R4, P3, R15, R26, 0x1 ;  /* 0x0000001a0f047211 */ /* 0x002fca00078608ff */
[----:B------:R1:W-:Y:S04]  /*c630*/  STL [R1+0xb44], R4 ;  /* 0x000b440401007387 */ /* 0x0003e80000100800 */
[----:B0-----:R-:W5:Y:S01]  /*c640*/  LDL.LU R24, [R1+0x64] ;  /* 0x0000640001187983 */ /* 0x001f620000300800 */
[----:B------:R-:W-:Y:S02]  /*c650*/  LEA.HI.X.SX32 R22, R22, R5, 0x1, P4 ;  /* 0x0000000516167211 */ /* 0x000fe400020f0eff */
[----:B-1----:R-:W-:-:S03]  /*c660*/  LEA R4, P4, R14, R26, 0x1 ;  /* 0x0000001a0e047211 */ /* 0x002fc600078808ff */
[----:B------:R0:W-:Y:S04]  /*c670*/  STL [R1+0xb10], R22 ;  /* 0x000b101601007387 */ /* 0x0001e80000100800 */
[----:B------:R1:W-:Y:S01]  /*c680*/  STL [R1+0xb4c], R4 ;  /* 0x000b4c0401007387 */ /* 0x0003e20000100800 */
[----:B0-----:R-:W-:-:S05]  /*c690*/  LEA.HI.X.SX32 R22, R20, R5, 0x1, P5 ;  /* 0x0000000514167211 */ /* 0x001fca00028f0eff */
[----:B------:R-:W-:Y:S04]  /*c6a0*/  STL [R1+0xb18], R22 ;  /* 0x000b181601007387 */ /* 0x000fe80000100800 */
[----:B------:R-:W5:Y:S01]  /*c6b0*/  LDL.LU R25, [R1+0x50] ;  /* 0x0000500001197983 */ /* 0x000f620000300800 */
[----:B------:R-:W-:Y:S02]  /*c6c0*/  LEA R20, P5, R13, R26, 0x1 ;  /* 0x0000001a0d147211 */ /* 0x000fe400078a08ff */
[----:B-1----:R-:W-:-:S03]  /*c6d0*/  LEA.HI.X.SX32 R4, R19, R5, 0x1, P6 ;  /* 0x0000000513047211 */ /* 0x002fc600030f0eff */
[----:B------:R-:W-:Y:S01]  /*c6e0*/  STL [R1+0xb54], R20 ;  /* 0x000b541401007387 */ /* 0x000fe20000100800 */
[----:B------:R-:W-:-:S03]  /*c6f0*/  LEA R19, P6, R12, R26, 0x1 ;  /* 0x0000001a0c137211 */ /* 0x000fc600078c08ff */
[----:B------:R-:W-:Y:S04]  /*c700*/  STL [R1+0xb20], R4 ;  /* 0x000b200401007387 */ /* 0x000fe80000100800 */
[----:B------:R-:W-:Y:S04]  /*c710*/  STL [R1+0xb5c], R19 ;  /* 0x000b5c1301007387 */ /* 0x000fe80000100800 */
[----:B------:R-:W5:Y:S01]  /*c720*/  LDL.LU R23, [R1+0x4c] ;  /* 0x00004c0001177983 */ /* 0x000f620000300800 */
[----:B------:R-:W-:-:S05]  /*c730*/  LEA.HI.X.SX32 R18, R18, R5, 0x1, P0 ;  /* 0x0000000512127211 */ /* 0x000fca00000f0eff */
[----:B------:R0:W-:Y:S02]  /*c740*/  STL [R1+0xb28], R18 ;  /* 0x000b281201007387 */ /* 0x0001e40000100800 */
[-C--:B0-----:R-:W-:Y:S02]  /*c750*/  LEA.HI.X.SX32 R18, R17, R5.reuse, 0x1, P1 ;  /* 0x0000000511127211 */ /* 0x081fe400008f0eff */
[-C--:B------:R-:W-:Y:S02]  /*c760*/  LEA.HI.X.SX32 R15, R15, R5.reuse, 0x1, P3 ;  /* 0x000000050f0f7211 */ /* 0x080fe400018f0eff */
[----:B------:R-:W-:Y:S02]  /*c770*/  LEA.HI.X.SX32 R14, R14, R5, 0x1, P4 ;  /* 0x000000050e0e7211 */ /* 0x000fe400020f0eff */
[----:B--2---:R-:W-:-:S05]  /*c780*/  LEA R4, P0, R11, R26, 0x1 ;  /* 0x0000001a0b047211 */ /* 0x004fca00078008ff */
[----:B------:R0:W-:Y:S04]  /*c790*/  STL [R1+0xb64], R4 ;  /* 0x000b640401007387 */ /* 0x0001e80000100800 */
[----:B------:R-:W-:Y:S04]  /*c7a0*/  STL [R1+0xb30], R18 ;  /* 0x000b301201007387 */ /* 0x000fe80000100800 */
[----:B------:R-:W2:Y:S01]  /*c7b0*/  LDL.LU R22, [R1+0x48] ;  /* 0x0000480001167983 */ /* 0x000ea20000300800 */
[----:B---3--:R-:W-:Y:S02]  /*c7c0*/  LEA R17, P1, R9, R26, 0x1 ;  /* 0x0000001a09117211 */ /* 0x008fe400078208ff */
[----:B0-----:R-:W-:-:S03]  /*c7d0*/  LEA.HI.X.SX32 R4, R16, R5, 0x1, P2 ;  /* 0x0000000510047211 */ /* 0x001fc600010f0eff */
[----:B------:R-:W-:Y:S04]  /*c7e0*/  STL [R1+0xb6c], R17 ;  /* 0x000b6c1101007387 */ /* 0x000fe80000100800 */
[----:B------:R5:W-:Y:S01]  /*c7f0*/  STL [R1+0xb38], R4 ;  /* 0x000b380401007387 */ /* 0x000be20000100800 */
[----:B----4-:R-:W-:-:S05]  /*c800*/  LEA R16, P2, R28, R26, 0x1 ;  /* 0x0000001a1c107211 */ /* 0x010fca00078408ff */
[----:B------:R-:W-:Y:S04]  /*c810*/  STL [R1+0xb74], R16 ;  /* 0x000b741001007387 */ /* 0x000fe80000100800 */
[----:B------:R-:W3:Y:S04]  /*c820*/  LDL.LU R20, [R1+0x44] ;  /* 0x0000440001147983 */ /* 0x000ee80000300800 */
[----:B------:R-:W-:Y:S01]  /*c830*/  STL [R1+0xb40], R15 ;  /* 0x000b400f01007387 */ /* 0x000fe20000100800 */
[----:B-----5:R-:W-:-:S05]  /*c840*/  LEA R4, P3, R29, R26, 0x1 ;  /* 0x0000001a1d047211 */ /* 0x020fca00078608ff */
[----:B------:R0:W-:Y:S04]  /*c850*/  STL [R1+0xb7c], R4 ;  /* 0x000b7c0401007387 */ /* 0x0001e80000100800 */
[----:B------:R-:W-:Y:S04]  /*c860*/  STL [R1+0xb48], R14 ;  /* 0x000b480e01007387 */ /* 0x000fe80000100800 */
[----:B------:R-:W4:Y:S01]  /*c870*/  LDL.LU R19, [R1+0x40] ;  /* 0x0000400001137983 */ /* 0x000f220000300800 */
[----:B------:R-:W-:Y:S02]  /*c880*/  LEA.HI.X.SX32 R13, R13, R5, 0x1, P5 ;  /* 0x000000050d0d7211 */ /* 0x000fe400028f0eff */
[----:B0-----:R-:W-:-:S05]  /*c890*/  LEA R4, P4, R7, R26, 0x1 ;  /* 0x0000001a07047211 */ /* 0x001fca00078808ff */
[----:B------:R0:W-:Y:S01]  /*c8a0*/  STL [R1+0xb84], R4 ;  /* 0x000b840401007387 */ /* 0x0001e20000100800 */
[----:B------:R-:W-:-:S03]  /*c8b0*/  LEA.HI.X.SX32 R12, R12, R5, 0x1, P6 ;  /* 0x000000050c0c7211 */ /* 0x000fc600030f0eff */
[----:B------:R-:W-:Y:S04]  /*c8c0*/  STL [R1+0xb50], R13 ;  /* 0x000b500d01007387 */ /* 0x000fe80000100800 */
[----:B------:R-:W5:Y:S01]  /*c8d0*/  LDL.LU R18, [R1+0x3c] ;  /* 0x00003c0001127983 */ /* 0x000f620000300800 */
[----:B------:R-:W-:Y:S02]  /*c8e0*/  LEA.HI.X.SX32 R11, R11, R5, 0x1, P0 ;  /* 0x000000050b0b7211 */ /* 0x000fe400000f0eff */
[----:B0-----:R-:W-:-:S05]  /*c8f0*/  LEA R4, P5, R8, R26, 0x1 ;  /* 0x0000001a08047211 */ /* 0x001fca00078a08ff */
[----:B------:R0:W-:Y:S04]  /*c900*/  STL [R1+0xb8c], R4 ;  /* 0x000b8c0401007387 */ /* 0x0001e80000100800 */
[----:B------:R-:W-:Y:S04]  /*c910*/  STL [R1+0xb58], R12 ;  /* 0x000b580c01007387 */ /* 0x000fe80000100800 */
[----:B------:R-:W5:Y:S01]  /*c920*/  LDL.LU R17, [R1+0x38] ;  /* 0x0000380001117983 */ /* 0x000f620000300800 */
[----:B0-----:R-:W-:-:S05]  /*c930*/  LEA R4, P6, R10, R26, 0x1 ;  /* 0x0000001a0a047211 */ /* 0x001fca00078c08ff */
[----:B------:R0:W-:Y:S04]  /*c940*/  STL [R1+0xb94], R4 ;  /* 0x000b940401007387 */ /* 0x0001e80000100800 */
[----:B------:R-:W5:Y:S01]  /*c950*/  LDL.LU R16, [R1+0x34] ;  /* 0x0000340001107983 */ /* 0x000f620000300800 */
[----:B------:R-:W-:-:S03]  /*c960*/  LEA.HI.X.SX32 R9, R9, R5, 0x1, P1 ;  /* 0x0000000509097211 */ /* 0x000fc600008f0eff */
[----:B------:R-:W-:Y:S04]  /*c970*/  STL [R1+0xb60], R11 ;  /* 0x000b600b01007387 */ /* 0x000fe80000100800 */
[----:B------:R-:W5:Y:S01]  /*c980*/  LDL.LU R15, [R1+0x30] ;  /* 0x00003000010f7983 */ /* 0x000f620000300800 */
[----:B0-----:R-:W-:-:S05]  /*c990*/  LEA R4, P0, R27, R26, 0x1 ;  /* 0x0000001a1b047211 */ /* 0x001fca00078008ff */
[----:B------:R0:W-:Y:S04]  /*c9a0*/  STL [R1+0xb9c], R4 ;  /* 0x000b9c0401007387 */ /* 0x0001e80000100800 */
[----:B------:R1:W-:Y:S04]  /*c9b0*/  STL [R1+0xb68], R9 ;  /* 0x000b680901007387 */ /* 0x0003e80000100800 */
[----:B------:R-:W5:Y:S01]  /*c9c0*/  LDL.LU R14, [R1+0x28] ;  /* 0x00002800010e7983 */ /* 0x000f620000300800 */
[----:B0-----:R-:W-:Y:S02]  /*c9d0*/  LEA R4, P1, R24, R26, 0x1 ;  /* 0x0000001a18047211 */ /* 0x001fe400078208ff */
[----:B-1----:R-:W-:-:S03]  /*c9e0*/  LEA.HI.X.SX32 R9, R28, R5, 0x1, P2 ;  /* 0x000000051c097211 */ /* 0x002fc600010f0eff */
[----:B------:R0:W-:Y:S04]  /*c9f0*/  STL [R1+0xba4], R4 ;  /* 0x000ba40401007387 */ /* 0x0001e80000100800 */
[----:B------:R-:W5:Y:S04]  /*ca00*/  LDL.LU R13, [R1+0x24] ;  /* 0x00002400010d7983 */ /* 0x000f680000300800 */
[----:B------:R1:W-:Y:S04]  /*ca10*/  STL [R1+0xb70], R9 ;  /* 0x000b700901007387 */ /* 0x0003e80000100800 */
[----:B------:R-:W5:Y:S01]  /*ca20*/  LDL.LU R12, [R1+0x20] ;  /* 0x00002000010c7983 */ /* 0x000f620000300800 */
[----:B0-----:R-:W-:-:S02]  /*ca30*/  LEA R4, P2, R25, R26, 0x1 ;  /* 0x0000001a19047211 */ /* 0x001fc400078408ff */
[----:B-1----:R-:W-:-:S03]  /*ca40*/  LEA.HI.X.SX32 R9, R29, R5, 0x1, P3 ;  /* 0x000000051d097211 */ /* 0x002fc600018f0eff */
[----:B------:R0:W-:Y:S04]  /*ca50*/  STL [R1+0xbac], R4 ;  /* 0x000bac0401007387 */ /* 0x0001e80000100800 */
[----:B------:R-:W5:Y:S04]  /*ca60*/  LDL.LU R29, [R1+0x1c] ;  /* 0x00001c00011d7983 */ /* 0x000f680000300800 */
[----:B------:R-:W-:Y:S04]  /*ca70*/  STL [R1+0xb78], R9 ;  /* 0x000b780901007387 */ /* 0x000fe80000100800 */
[----:B------:R-:W5:Y:S01]  /*ca80*/  LDL.LU R28, [R1+0x18] ;  /* 0x00001800011c7983 */ /* 0x000f620000300800 */
[----:B0-----:R-:W-:-:S02]  /*ca90*/  LEA R4, P3, R23, R26, 0x1 ;  /* 0x0000001a17047211 */ /* 0x001fc400078608ff */
[----:B------:R-:W-:-:S03]  /*caa0*/  LEA.HI.X.SX32 R7, R7, R5, 0x1, P4 ;  /* 0x0000000507077211 */ /* 0x000fc600020f0eff */
[----:B------:R0:W-:Y:S04]  /*cab0*/  STL [R1+0xbb4], R4 ;  /* 0x000bb40401007387 */ /* 0x0001e80000100800 */
[----:B0-----:R-:W5:Y:S04]  /*cac0*/  LDL.LU R4, [R1+0x14] ;  /* 0x0000140001047983 */ /* 0x001f680000300800 */
[----:B------:R0:W-:Y:S01]  /*cad0*/  STL [R1+0xb80], R7 ;  /* 0x000b800701007387 */ /* 0x0001e20000100800 */
[----:B------:R-:W-:-:S03]  /*cae0*/  LEA.HI.X.SX32 R9, R8, R5, 0x1, P5 ;  /* 0x0000000508097211 */ /* 0x000fc600028f0eff */
[----:B0-----:R-:W5:Y:S01]  /*caf0*/  LDL.LU R7, [R1+0x10] ;  /* 0x0000100001077983 */ /* 0x001f620000300800 */
[----:B--2---:R-:W-:-:S05]  /*cb00*/  LEA R11, P4, R22, R26, 0x1 ;  /* 0x0000001a160b7211 */ /* 0x004fca00078808ff */
[----:B------:R-:W-:Y:S04]  /*cb10*/  STL [R1+0xbbc], R11 ;  /* 0x000bbc0b01007387 */ /* 0x000fe80000100800 */
[----:B------:R-:W2:Y:S04]  /*cb20*/  LDL.LU R8, [R1+0xc] ;  /* 0x00000c0001087983 */ /* 0x000ea80000300800 */
[----:B------:R0:W-:Y:S04]  /*cb30*/  STL [R1+0xb88], R9 ;  /* 0x000b880901007387 */ /* 0x0001e80000100800 */
[----:B0-----:R-:W2:Y:S01]  /*cb40*/  LDL.LU R9, [R1+0x8] ;  /* 0x0000080001097983 */ /* 0x001ea20000300800 */
[----:B---3--:R-:W-:-:S05]  /*cb50*/  LEA R11, P5, R20, R26, 0x1 ;  /* 0x0000001a140b7211 */ /* 0x008fca00078a08ff */
[----:B------:R0:W-:Y:S02]  /*cb60*/  STL [R1+0xbc4], R11 ;  /* 0x000bc40b01007387 */ /* 0x0001e40000100800 */
[----:B0-----:R-:W-:Y:S02]  /*cb70*/  LEA.HI.X.SX32 R11, R10, R5, 0x1, P6 ;  /* 0x000000050a0b7211 */ /* 0x001fe400030f0eff */
[----:B------:R-:W3:Y:S04]  /*cb80*/  LDL.LU R10, [R1+0x4] ;  /* 0x00000400010a7983 */ /* 0x000ee80000300800 */
[----:B------:R4:W-:Y:S02]  /*cb90*/  STL [R1+0xb90], R11 ;  /* 0x000b900b01007387 */ /* 0x0009e40000100800 */
[----:B----4-:R-:W-:-:S05]  /*cba0*/  LEA R11, P6, R19, R26, 0x1 ;  /* 0x0000001a130b7211 */ /* 0x010fca00078c08ff */
[----:B------:R0:W-:Y:S04]  /*cbb0*/  STL [R1+0xbcc], R11 ;  /* 0x000bcc0b01007387 */ /* 0x0001e80000100800 */
[----:B0-----:R-:W4:Y:S01]  /*cbc0*/  LDL.LU R11, [R1] ;  /* 0x00000000010b7983 */ /* 0x001f220000300800 */
[-C--:B------:R-:W-:Y:S02]  /*cbd0*/  LEA.HI.X.SX32 R27, R27, R5.reuse, 0x1, P0 ;  /* 0x000000051b1b7211 */ /* 0x080fe400000f0eff */
[----:B------:R-:W-:-:S03]  /*cbe0*/  LEA.HI.X.SX32 R24, R24, R5, 0x1, P1 ;  /* 0x0000000518187211 */ /* 0x000fc600008f0eff */
[----:B------:R5:W-:Y:S02]  /*cbf0*/  STL [R1+0xb98], R27 ;  /* 0x000b981b01007387 */ /* 0x000be40000100800 */
[----:B-----5:R-:W-:-:S05]  /*cc00*/  LEA R27, P0, R18, R26, 0x1 ;  /* 0x0000001a121b7211 */ /* 0x020fca00078008ff */
[----:B------:R0:W-:Y:S01]  /*cc10*/  STL [R1+0xbd4], R27 ;  /* 0x000bd41b01007387 */ /* 0x0001e20000100800 */
[----:B------:R-:W-:-:S03]  /*cc20*/  LEA.HI.X.SX32 R25, R25, R5, 0x1, P2 ;  /* 0x0000000519197211 */ /* 0x000fc600010f0eff */
[----:B0-----:R-:W5:Y:S04]  /*cc30*/  LDL.LU R27, [R1+0xe5c] ;  /* 0x000e5c00011b7983 */ /* 0x001f680000300800 */
[----:B------:R0:W-:Y:S02]  /*cc40*/  STL [R1+0xba0], R24 ;  /* 0x000ba01801007387 */ /* 0x0001e40000100800 */
[----:B0-----:R-:W-:-:S05]  /*cc50*/  LEA R24, P1, R17, R26, 0x1 ;  /* 0x0000001a11187211 */ /* 0x001fca00078208ff */
[----:B------:R0:W-:Y:S01]  /*cc60*/  STL [R1+0xbdc], R24 ;  /* 0x000bdc1801007387 */ /* 0x0001e20000100800 */
[----:B------:R-:W-:-:S03]  /*cc70*/  LEA.HI.X.SX32 R23, R23, R5, 0x1, P3 ;  /* 0x0000000517177211 */ /* 0x000fc600018f0eff */
[----:B0-----:R-:W3:Y:S04]  /*cc80*/  LDL.LU R24, [R1+0xe58] ;  /* 0x000e580001187983 */ /* 0x001ee80000300800 */
        /* <DEDUP_REMOVED lines=9> */
[----:B0-----:R-:W4:Y:S04]  /*cd20*/  LDL.LU R23, [R1+0xe54] ;  /* 0x000e540001177983 */ /* 0x001f280000300800 */
[----:B------:R0:W-:Y:S02]  /*cd30*/  STL [R1+0xbb8], R22 ;  /* 0x000bb81601007387 */ /* 0x0001e40000100800 */
[----:B0-----:R-:W-:-:S05]  /*cd40*/  LEA R22, P4, R14, R26, 0x1 ;  /* 0x0000001a0e167211 */ /* 0x001fca00078808ff */
[----:B------:R0:W-:Y:S01]  /*cd50*/  STL [R1+0xbf4], R22 ;  /* 0x000bf41601007387 */ /* 0x0001e20000100800 */
[----:B------:R-:W-:-:S03]  /*cd60*/  LEA.HI.X.SX32 R19, R19, R5, 0x1, P6 ;  /* 0x0000000513137211 */ /* 0x000fc600030f0eff */
[----:B0-----:R-:W5:Y:S04]  /*cd70*/  LDL.LU R22, [R1+0xe50] ;  /* 0x000e500001167983 */ /* 0x001f680000300800 */
        /* <DEDUP_REMOVED lines=31> */
[----:B--2---:R-:W-:-:S05]  /*cf70*/  LEA R14, P4, R8, R26, 0x1 ;  /* 0x0000001a080e7211 */ /* 0x004fca00078808ff */
[----:B------:R0:W-:Y:S01]  /*cf80*/  STL [R1+0xc2c], R14 ;  /* 0x000c2c0e01007387 */ /* 0x0001e20000100800 */
[----:B------:R-:W-:-:S03]  /*cf90*/  LEA.HI.X.SX32 R12, R12, R5, 0x1, P6 ;  /* 0x000000050c0c7211 */ /* 0x000fc600030f0eff */
[----:B0-----:R-:W2:Y:S04]  /*cfa0*/  LDL.LU R14, [R1+0xe34] ;  /* 0x000e3400010e7983 */ /* 0x001ea80000300800 */
[----:B------:R0:W-:Y:S02]  /*cfb0*/  STL [R1+0xbf8], R13 ;  /* 0x000bf80d01007387 */ /* 0x0001e40000100800 */
[----:B0-----:R-:W-:-:S05]  /*cfc0*/  LEA R13, P5, R9, R26, 0x1 ;  /* 0x0000001a090d7211 */ /* 0x001fca00078a08ff */
[----:B------:R0:W-:Y:S01]  /*cfd0*/  STL [R1+0xc34], R13 ;  /* 0x000c340d01007387 */ /* 0x0001e20000100800 */
[----:B------:R-:W-:-:S03]  /*cfe0*/  LEA.HI.X.SX32 R29, R29, R5, 0x1, P0 ;  /* 0x000000051d1d7211 */ /* 0x000fc600000f0eff */
[----:B0-----:R-:W2:Y:S04]  /*cff0*/  LDL.LU R13, [R1+0xe30] ;  /* 0x000e3000010d7983 */ /* 0x001ea80000300800 */
[----:B------:R3:W-:Y:S02]  /*d000*/  STL [R1+0xc00], R12 ;  /* 0x000c000c01007387 */ /* 0x0007e40000100800 */
[----:B---3--:R-:W-:-:S05]  /*d010*/  LEA R12, P6, R10, R26, 0x1 ;  /* 0x0000001a0a0c7211 */ /* 0x008fca00078c08ff */
[----:B------:R0:W-:Y:S04]  /*d020*/  STL [R1+0xc3c], R12 ;  /* 0x000c3c0c01007387 */ /* 0x0001e80000100800 */
[----:B0-----:R-:W3:Y:S04]  /*d030*/  LDL.LU R12, [R1+0xe2c] ;  /* 0x000e2c00010c7983 */ /* 0x001ee80000300800 */
[----:B------:R4:W-:Y:S02]  /*d040*/  STL [R1+0xc08], R29 ;  /* 0x000c081d01007387 */ /* 0x0009e40000100800 */
[----:B----4-:R-:W-:-:S05]  /*d050*/  LEA R29, P0, R11, R26, 0x1 ;  /* 0x0000001a0b1d7211 */ /* 0x010fca00078008ff */
[----:B------:R0:W-:Y:S04]  /*d060*/  STL [R1+0xc44], R29 ;  /* 0x000c441d01007387 */ /* 0x0001e80000100800 */
[----:B0-----:R-:W4:Y:S01]  /*d070*/  LDL.LU R29, [R1+0xe28] ;  /* 0x000e2800011d7983 */ /* 0x001f220000300800 */
[----:B------:R-:W-:-:S05]  /*d080*/  LEA.HI.X.SX32 R28, R28, R5, 0x1, P1 ;  /* 0x000000051c1c7211 */ /* 0x000fca00008f0eff */
[----:B------:R4:W-:Y:S02]  /*d090*/  STL [R1+0xc10], R28 ;  /* 0x000c101c01007387 */ /* 0x0009e40000100800 */
[----:B----4-:R-:W-:-:S05]  /*d0a0*/  LEA R28, P1, R29, R26, 0x1 ;  /* 0x0000001a1d1c7211 */ /* 0x010fca00078208ff */
[----:B------:R0:W-:Y:S04]  /*d0b0*/  STL [R1+0xc4c], R28 ;  /* 0x000c4c1c01007387 */ /* 0x0001e80000100800 */
[----:B0-----:R-:W4:Y:S01]  /*d0c0*/  LDL.LU R28, [R1+0xe24] ;  /* 0x000e2400011c7983 */ /* 0x001f220000300800 */
[-C--:B------:R-:W-:Y:S02]  /*d0d0*/  LEA.HI.X.SX32 R4, R4, R5.reuse, 0x1, P2 ;  /* 0x0000000504047211 */ /* 0x080fe400010f0eff */
[----:B------:R-:W-:-:S03]  /*d0e0*/  LEA.HI.X.SX32 R7, R7, R5, 0x1, P3 ;  /* 0x0000000507077211 */ /* 0x000fc600018f0eff */
[----:B------:R4:W-:Y:S02]  /*d0f0*/  STL [R1+0xc18], R4 ;  /* 0x000c180401007387 */ /* 0x0009e40000100800 */
[----:B----4-:R-:W-:-:S05]  /*d100*/  LEA R4, P2, R28, R26, 0x1 ;  /* 0x0000001a1c047211 */ /* 0x010fca00078408ff */
[----:B------:R0:W-:Y:S04]  /*d110*/  STL [R1+0xc54], R4 ;  /* 0x000c540401007387 */ /* 0x0001e80000100800 */
[----:B0-----:R-:W4:Y:S04]  /*d120*/  LDL.LU R4, [R1+0x1a0] ;  /* 0x0001a00001047983 */ /* 0x001f280000300800 */
[----:B------:R0:W-:Y:S02]  /*d130*/  STL [R1+0xc20], R7 ;  /* 0x000c200701007387 */ /* 0x0001e40000100800 */
[----:B0-----:R-:W-:-:S05]  /*d140*/  LEA R7, P3, R25, R26, 0x1 ;  /* 0x0000001a19077211 */ /* 0x001fca00078608ff */
[----:B------:R0:W-:Y:S04]  /*d150*/  STL [R1+0xc5c], R7 ;  /* 0x000c5c0701007387 */ /* 0x0001e80000100800 */
[----:B0-----:R-:W2:Y:S01]  /*d160*/  LDL.LU R7, [R1+0xe20] ;  /* 0x000e200001077983 */ /* 0x001ea20000300800 */
[----:B------:R-:W-:-:S05]  /*d170*/  LEA.HI.X.SX32 R8, R8, R5, 0x1, P4 ;  /* 0x0000000508087211 */ /* 0x000fca00020f0eff */
[----:B------:R2:W-:Y:S02]  /*d180*/  STL [R1+0xc28], R8 ;  /* 0x000c280801007387 */ /* 0x0005e40000100800 */
[----:B--2---:R-:W-:-:S05]  /*d190*/  LEA R8, P4, R7, R26, 0x1 ;  /* 0x0000001a07087211 */ /* 0x004fca00078808ff */
        /* <DEDUP_REMOVED lines=18> */
[----:B------:R2:W-:Y:S01]  /*d2c0*/  STL [R1+0xc48], R29 ;  /* 0x000c481d01007387 */ /* 0x0005e20000100800 */
[-C--:B------:R-:W-:Y:S02]  /*d2d0*/  LEA.HI.X.SX32 R28, R28, R5.reuse, 0x1, P2 ;  /* 0x000000051c1c7211 */ /* 0x080fe400010f0eff */
[-C--:B------:R-:W-:Y:S02]  /*d2e0*/  LEA.HI.X.SX32 R25, R25, R5.reuse, 0x1, P3 ;  /* 0x0000000519197211 */ /* 0x080fe400018f0eff */
[-C--:B------:R-:W-:Y:S02]  /*d2f0*/  LEA.HI.X.SX32 R7, R7, R5.reuse, 0x1, P4 ;  /* 0x0000000507077211 */ /* 0x080fe400020f0eff */
[-C--:B------:R-:W-:Y:S02]  /*d300*/  LEA.HI.X.SX32 R8, R8, R5.reuse, 0x1, P5 ;  /* 0x0000000508087211 */ /* 0x080fe400028f0eff */
[----:B------:R-:W-:Y:S01]  /*d310*/  LEA.HI.X.SX32 R9, R9, R5, 0x1, P6 ;  /* 0x0000000509097211 */ /* 0x000fe200030f0eff */
[----:B------:R-:W-:Y:S01]  /*d320*/  IMAD R3, R3, c[0x0][0x190], RZ ;  /* 0x0000640003037a24 */ /* 0x000fe200078e02ff */
[----:B--2---:R-:W-:-:S05]  /*d330*/  LEA R29, P1, R11, R26, 0x1 ;  /* 0x0000001a0b1d7211 */ /* 0x004fca00078208ff */
[----:B------:R3:W-:Y:S04]  /*d340*/  STL [R1+0xc84], R29 ;  /* 0x000c841d01007387 */ /* 0x0007e80000100800 */
[----:B------:R0:W-:Y:S01]  /*d350*/  STL [R1+0xc50], R28 ;  /* 0x000c501c01007387 */ /* 0x0001e20000100800 */
[-C--:B---3--:R-:W-:Y:S02]  /*d360*/  LEA R29, P2, R12, R26.reuse, 0x1 ;  /* 0x0000001a0c1d7211 */ /* 0x088fe400078408ff */
[----:B0-----:R-:W-:-:S03]  /*d370*/  LEA R28, P3, R13, R26, 0x1 ;  /* 0x0000001a0d1c7211 */ /* 0x001fc600078608ff */
[----:B------:R-:W-:Y:S04]  /*d380*/  STL [R1+0xc8c], R29 ;  /* 0x000c8c1d01007387 */ /* 0x000fe80000100800 */
[----:B------:R0:W-:Y:S04]  /*d390*/  STL [R1+0xc58], R25 ;  /* 0x000c581901007387 */ /* 0x0001e80000100800 */
[----:B------:R-:W-:Y:S01]  /*d3a0*/  STL [R1+0xc94], R28 ;  /* 0x000c941c01007387 */ /* 0x000fe20000100800 */
[----:B0-----:R-:W-:-:S03]  /*d3b0*/  LEA R25, P4, R14, R26, 0x1 ;  /* 0x0000001a0e197211 */ /* 0x001fc600078808ff */
[----:B------:R5:W-:Y:S04]  /*d3c0*/  STL [R1+0xc60], R7 ;  /* 0x000c600701007387 */ /* 0x000be80000100800 */
[----:B------:R-:W-:Y:S04]  /*d3d0*/  STL [R1+0xc9c], R25 ;  /* 0x000c9c1901007387 */ /* 0x000fe80000100800 */
[----:B------:R0:W-:Y:S01]  /*d3e0*/  STL [R1+0xc68], R8 ;  /* 0x000c680801007387 */ /* 0x0001e20000100800 */
[----:B-----5:R-:W-:-:S05]  /*d3f0*/  LEA R7, P5, R15, R26, 0x1 ;  /* 0x0000001a0f077211 */ /* 0x020fca00078a08ff */
[----:B------:R1:W-:Y:S01]  /*d400*/  STL [R1+0xca4], R7 ;  /* 0x000ca40701007387 */ /* 0x0003e20000100800 */
[----:B0-----:R-:W-:-:S03]  /*d410*/  LEA R8, P6, R16, R26, 0x1 ;  /* 0x0000001a10087211 */ /* 0x001fc600078c08ff */
[----:B------:R0:W-:Y:S04]  /*d420*/  STL [R1+0xc70], R9 ;  /* 0x000c700901007387 */ /* 0x0001e80000100800 */
[----:B------:R2:W-:Y:S01]  /*d430*/  STL [R1+0xcac], R8 ;  /* 0x000cac0801007387 */ /* 0x0005e20000100800 */
[----:B-1----:R-:W-:Y:S02]  /*d440*/  LEA.HI.X.SX32 R7, R10, R5, 0x1, P0 ;  /* 0x000000050a077211 */ /* 0x002fe400000f0eff */
[----:B0-----:R-:W-:-:S03]  /*d450*/  LEA R9, P0, R17, R26, 0x1 ;  /* 0x0000001a11097211 */ /* 0x001fc600078008ff */
[----:B------:R0:W-:Y:S01]  /*d460*/  STL [R1+0xc78], R7 ;  /* 0x000c780701007387 */ /* 0x0001e20000100800 */
[----:B--2---:R-:W-:-:S03]  /*d470*/  LEA.HI.X.SX32 R8, R11, R5, 0x1, P1 ;  /* 0x000000050b087211 */ /* 0x004fc600008f0eff */
[----:B------:R1:W-:Y:S04]  /*d480*/  STL [R1+0xcb4], R9 ;  /* 0x000cb40901007387 */ /* 0x0003e80000100800 */
[----:B------:R2:W-:Y:S01]  /*d490*/  STL [R1+0xc80], R8 ;  /* 0x000c800801007387 */ /* 0x0005e20000100800 */
[----:B0-----:R-:W-:Y:S02]  /*d4a0*/  LEA R7, P1, R18, R26, 0x1 ;  /* 0x0000001a12077211 */ /* 0x001fe400078208ff */
[----:B-1----:R-:W-:-:S03]  /*d4b0*/  LEA.HI.X.SX32 R9, R12, R5, 0x1, P2 ;  /* 0x000000050c097211 */ /* 0x002fc600010f0eff */
[----:B------:R0:W-:Y:S01]  /*d4c0*/  STL [R1+0xcbc], R7 ;  /* 0x000cbc0701007387 */ /* 0x0001e20000100800 */
[----:B--2---:R-:W-:-:S03]  /*d4d0*/  LEA R8, P2, R19, R26, 0x1 ;  /* 0x0000001a13087211 */ /* 0x004fc600078408ff */
[----:B------:R1:W-:Y:S04]  /*d4e0*/  STL [R1+0xc88], R9 ;  /* 0x000c880901007387 */ /* 0x0003e80000100800 */
[----:B------:R2:W-:Y:S01]  /*d4f0*/  STL [R1+0xcc4], R8 ;  /* 0x000cc40801007387 */ /* 0x0005e20000100800 */
[----:B0-----:R-:W-:Y:S02]  /*d500*/  LEA.HI.X.SX32 R7, R13, R5, 0x1, P3 ;  /* 0x000000050d077211 */ /* 0x001fe400018f0eff */
[----:B-1----:R-:W-:-:S03]  /*d510*/  LEA R9, P3, R20, R26, 0x1 ;  /* 0x0000001a14097211 */ /* 0x002fc600078608ff */
[----:B------:R4:W-:Y:S01]  /*d520*/  STL [R1+0xc90], R7 ;  /* 0x000c900701007387 */ /* 0x0009e20000100800 */
[----:B--2---:R-:W-:-:S03]  /*d530*/  LEA.HI.X.SX32 R8, R14, R5, 0x1, P4 ;  /* 0x000000050e087211 */ /* 0x004fc600020f0eff */
[----:B------:R0:W-:Y:S04]  /*d540*/  STL [R1+0xccc], R9 ;  /* 0x000ccc0901007387 */ /* 0x0001e80000100800 */
[----:B------:R1:W-:Y:S01]  /*d550*/  STL [R1+0xc98], R8 ;  /* 0x000c980801007387 */ /* 0x0003e20000100800 */
[----:B----4-:R-:W-:Y:S02]  /*d560*/  LEA R7, P4, R4, R26, 0x1 ;  /* 0x0000001a04077211 */ /* 0x010fe400078808ff */
[----:B0-----:R-:W-:-:S03]  /*d570*/  LEA.HI.X.SX32 R9, R15, R5, 0x1, P5 ;  /* 0x000000050f097211 */ /* 0x001fc600028f0eff */
[----:B------:R0:W-:Y:S01]  /*d580*/  STL [R1+0xcd0], R7 ;  /* 0x000cd00701007387 */ /* 0x0001e20000100800 */
[----:B-1----:R-:W-:-:S03]  /*d590*/  LEA R8, P5, R22, R26, 0x1 ;  /* 0x0000001a16087211 */ /* 0x002fc600078a08ff */
        /* <DEDUP_REMOVED lines=18> */
[----:B------:R-:W-:Y:S01]  /*d6c0*/  STL [R1+0xce4], R9 ;  /* 0x000ce40901007387 */ /* 0x000fe20000100800 */
[----:B------:R-:W-:-:S03]  /*d6d0*/  LEA.HI.X.SX32 R4, R4, R5, 0x1, P4 ;  /* 0x0000000504047211 */ /* 0x000fc600020f0eff */
[----:B------:R-:W2:Y:S01]  /*d6e0*/  LDL.LU R11, [R1+0x234] ;  /* 0x00023400010b7983 */ /* 0x000ea20000300800 */
[----:B0-----:R-:W-:-:S03]  /*d6f0*/  LEA R7, P3, R3, R26, 0x1 ;  /* 0x0000001a03077211 */ /* 0x001fc600078608ff */
[----:B------:R0:W-:Y:S04]  /*d700*/  STL [R1+0xcc8], R8 ;  /* 0x000cc80801007387 */ /* 0x0001e80000100800 */
[----:B------:R-:W-:Y:S04]  /*d710*/  STL [R1+0x90c], R7 ;  /* 0x00090c0701007387 */ /* 0x000fe80000100800 */
[----:B------:R-:W3:Y:S01]  /*d720*/  LDL.LU R12, [R1+0x1f8] ;  /* 0x0001f800010c7983 */ /* 0x000ee20000300800 */
[----:B0-----:R-:W-:-:S03]  /*d730*/  LEA.HI.X.SX32 R8, R22, R5, 0x1, P5 ;  /* 0x0000000516087211 */ /* 0x001fc600028f0eff */
[----:B------:R0:W-:Y:S04]  /*d740*/  STL [R1+0x8f4], R4 ;  /* 0x0008f40401007387 */ /* 0x0001e80000100800 */
[----:B------:R-:W-:Y:S01]  /*d750*/  STL [R1+0x8f8], R8 ;  /* 0x0008f80801007387 */ /* 0x000fe20000100800 */
[----:B0-----:R-:W-:-:S03]  /*d760*/  LEA.HI.X.SX32 R4, R24, R5, 0x1, P0 ;  /* 0x0000000518047211 */ /* 0x001fc600000f0eff */
[----:B------:R-:W4:Y:S01]  /*d770*/  LDL.LU R24, [R1+0x228] ;  /* 0x0002280001187983 */ /* 0x000f220000300800 */
[----:B------:R-:W-:-:S05]  /*d780*/  LEA.HI.X.SX32 R7, R23, R5, 0x1, P6 ;  /* 0x0000000517077211 */ /* 0x000fca00030f0eff */
[----:B------:R0:W-:Y:S04]  /*d790*/  STL [R1+0x8fc], R7 ;  /* 0x0008fc0701007387 */ /* 0x0001e80000100800 */
[----:B------:R1:W-:Y:S04]  /*d7a0*/  STL [R1+0x900], R4 ;  /* 0x0009000401007387 */ /* 0x0003e80000100800 */
[----:B------:R-:W5:Y:S01]  /*d7b0*/  LDL.LU R23, [R1+0x1e8] ;  /* 0x0001e80001177983 */ /* 0x000f620000300800 */
[-C--:B0-----:R-:W-:Y:S02]  /*d7c0*/  LEA.HI.X.SX32 R7, R27, R5.reuse, 0x1, P1 ;  /* 0x000000051b077211 */ /* 0x081fe400008f0eff */
[----:B-1----:R-:W-:-:S03]  /*d7d0*/  LEA.HI.X.SX32 R4, R21, R5, 0x1, P2 ;  /* 0x0000000515047211 */ /* 0x002fc600010f0eff */
[----:B------:R-:W-:Y:S04]  /*d7e0*/  STL [R1+0x904], R7 ;  /* 0x0009040701007387 */ /* 0x000fe80000100800 */
[----:B------:R0:W-:Y:S01]  /*d7f0*/  STL [R1+0x908], R4 ;  /* 0x0009080401007387 */ /* 0x0001e20000100800 */
[----:B------:R-:W-:-:S03]  /*d800*/  LEA.HI.X.SX32 R3, R3, R5, 0x1, P3 ;  /* 0x0000000503037211 */ /* 0x000fc600018f0eff */
[----:B------:R-:W5:Y:S04]  /*d810*/  LDL.LU R13, [R1+0x1e4] ;  /* 0x0001e400010d7983 */ /* 0x000f680000300800 */
[----:B0-----:R-:W0:Y:S04]  /*d820*/  S2R R4, SR_TID.X ;  /* 0x0000000000047919 */ /* 0x001e280000002100 */
[----:B------:R1:W-:Y:S04]  /*d830*/  STL [R1+0x6f0], R3 ;  /* 0x0006f00301007387 */ /* 0x0003e80000100800 */
[----:B------:R-:W5:Y:S04]  /*d840*/  LDL.LU R14, [R1+0x1ec] ;  /* 0x0001ec00010e7983 */ /* 0x000f680000300800 */
[----:B------:R-:W5:Y:S01]  /*d850*/  LDL.LU R22, [R1+0x1f0] ;  /* 0x0001f00001167983 */ /* 0x000f620000300800 */
[----:B------:R-:W-:-:S03]  /*d860*/  IMAD.MOV R7, RZ, RZ, -c[0x0][0x188] ;  /* 0x80006200ff077624 */ /* 0x000fc600078e02ff */
[----:B------:R-:W5:Y:S01]  /*d870*/  LDL.LU R15, [R1+0x1f4] ;  /* 0x0001f400010f7983 */ /* 0x000f620000300800 */
[----:B0-----:R-:W-:-:S03]  /*d880*/  SHF.R.U32.HI R28, RZ, 0x8, R4 ;  /* 0x00000008ff1c7819 */ /* 0x001fc60000011604 */
[----:B------:R-:W5:Y:S01]  /*d890*/  LDL.LU R16, [R1+0x200] ;  /* 0x0002000001107983 */ /* 0x000f620000300800 */
[----:B------:R-:W-:-:S03]  /*d8a0*/  SGXT.U32 R28, R28, 0x1 ;  /* 0x000000011c1c781a */ /* 0x000fc60000000000 */
[----:B------:R-:W5:Y:S01]  /*d8b0*/  LDL.LU R26, [R1+0x204] ;  /* 0x00020400011a7983 */ /* 0x000f620000300800 */
[C---:B------:R-:W-:Y:S01]  /*d8c0*/  LOP3.LUT R10, R28.reuse, 0x7e, RZ, 0xfc, !PT ;  /* 0x0000007e1c0a7812 */ /* 0x040fe200078efcff */
[C---:B------:R-:W-:Y:S01]  /*d8d0*/  IMAD R21, R28.reuse, c[0x0][0x188], RZ ;  /* 0x000062001c157a24 */ /* 0x040fe200078e02ff */
[C---:B------:R-:W-:Y:S02]  /*d8e0*/  LOP3.LUT R29, R28.reuse, 0x7e, RZ, 0xfc, !PT ;  /* 0x0000007e1c1d7812 */ /* 0x040fe400078efcff */
[----:B------:R-:W-:Y:S01]  /*d8f0*/  LOP3.LUT R28, R28, 0x7e, RZ, 0xfc, !PT ;  /* 0x0000007e1c1c7812 */ /* 0x000fe200078efcff */
[----:B------:R-:W-:Y:S02]  /*d900*/  IMAD R10, R10, c[0x0][0x188], RZ ;  /* 0x000062000a0a7a24 */ /* 0x000fe400078e02ff */
[----:B------:R-:W-:Y:S01]  /*d910*/  IMAD R29, R29, c[0x0][0x188], RZ ;  /* 0x000062001d1d7a24 */ /* 0x000fe200078e02ff */
[----:B-1----:R-:W-:Y:S01]  /*d920*/  LEA R3, P0, R2, c[0x0][0x160], 0x1 ;  /* 0x0000580002037a11 */ /* 0x002fe200078008ff */
[----:B------:R-:W-:-:S02]  /*d930*/  IMAD R10, R7, 0x2, R10 ;  /* 0x00000002070a7824 */ /* 0x000fc400078e020a */
[----:B------:R-:W-:Y:S02]  /*d940*/  IMAD R28, R28, c[0x0][0x188], RZ ;  /* 0x000062001c1c7a24 */ /* 0x000fe400078e02ff */
[C---:B------:R-:W-:Y:S02]  /*d950*/  IMAD R29, R7.reuse, 0x2, R29 ;  /* 0x00000002071d7824 */ /* 0x040fe400078e021d */
[----:B------:R-:W-:Y:S01]  /*d960*/  IMAD R10, R7, 0x2, R10 ;  /* 0x00000002070a7824 */ /* 0x000fe200078e020a */
[-C--:B------:R-:W-:Y:S02]  /*d970*/  LEA R7, P1, R28, R3.reuse, 0x1 ;  /* 0x000000031c077211 */ /* 0x080fe400078208ff */
[----:B------:R-:W-:-:S03]  /*d980*/  LEA R8, P2, R29, R3, 0x1 ;  /* 0x000000031d087211 */ /* 0x000fc600078408ff */
[----:B------:R0:W-:Y:S04]  /*d990*/  STL [R1+0x6f8], R7 ;  /* 0x0006f80701007387 */ /* 0x0001e80000100800 */
[----:B------:R-:W5:Y:S04]  /*d9a0*/  LDL.LU R17, [R1+0x1fc] ;  /* 0x0001fc0001117983 */ /* 0x000f680000300800 */
[----:B------:R2:W-:Y:S01]  /*d9b0*/  STL [R1+0x700], R8 ;  /* 0x0007000801007387 */ /* 0x0005e20000100800 */
[----:B0-----:R-:W-:-:S03]  /*d9c0*/  LEA R7, P5, R10, R3, 0x1 ;  /* 0x000000030a077211 */ /* 0x001fc600078a08ff */
[----:B------:R-:W5:Y:S01]  /*d9d0*/  LDL.LU R18, [R1+0x208] ;  /* 0x0002080001127983 */ /* 0x000f620000300800 */
[----:B------:R-:W-:-:S03]  /*d9e0*/  LEA.HI.X.SX32 R2, R2, c[0x0][0x164], 0x1, P0 ;  /* 0x0000590002027a11 */ /* 0x000fc600000f0eff */
[----:B------:R-:W-:Y:S04]  /*d9f0*/  STL [R1+0x708], R7 ;  /* 0x0007080701007387 */ /* 0x000fe80000100800 */
[----:B------:R-:W5:Y:S01]  /*da00*/  LDL.LU R20, [R1+0x20c] ;  /* 0x00020c0001147983 */ /* 0x000f620000300800 */
[----:B------:R-:W-:Y:S02]  /*da10*/  LEA.HI.X.SX32 R27, R28, R2, 0x1, P1 ;  /* 0x000000021c1b7211 */ /* 0x000fe400008f0eff */
[-C--:B--2---:R-:W-:Y:S02]  /*da20*/  LEA R8, P3, R11, R3.reuse, 0x1 ;  /* 0x000000030b087211 */ /* 0x084fe400078608ff */
[----:B----4-:R-:W-:-:S05]  /*da30*/  LEA R9, P4, R24, R3, 0x1 ;  /* 0x0000000318097211 */ /* 0x010fca00078808ff */
[----:B------:R3:W-:Y:S04]  /*da40*/  STL [R1+0x710], R9 ;  /* 0x0007100901007387 */ /* 0x0007e80000100800 */
[----:B------:R-:W-:Y:S04]  /*da50*/  STL [R1+0x718], R8 ;  /* 0x0007180801007387 */ /* 0x000fe80000100800 */
[----:B------:R-:W2:Y:S01]  /*da60*/  LDL.LU R19, [R1+0x218] ;  /* 0x0002180001137983 */ /* 0x000ea20000300800 */
[----:B---3--:R-:W-:-:S05]  /*da70*/  LEA R9, P0, R12, R3, 0x1 ;  /* 0x000000030c097211 */ /* 0x008fca00078008ff */
[----:B------:R-:W-:Y:S04]  /*da80*/  STL [R1+0x720], R9 ;  /* 0x0007200901007387 */ /* 0x000fe80000100800 */
[----:B------:R-:W3:Y:S04]  /*da90*/  LDL.LU R28, [R1+0x210] ;  /* 0x00021000011c7983 */ /* 0x000ee80000300800 */
[----:B------:R0:W-:Y:S02]  /*daa0*/  STL [R1+0x6f4], R27 ;  /* 0x0006f41b01007387 */ /* 0x0001e40000100800 */
[----:B0-----:R-:W-:-:S02]  /*dab0*/  LEA.HI.X.SX32 R27, R29, R2, 0x1, P2 ;  /* 0x000000021d1b7211 */ /* 0x001fc400010f0eff */
[----:B------:R-:W4:Y:S01]  /*dac0*/  LDL.LU R29, [R1+0x214] ;  /* 0x00021400011d7983 */ /* 0x000f220000300800 */
[----:B-----5:R-:W-:-:S05]  /*dad0*/  LEA R9, P1, R23, R3, 0x1 ;  /* 0x0000000317097211 */ /* 0x020fca00078208ff */
[----:B------:R-:W-:Y:S04]  /*dae0*/  STL [R1+0x728], R9 ;  /* 0x0007280901007387 */ /* 0x000fe80000100800 */
[----:B------:R0:W-:Y:S01]  /*daf0*/  STL [R1+0x6fc], R27 ;  /* 0x0006fc1b01007387 */ /* 0x0001e20000100800 */
[----:B------:R-:W-:Y:S02]  /*db00*/  LEA.HI.X.SX32 R10, R10, R2, 0x1, P5 ;  /* 0x000000020a0a7211 */ /* 0x000fe400028f0eff */
[----:B0-----:R-:W-:-:S05]  /*db10*/  LEA R27, P2, R13, R3, 0x1 ;  /* 0x000000030d1b7211 */ /* 0x001fca00078408ff */
[----:B------:R0:W-:Y:S04]  /*db20*/  STL [R1+0x730], R27 ;  /* 0x0007301b01007387 */ /* 0x0001e80000100800 */
[----:B------:R-:W-:Y:S01]  /*db30*/  STL [R1+0x704], R10 ;  /* 0x0007040a01007387 */ /* 0x000fe20000100800 */
[----:B0-----:R-:W-:-:S05]  /*db40*/  LEA R27, P5, R14, R3, 0x1 ;  /* 0x000000030e1b7211 */ /* 0x001fca00078a08ff */
[----:B------:R0:W-:Y:S02]  /*db50*/  STL [R1+0x738], R27 ;  /* 0x0007381b01007387 */ /* 0x0001e40000100800 */
[----:B0-----:R-:W-:Y:S02]  /*db60*/  LEA.HI.X.SX32 R27, R24, R2, 0x1, P4 ;  /* 0x00000002181b7211 */ /* 0x001fe400020f0eff */
[----:B------:R-:W-:-:S03]  /*db70*/  LEA R24, P4, R22, R3, 0x1 ;  /* 0x0000000316187211 */ /* 0x000fc600078808ff */
[----:B------:R0:W-:Y:S04]  /*db80*/  STL [R1+0x70c], R27 ;  /* 0x00070c1b01007387 */ /* 0x0001e80000100800 */
[----:B------:R1:W-:Y:S01]  /*db90*/  STL [R1+0x740], R24 ;  /* 0x0007401801007387 */ /* 0x0003e20000100800 */
[----:B0-----:R-:W-:Y:S02]  /*dba0*/  LEA.HI.X.SX32 R27, R11, R2, 0x1, P3 ;  /* 0x000000020b1b7211 */ /* 0x001fe400018f0eff */
[----:B-1----:R-:W-:-:S03]  /*dbb0*/  LEA R24, P3, R15, R3, 0x1 ;  /* 0x000000030f187211 */ /* 0x002fc600078608ff */
[----:B------:R0:W-:Y:S04]  /*dbc0*/  STL [R1+0x714], R27 ;  /* 0x0007141b01007387 */ /* 0x0001e80000100800 */
[----:B------:R1:W-:Y:S01]  /*dbd0*/  STL [R1+0x75c], R24 ;  /* 0x00075c1801007387 */ /* 0x0003e20000100800 */
[----:B0-----:R-:W-:Y:S02]  /*dbe0*/  LEA.HI.X.SX32 R27, R12, R2, 0x1, P0 ;  /* 0x000000020c1b7211 */ /* 0x001fe400000f0eff */
[----:B-1----:R-:W-:-:S03]  /*dbf0*/  LEA R24, P0, R16, R3, 0x1 ;  /* 0x0000000310187211 */ /* 0x002fc600078008ff */
[----:B------:R0:W-:Y:S04]  /*dc00*/  STL [R1+0x71c], R27 ;  /* 0x00071c1b01007387 */ /* 0x0001e80000100800 */
[----:B------:R1:W-:Y:S01]  /*dc10*/  STL [R1+0x764], R24 ;  /* 0x0007641801007387 */ /* 0x0003e20000100800 */
[-C--:B0-----:R-:W-:Y:S02]  /*dc20*/  LEA.HI.X.SX32 R27, R23, R2.reuse, 0x1, P1 ;  /* 0x00000002171b7211 */ /* 0x081fe400008f0eff */
[----:B------:R-:W-:Y:S02]  /*dc30*/  LEA.HI.X.SX32 R23, R13, R2, 0x1, P2 ;  /* 0x000000020d177211 */ /* 0x000fe400010f0eff */
[-C--:B-1----:R-:W-:Y:S01]  /*dc40*/  LEA R24, P1, R26, R3.reuse, 0x1 ;  /* 0x000000031a187211 */ /* 0x082fe200078208ff */
[----:B------:R0:W-:Y:S04]  /*dc50*/  STL [R1+0x724], R27 ;  /* 0x0007241b01007387 */ /* 0x0001e80000100800 */
[----:B------:R1:W-:Y:S04]  /*dc60*/  STL [R1+0x76c], R24 ;  /* 0x00076c1801007387 */ /* 0x0003e80000100800 */
[----:B------:R5:W-:Y:S01]  /*dc70*/  STL [R1+0x72c], R23 ;  /* 0x00072c1701007387 */ /* 0x000be20000100800 */
[----:B0-----:R-:W-:-:S02]  /*dc80*/  LEA R27, P2, R17, R3, 0x1 ;  /* 0x00000003111b7211 */ /* 0x001fc400078408ff */
[----:B-1----:R-:W-:-:S03]  /*dc90*/  LEA.HI.X.SX32 R24, R14, R2, 0x1, P5 ;  /* 0x000000020e187211 */ /* 0x002fc600028f0eff */
[----:B------:R-:W-:Y:S01]  /*dca0*/  STL [R1+0x774], R27 ;  /* 0x0007741b01007387 */ /* 0x000fe20000100800 */
[----:B-----5:R-:W-:-:S03]  /*dcb0*/  LEA R23, P5, R18, R3, 0x1 ;  /* 0x0000000312177211 */ /* 0x020fc600078a08ff */
[----:B------:R0:W-:Y:S04]  /*dcc0*/  STL [R1+0x734], R24 ;  /* 0x0007341801007387 */ /* 0x0001e80000100800 */
[----:B------:R1:W-:Y:S01]  /*dcd0*/  STL [R1+0x77c], R23 ;  /* 0x00077c1701007387 */ /* 0x0003e20000100800 */
[----:B0-----:R-:W-:Y:S02]  /*dce0*/  LEA.HI.X.SX32 R24, R22, R2, 0x1, P4 ;  /* 0x0000000216187211 */ /* 0x001fe400020f0eff */
[----:B-1----:R-:W-:-:S03]  /*dcf0*/  LEA R23, P4, R20, R3, 0x1 ;  /* 0x0000000314177211 */ /* 0x002fc600078808ff */
[----:B------:R-:W-:Y:S01]  /*dd00*/  STL [R1+0x73c], R24 ;  /* 0x00073c1801007387 */ /* 0x000fe20000100800 */
[----:B------:R-:W-:-:S03]  /*dd10*/  LEA.HI.X.SX32 R22, R15, R2, 0x1, P3 ;  /* 0x000000020f167211 */ /* 0x000fc600018f0eff */
[----:B------:R0:W-:Y:S04]  /*dd20*/  STL [R1+0x784], R23 ;  /* 0x0007841701007387 */ /* 0x0001e80000100800 */
[----:B------:R3:W-:Y:S01]  /*dd30*/  STL [R1+0x744], R22 ;  /* 0x0007441601007387 */ /* 0x0007e20000100800 */
[----:B0-----:R-:W-:Y:S01]  /*dd40*/  LEA.HI.X.SX32 R23, R16, R2, 0x1, P0 ;  /* 0x0000000210177211 */ /* 0x001fe200000f0eff */
[----:B------:R-:W-:Y:S02]  /*dd50*/  IMAD.MOV R6, RZ, RZ, -c[0x0][0x188] ;  /* 0x80006200ff067624 */ /* 0x000fe400078e02ff */
[----:B------:R-:W-:Y:S02]  /*dd60*/  IMAD.MOV R25, RZ, RZ, -c[0x0][0x188] ;  /* 0x80006200ff197624 */ /* 0x000fe400078e02ff */
[----:B------:R-:W-:-:S04]  /*dd70*/  IMAD R6, R6, 0x2, R0 ;  /* 0x0000000206067824 */ /* 0x000fc800078e0200 */
        /* <DEDUP_REMOVED lines=10> */
[----:B------:R-:W-:Y:S01]  /*de20*/  IMAD R15, R25, 0x2, R14 ;  /* 0x00000002190f7824 */ /* 0x000fe200078e020e */
[----:B--2---:R-:W-:-:S05]  /*de30*/  LEA R24, P3, R19, R3, 0x1 ;  /* 0x0000000313187211 */ /* 0x004fca00078608ff */
[----:B------:R0:W-:Y:S04]  /*de40*/  STL [R1+0x78c], R24 ;  /* 0x00078c1801007387 */ /* 0x0001e80000100800 */
[----:B------:R4:W-:Y:S01]  /*de50*/  STL [R1+0x760], R23 ;  /* 0x0007601701007387 */ /* 0x0009e20000100800 */
[----:B---3--:R-:W-:Y:S02]  /*de60*/  LEA R22, P0, R28, R3, 0x1 ;  /* 0x000000031c167211 */ /* 0x008fe400078008ff */
[----:B0-----:R-:W-:-:S03]  /*de70*/  LEA.HI.X.SX32 R24, R26, R2, 0x1, P1 ;  /* 0x000000021a187211 */ /* 0x001fc600008f0eff */
[----:B------:R0:W-:Y:S04]  /*de80*/  STL [R1+0x794], R22 ;  /* 0x0007941601007387 */ /* 0x0001e80000100800 */
[----:B------:R1:W-:Y:S01]  /*de90*/  STL [R1+0x768], R24 ;  /* 0x0007681801007387 */ /* 0x0003e20000100800 */
[-C--:B----4-:R-:W-:Y:S02]  /*dea0*/  LEA R23, P1, R29, R3.reuse, 0x1 ;  /* 0x000000031d177211 */ /* 0x090fe400078208ff */
[-C--:B0-----:R-:W-:Y:S02]  /*deb0*/  LEA.HI.X.SX32 R22, R17, R2.reuse, 0x1, P2 ;  /* 0x0000000211167211 */ /* 0x081fe400010f0eff */
[----:B-1----:R-:W-:Y:S01]  /*dec0*/  LEA R24, P2, R0, R3, 0x1 ;  /* 0x0000000300187211 */ /* 0x002fe200078408ff */
[----:B------:R0:W-:Y:S04]  /*ded0*/  STL [R1+0x79c], R23 ;  /* 0x00079c1701007387 */ /* 0x0001e80000100800 */
[----:B------:R1:W-:Y:S01]  /*dee0*/  STL [R1+0x770], R22 ;  /* 0x0007701601007387 */ /* 0x0003e20000100800 */
[----:B0-----:R-:W-:-:S03]  /*def0*/  LEA.HI.X.SX32 R23, R18, R2, 0x1, P5 ;  /* 0x0000000212177211 */ /* 0x001fc600028f0eff */
[----:B------:R-:W-:Y:S01]  /*df00*/  STL [R1+0x7a4], R24 ;  /* 0x0007a41801007387 */ /* 0x000fe20000100800 */
[----:B-1----:R-:W-:-:S03]  /*df10*/  LEA R22, P5, R6, R3, 0x1 ;  /* 0x0000000306167211 */ /* 0x002fc600078a08ff */
[----:B------:R0:W-:Y:S04]  /*df20*/  STL [R1+0x778], R23 ;  /* 0x0007781701007387 */ /* 0x0001e80000100800 */
[----:B------:R1:W-:Y:S01]  /*df30*/  STL [R1+0x7ac], R22 ;  /* 0x0007ac1601007387 */ /* 0x0003e20000100800 */
[-C--:B0-----:R-:W-:Y:S02]  /*df40*/  LEA.HI.X.SX32 R23, R20, R2.reuse, 0x1, P4 ;  /* 0x0000000214177211 */ /* 0x081fe400020f0eff */
[----:B------:R-:W-:Y:S02]  /*df50*/  LEA R20, P4, R4, R3, 0x1 ;  /* 0x0000000304147211 */ /* 0x000fe400078808ff */
[-C--:B-1----:R-:W-:Y:S01]  /*df60*/  LEA.HI.X.SX32 R22, R19, R2.reuse, 0x1, P3 ;  /* 0x0000000213167211 */ /* 0x082fe200018f0eff */
[----:B------:R0:W-:Y:S04]  /*df70*/  STL [R1+0x780], R23 ;  /* 0x0007801701007387 */ /* 0x0001e80000100800 */
[----:B------:R1:W-:Y:S04]  /*df80*/  STL [R1+0x7b4], R20 ;  /* 0x0007b41401007387 */ /* 0x0003e80000100800 */
[----:B------:R2:W-:Y:S01]  /*df90*/  STL [R1+0x788], R22 ;  /* 0x0007881601007387 */ /* 0x0005e20000100800 */
[----:B0-----:R-:W-:-:S02]  /*dfa0*/  LEA.HI.X.SX32 R23, R28, R2, 0x1, P0 ;  /* 0x000000021c177211 */ /* 0x001fc400000f0eff */
[----:B-1----:R-:W-:Y:S02]  /*dfb0*/  LEA R20, P3, R21, R3, 0x1 ;  /* 0x0000000315147211 */ /* 0x002fe400078608ff */
[----:B--2---:R-:W-:-:S03]  /*dfc0*/  LEA.HI.X.SX32 R22, R29, R2, 0x1, P1 ;  /* 0x000000021d167211 */ /* 0x004fc600008f0eff */
[----:B------:R-:W-:Y:S01]  /*dfd0*/  STL [R1+0x8f0], R20 ;  /* 0x0008f01401007387 */ /* 0x000fe20000100800 */
[----:B------:R-:W-:-:S03]  /*dfe0*/  LEA.HI.X.SX32 R24, R0, R2, 0x1, P2 ;  /* 0x0000000200187211 */ /* 0x000fc600010f0eff */
[----:B------:R0:W-:Y:S04]  /*dff0*/  STL [R1+0x790], R23 ;  /* 0x0007901701007387 */ /* 0x0001e80000100800 */
[----:B------:R1:W-:Y:S04]  /*e000*/  STL [R1+0x798], R22 ;  /* 0x0007981601007387 */ /* 0x0003e80000100800 */
[----:B------:R-:W2:Y:S01]  /*e010*/  LDL.LU R0, [R1+0xe0c] ;  /* 0x000e0c0001007983 */ /* 0x000ea20000300800 */
[----:B0-----:R-:W-:Y:S02]  /*e020*/  LEA R23, P0, R5, R3, 0x1 ;  /* 0x0000000305177211 */ /* 0x001fe400078008ff */
[-C--:B-1----:R-:W-:Y:S01]  /*e030*/  LEA.HI.X.SX32 R22, R6, R2.reuse, 0x1, P5 ;  /* 0x0000000206167211 */ /* 0x082fe200028f0eff */
[----:B------:R-:W-:Y:S01]  /*e040*/  STL [R1+0x7a0], R24 ;  /* 0x0007a01801007387 */ /* 0x000fe20000100800 */
[----:B------:R-:W-:-:S03]  /*e050*/  LEA.HI.X.SX32 R21, R21, R2, 0x1, P3 ;  /* 0x0000000215157211 */ /* 0x000fc600018f0eff */
[----:B------:R0:W-:Y:S04]  /*e060*/  STL [R1+0x7a8], R22 ;  /* 0x0007a81601007387 */ /* 0x0001e80000100800 */
[----:B------:R-:W-:Y:S01]  /*e070*/  STL [R1+0x7bc], R23 ;  /* 0x0007bc1701007387 */ /* 0x000fe20000100800 */
[-C--:B0-----:R-:W-:Y:S02]  /*e080*/  LEA.HI.X.SX32 R22, R4, R2.reuse, 0x1, P4 ;  /* 0x0000000204167211 */ /* 0x081fe400020f0eff */
[----:B------:R-:W-:-:S03]  /*e090*/  LEA.HI.X.SX32 R4, R5, R2, 0x1, P0 ;  /* 0x0000000205047211 */ /* 0x000fc600000f0eff */
[----:B------:R-:W-:Y:S04]  /*e0a0*/  STL [R1+0x7b0], R22 ;  /* 0x0007b01601007387 */ /* 0x000fe80000100800 */
[----:B------:R0:W-:Y:S04]  /*e0b0*/  STL [R1+0x8ec], R21 ;  /* 0x0008ec1501007387 */ /* 0x0001e80000100800 */
[----:B------:R1:W-:Y:S01]  /*e0c0*/  STL [R1+0x7b8], R4 ;  /* 0x0007b80401007387 */ /* 0x0003e20000100800 */
[-C--:B0-----:R-:W-:Y:S02]  /*e0d0*/  LEA R21, P0, R7, R3.reuse, 0x1 ;  /* 0x0000000307157211 */ /* 0x081fe400078008ff */
[----:B-1----:R-:W-:-:S03]  /*e0e0*/  LEA R4, P1, R8, R3, 0x1 ;  /* 0x0000000308047211 */ /* 0x002fc600078208ff */
[----:B------:R-:W-:Y:S01]  /*e0f0*/  STL [R1+0x7c4], R21 ;  /* 0x0007c41501007387 */ /* 0x000fe20000100800 */
[----:B------:R-:W-:-:S03]  /*e100*/  LEA R22, P2, R9, R3, 0x1 ;  /* 0x0000000309167211 */ /* 0x000fc600078408ff */
[----:B------:R0:W-:Y:S01]  /*e110*/  STL [R1+0x7cc], R4 ;  /* 0x0007cc0401007387 */ /* 0x0001e20000100800 */
[----:B------:R-:W-:-:S03]  /*e120*/  LEA.HI.X.SX32 R8, R8, R2, 0x1, P1 ;  /* 0x0000000208087211 */ /* 0x000fc600008f0eff */
[----:B------:R-:W-:Y:S01]  /*e130*/  STL [R1+0x7d4], R22 ;  /* 0x0007d41601007387 */ /* 0x000fe20000100800 */
[-C--:B0-----:R-:W-:Y:S02]  /*e140*/  LEA.HI.X.SX32 R4, R7, R2.reuse, 0x1, P0 ;  /* 0x0000000207047211 */ /* 0x081fe400000f0eff */
[----:B------:R-:W-:-:S03]  /*e150*/  LEA.HI.X.SX32 R7, R9, R2, 0x1, P2 ;  /* 0x0000000209077211 */ /* 0x000fc600010f0eff */
[----:B------:R-:W-:Y:S01]  /*e160*/  STL [R1+0x7c0], R4 ;  /* 0x0007c00401007387 */ /* 0x000fe20000100800 */
[----:B------:R-:W-:-:S03]  /*e170*/  LEA R9, P0, R10, R3, 0x1 ;  /* 0x000000030a097211 */ /* 0x000fc600078008ff */
[----:B------:R0:W-:Y:S04]  /*e180*/  STL [R1+0x7c8], R8 ;  /* 0x0007c80801007387 */ /* 0x0001e80000100800 */
[----:B------:R1:W-:Y:S04]  /*e190*/  STL [R1+0x7d0], R7 ;  /* 0x0007d00701007387 */ /* 0x0003e80000100800 */
[----:B------:R3:W-:Y:S01]  /*e1a0*/  STL [R1+0x7dc], R9 ;  /* 0x0007dc0901007387 */ /* 0x0007e20000100800 */
[-C--:B0-----:R-:W-:Y:S02]  /*e1b0*/  LEA R8, P2, R12, R3.reuse, 0x1 ;  /* 0x000000030c087211 */ /* 0x081fe400078408ff */
[----:B-1----:R-:W-:-:S05]  /*e1c0*/  LEA R7, P1, R11, R3, 0x1 ;  /* 0x000000030b077211 */ /* 0x002fca00078208ff */
[----:B------:R0:W-:Y:S01]  /*e1d0*/  STL [R1+0x7e4], R7 ;  /* 0x0007e40701007387 */ /* 0x0001e20000100800 */
[----:B---3--:R-:W-:-:S03]  /*e1e0*/  LEA.HI.X.SX32 R9, R11, R2, 0x1, P1 ;  /* 0x000000020b097211 */ /* 0x008fc600008f0eff */
[----:B------:R1:W-:Y:S01]  /*e1f0*/  STL [R1+0x7ec], R8 ;  /* 0x0007ec0801007387 */ /* 0x0003e20000100800 */
[-C--:B0-----:R-:W-:Y:S02]  /*e200*/  LEA.HI.X.SX32 R7, R10, R2.reuse, 0x1, P0 ;  /* 0x000000020a077211 */ /* 0x081fe400000f0eff */
[----:B-1----:R-:W-:-:S03]  /*e210*/  LEA.HI.X.SX32 R8, R12, R2, 0x1, P2 ;  /* 0x000000020c087211 */ /* 0x002fc600010f0eff */
[----:B------:R-:W-:Y:S01]  /*e220*/  STL [R1+0x7d8], R7 ;  /* 0x0007d80701007387 */ /* 0x000fe20000100800 */
[----:B------:R-:W-:-:S03]  /*e230*/  LEA R10, P1, R14, R3, 0x1 ;  /* 0x000000030e0a7211 */ /* 0x000fc600078208ff */
[----:B------:R0:W-:Y:S01]  /*e240*/  STL [R1+0x7e0], R9 ;  /* 0x0007e00901007387 */ /* 0x0001e20000100800 */
[----:B------:R-:W-:-:S03]  /*e250*/  IMAD R16, R25, 0x2, R15 ;  /* 0x0000000219107824 */ /* 0x000fc600078e020f */
[----:B------:R1:W-:Y:S01]  /*e260*/  STL [R1+0x7e8], R8 ;  /* 0x0007e80801007387 */ /* 0x0003e20000100800 */
[-C--:B0-----:R-:W-:Y:S02]  /*e270*/  LEA R9, P0, R13, R3.reuse, 0x1 ;  /* 0x000000030d097211 */ /* 0x081fe400078008ff */
[----:B-1----:R-:W-:-:S03]  /*e280*/  LEA R8, P2, R15, R3, 0x1 ;  /* 0x000000030f087211 */ /* 0x002fc600078408ff */
[----:B------:R-:W-:Y:S01]  /*e290*/  STL [R1+0x7f4], R9 ;  /* 0x0007f40901007387 */ /* 0x000fe20000100800 */
[----:B------:R-:W-:-:S03]  /*e2a0*/  LEA.HI.X.SX32 R11, R14, R2, 0x1, P1 ;  /* 0x000000020e0b7211 */ /* 0x000fc600008f0eff */
[----:B------:R0:W-:Y:S01]  /*e2b0*/  STL [R1+0x7fc], R10 ;  /* 0x0007fc0a01007387 */ /* 0x0001e20000100800 */
[----:B------:R-:W-:-:S03]  /*e2c0*/  IMAD R17, R25, 0x2, R16 ;  /* 0x0000000219117824 */ /* 0x000fc600078e0210 */
[----:B------:R1:W-:Y:S01]  /*e2d0*/  STL [R1+0x804], R8 ;  /* 0x0008040801007387 */ /* 0x0003e20000100800 */
[-C--:B0-----:R-:W-:Y:S02]  /*e2e0*/  LEA.HI.X.SX32 R10, R13, R2.reuse, 0x1, P0 ;  /* 0x000000020d0a7211 */ /* 0x081fe400000f0eff */
[----:B-1----:R-:W-:-:S03]  /*e2f0*/  LEA.HI.X.SX32 R8, R15, R2, 0x1, P2 ;  /* 0x000000020f087211 */ /* 0x002fc600010f0eff */
[----:B------:R-:W-:Y:S01]  /*e300*/  STL [R1+0x7f0], R10 ;  /* 0x0007f00a01007387 */ /* 0x000fe20000100800 */
[----:B------:R-:W-:-:S03]  /*e310*/  IMAD R18, R25, 0x2, R17 ;  /* 0x0000000219127824 */ /* 0x000fc600078e0211 */
[----:B------:R0:W-:Y:S01]  /*e320*/  STL [R1+0x7f8], R11 ;  /* 0x0007f80b01007387 */ /* 0x0001e20000100800 */
[----:B------:R-:W-:-:S03]  /*e330*/  IMAD R19, R25, 0x2, R18 ;  /* 0x0000000219137824 */ /* 0x000fc600078e0212 */
[----:B------:R1:W-:Y:S01]  /*e340*/  STL [R1+0x800], R8 ;  /* 0x0008000801007387 */ /* 0x0003e20000100800 */
[-C--:B------:R-:W-:Y:S02]  /*e350*/  LEA R12, P2, R18, R3.reuse, 0x1 ;  /* 0x00000003120c7211 */ /* 0x080fe400078408ff */
[-C--:B0-----:R-:W-:Y:S02]  /*e360*/  LEA R11, P0, R16, R3.reuse, 0x1 ;  /* 0x00000003100b7211 */ /* 0x081fe400078008ff */
[----:B-1----:R-:W-:-:S03]  /*e370*/  LEA R8, P1, R17, R3, 0x1 ;  /* 0x0000000311087211 */ /* 0x002fc600078208ff */
[----:B------:R-:W-:Y:S01]  /*e380*/  STL [R1+0x80c], R11 ;  /* 0x00080c0b01007387 */ /* 0x000fe20000100800 */
[----:B------:R-:W-:-:S03]  /*e390*/  IMAD R20, R25, 0x2, R19 ;  /* 0x0000000219147824 */ /* 0x000fc600078e0213 */
[----:B------:R0:W-:Y:S01]  /*e3a0*/  STL [R1+0x814], R8 ;  /* 0x0008140801007387 */ /* 0x0001e20000100800 */
[-C--:B------:R-:W-:Y:S01]  /*e3b0*/  LEA.HI.X.SX32 R13, R17, R2.reuse, 0x1, P1 ;  /* 0x00000002110d7211 */ /* 0x080fe200008f0eff */
[----:B------:R-:W-:Y:S02]  /*e3c0*/  IMAD R6, R25, 0x2, R20 ;  /* 0x0000000219067824 */ /* 0x000fe400078e0214 */
        /* <DEDUP_REMOVED lines=11> */
[----:B------:R-:W-:Y:S01]  /*e480*/  IMAD R21, R25, 0x2, R5 ;  /* 0x0000000219157824 */ /* 0x000fe200078e0205 */
[----:B------:R-:W-:Y:S02]  /*e490*/  LEA.HI.X.SX32 R15, R19, R2, 0x1, P0 ;  /* 0x00000002130f7211 */ /* 0x000fe400000f0eff */
[----:B------:R0:W-:Y:S04]  /*e4a0*/  STL [R1+0x82c], R14 ;  /* 0x00082c0e01007387 */ /* 0x0001e80000100800 */
[----:B------:R1:W-:Y:S01]  /*e4b0*/  STL [R1+0x834], R12 ;  /* 0x0008340c01007387 */ /* 0x0003e20000100800 */
[----:B------:R-:W-:-:S03]  /*e4c0*/  IMAD R4, R25, 0x2, R21 ;  /* 0x0000000219047824 */ /* 0x000fc600078e0215 */
[----:B------:R3:W-:Y:S01]  /*e4d0*/  STL [R1+0x820], R15 ;  /* 0x0008200f01007387 */ /* 0x0007e20000100800 */
[-C--:B0-----:R-:W-:Y:S02]  /*e4e0*/  LEA.HI.X.SX32 R14, R6, R2.reuse, 0x1, P2 ;  /* 0x00000002060e7211 */ /* 0x081fe400010f0eff */
[----:B-1----:R-:W-:Y:S01]  /*e4f0*/  LEA.HI.X.SX32 R12, R20, R2, 0x1, P1 ;  /* 0x00000002140c7211 */ /* 0x002fe200008f0eff */
[----:B------:R-:W-:-:S04]  /*e500*/  IMAD R22, R25, 0x2, R4 ;  /* 0x0000000219167824 */ /* 0x000fc800078e0204 */
[----:B------:R0:W-:Y:S01]  /*e510*/  STL [R1+0x828], R12 ;  /* 0x0008280c01007387 */ /* 0x0001e20000100800 */
[----:B---3--:R-:W-:-:S03]  /*e520*/  LEA R15, P1, R21, R3, 0x1 ;  /* 0x00000003150f7211 */ /* 0x008fc600078208ff */
[----:B------:R1:W-:Y:S01]  /*e530*/  STL [R1+0x830], R14 ;  /* 0x0008300e01007387 */ /* 0x0003e20000100800 */
[-C--:B0-----:R-:W-:Y:S02]  /*e540*/  LEA R12, P0, R5, R3.reuse, 0x1 ;  /* 0x00000003050c7211 */ /* 0x081fe400078008ff */
[----:B-1----:R-:W-:-:S03]  /*e550*/  LEA R14, P2, R4, R3, 0x1 ;  /* 0x00000003040e7211 */ /* 0x002fc600078408ff */
[----:B------:R-:W-:Y:S01]  /*e560*/  STL [R1+0x83c], R12 ;  /* 0x00083c0c01007387 */ /* 0x000fe20000100800 */
[----:B------:R-:W-:Y:S01]  /*e570*/  IMAD R7, R25, 0x2, R22 ;  /* 0x0000000219077824 */ /* 0x000fe200078e0216 */
[-C--:B------:R-:W-:Y:S02]  /*e580*/  LEA.HI.X.SX32 R5, R5, R2.reuse, 0x1, P0 ;  /* 0x0000000205057211 */ /* 0x080fe400000f0eff */
[----:B------:R-:W-:Y:S01]  /*e590*/  STL [R1+0x844], R15 ;  /* 0x0008440f01007387 */ /* 0x000fe20000100800 */
[----:B------:R-:W-:-:S03]  /*e5a0*/  LEA.HI.X.SX32 R4, R4, R2, 0x1, P2 ;  /* 0x0000000204047211 */ /* 0x000fc600010f0eff */
[----:B------:R0:W-:Y:S01]  /*e5b0*/  STL [R1+0x84c], R14 ;  /* 0x00084c0e01007387 */ /* 0x0001e20000100800 */
[----:B------:R-:W-:-:S03]  /*e5c0*/  IMAD R9, R25, 0x2, R7 ;  /* 0x0000000219097824 */ /* 0x000fc600078e0207 */
[----:B------:R-:W-:Y:S01]  /*e5d0*/  STL [R1+0x838], R5 ;  /* 0x0008380501007387 */ /* 0x000fe20000100800 */
[----:B0-----:R-:W-:Y:S02]  /*e5e0*/  LEA.HI.X.SX32 R14, R21, R2, 0x1, P1 ;  /* 0x00000002150e7211 */ /* 0x001fe400008f0eff */
[----:B------:R-:W-:-:S03]  /*e5f0*/  LEA R15, P2, R9, R3, 0x1 ;  /* 0x00000003090f7211 */ /* 0x000fc600078408ff */
[----:B------:R0:W-:Y:S04]  /*e600*/  STL [R1+0x840], R14 ;  /* 0x0008400e01007387 */ /* 0x0001e80000100800 */
[----:B------:R1:W-:Y:S01]  /*e610*/  STL [R1+0x848], R4 ;  /* 0x0008480401007387 */ /* 0x0003e20000100800 */
[----:B------:R-:W-:Y:S01]  /*e620*/  IMAD R10, R25, 0x2, R9 ;  /* 0x00000002190a7824 */ /* 0x000fe200078e0209 */
[-C--:B0-----:R-:W-:Y:S02]  /*e630*/  LEA R14, P0, R22, R3.reuse, 0x1 ;  /* 0x00000003160e7211 */ /* 0x081fe400078008ff */
[----:B-1----:R-:W-:-:S03]  /*e640*/  LEA R4, P1, R7, R3, 0x1 ;  /* 0x0000000307047211 */ /* 0x002fc600078208ff */
[----:B------:R-:W-:Y:S01]  /*e650*/  STL [R1+0x854], R14 ;  /* 0x0008540e01007387 */ /* 0x000fe20000100800 */
[----:B------:R-:W-:-:S03]  /*e660*/  IMAD R11, R25, 0x2, R10 ;  /* 0x00000002190b7824 */ /* 0x000fc600078e020a */
[----:B------:R0:W-:Y:S04]  /*e670*/  STL [R1+0x85c], R4 ;  /* 0x00085c0401007387 */ /* 0x0001e80000100800 */
[----:B------:R1:W-:Y:S01]  /*e680*/  STL [R1+0x864], R15 ;  /* 0x0008640f01007387 */ /* 0x0003e20000100800 */
[----:B------:R-:W-:Y:S01]  /*e690*/  IMAD R8, R25, 0x2, R11 ;  /* 0x0000000219087824 */ /* 0x000fe200078e020b */
[-C--:B0-----:R-:W-:Y:S02]  /*e6a0*/  LEA.HI.X.SX32 R4, R22, R2.reuse, 0x1, P0 ;  /* 0x0000000216047211 */ /* 0x081fe400000f0eff */
[-C--:B-1----:R-:W-:Y:S02]  /*e6b0*/  LEA.HI.X.SX32 R15, R7, R2.reuse, 0x1, P1 ;  /* 0x00000002070f7211 */ /* 0x082fe400008f0eff */
[----:B------:R-:W-:Y:S01]  /*e6c0*/  LEA.HI.X.SX32 R7, R9, R2, 0x1, P2 ;  /* 0x0000000209077211 */ /* 0x000fe200010f0eff */
[----:B------:R-:W-:Y:S01]  /*e6d0*/  STL [R1+0x850], R4 ;  /* 0x0008500401007387 */ /* 0x000fe20000100800 */
[----:B------:R-:W-:-:S03]  /*e6e0*/  LEA R9, P0, R10, R3, 0x1 ;  /* 0x000000030a097211 */ /* 0x000fc600078008ff */
[----:B------:R0:W-:Y:S01]  /*e6f0*/  STL [R1+0x858], R15 ;  /* 0x0008580f01007387 */ /* 0x0001e20000100800 */
[----:B------:R-:W-:-:S03]  /*e700*/  IMAD R13, R25, 0x2, R8 ;  /* 0x00000002190d7824 */ /* 0x000fc600078e0208 */
[----:B------:R1:W-:Y:S01]  /*e710*/  STL [R1+0x860], R7 ;  /* 0x0008600701007387 */ /* 0x0003e20000100800 */
[----:B------:R-:W-:-:S03]  /*e720*/  IMAD R6, R25, 0x2, R13 ;  /* 0x0000000219067824 */ /* 0x000fc600078e020d */
[----:B------:R-:W-:Y:S01]  /*e730*/  STL [R1+0x86c], R9 ;  /* 0x00086c0901007387 */ /* 0x000fe20000100800 */
[-C--:B0-----:R-:W-:Y:S02]  /*e740*/  LEA R15, P2, R8, R3.reuse, 0x1 ;  /* 0x00000003080f7211 */ /* 0x081fe400078408ff */
[----:B-1----:R-:W-:Y:S01]  /*e750*/  LEA R7, P1, R11, R3, 0x1 ;  /* 0x000000030b077211 */ /* 0x002fe200078208ff */
[----:B------:R-:W-:-:S04]  /*e760*/  IMAD R12, R25, 0x2, R6 ;  /* 0x00000002190c7824 */ /* 0x000fc800078e0206 */
[----:B------:R0:W-:Y:S01]  /*e770*/  STL [R1+0x874], R7 ;  /* 0x0008740701007387 */ /* 0x0001e20000100800 */
[----:B------:R-:W-:-:S03]  /*e780*/  LEA.HI.X.SX32 R11, R11, R2, 0x1, P1 ;  /* 0x000000020b0b7211 */ /* 0x000fc600008f0eff */
[----:B------:R-:W-:Y:S01]  /*e790*/  STL [R1+0x87c], R15 ;  /* 0x00087c0f01007387 */ /* 0x000fe20000100800 */
[-C--:B0-----:R-:W-:Y:S02]  /*e7a0*/  LEA.HI.X.SX32 R7, R10, R2.reuse, 0x1, P0 ;  /* 0x000000020a077211 */ /* 0x081fe400000f0eff */
[----:B------:R-:W-:Y:S02]  /*e7b0*/  LEA.HI.X.SX32 R10, R8, R2, 0x1, P2 ;  /* 0x00000002080a7211 */ /* 0x000fe400010f0eff */
[----:B------:R-:W-:Y:S01]  /*e7c0*/  LEA R8, P0, R13, R3, 0x1 ;  /* 0x000000030d087211 */ /* 0x000fe200078008ff */
[----:B------:R-:W-:Y:S01]  /*e7d0*/  STL [R1+0x868], R7 ;  /* 0x0008680701007387 */ /* 0x000fe20000100800 */
[----:B------:R-:W-:-:S03]  /*e7e0*/  IMAD R5, R25, 0x2, R12 ;  /* 0x0000000219057824 */ /* 0x000fc600078e020c */
[----:B------:R0:W-:Y:S04]  /*e7f0*/  STL [R1+0x870], R11 ;  /* 0x0008700b01007387 */ /* 0x0001e80000100800 */
[----:B------:R1:W-:Y:S01]  /*e800*/  STL [R1+0x878], R10 ;  /* 0x0008780a01007387 */ /* 0x0003e20000100800 */
[----:B0-----:R-:W-:-:S03]  /*e810*/  LEA R11, P1, R6, R3, 0x1 ;  /* 0x00000003060b7211 */ /* 0x001fc600078208ff */
[----:B------:R-:W-:Y:S01]  /*e820*/  STL [R1+0x884], R8 ;  /* 0x0008840801007387 */ /* 0x000fe20000100800 */
[----:B-1----:R-:W-:-:S03]  /*e830*/  LEA R10, P2, R12, R3, 0x1 ;  /* 0x000000030c0a7211 */ /* 0x002fc600078408ff */
[----:B------:R0:W-:Y:S01]  /*e840*/  STL [R1+0x88c], R11 ;  /* 0x00088c0b01007387 */ /* 0x0001e20000100800 */
[----:B------:R-:W-:Y:S01]  /*e850*/  IMAD R14, R25, 0x2, R5 ;  /* 0x00000002190e7824 */ /* 0x000fe200078e0205 */
[----:B------:R-:W-:Y:S02]  /*e860*/  LEA.HI.X.SX32 R13, R13, R2, 0x1, P0 ;  /* 0x000000020d0d7211 */ /* 0x000fe400000f0eff */
[----:B------:R1:W-:Y:S01]  /*e870*/  STL [R1+0x894], R10 ;  /* 0x0008940a01007387 */ /* 0x0003e20000100800 */
[----:B------:R-:W-:-:S03]  /*e880*/  IMAD R4, R25, 0x2, R14 ;  /* 0x0000000219047824 */ /* 0x000fc600078e020e */
[----:B------:R-:W-:Y:S01]  /*e890*/  STL [R1+0x880], R13 ;  /* 0x0008800d01007387 */ /* 0x000fe20000100800 */
[-C--:B0-----:R-:W-:Y:S02]  /*e8a0*/  LEA.HI.X.SX32 R11, R12, R2.reuse, 0x1, P2 ;  /* 0x000000020c0b7211 */ /* 0x081fe400010f0eff */
[----:B-1----:R-:W-:Y:S01]  /*e8b0*/  LEA.HI.X.SX32 R10, R6, R2, 0x1, P1 ;  /* 0x00000002060a7211 */ /* 0x002fe200008f0eff */
[----:B------:R-:W-:Y:S01]  /*e8c0*/  IMAD R9, R25, 0x2, R4 ;  /* 0x0000000219097824 */ /* 0x000fe200078e0204 */
[----:B------:R-:W-:-:S03]  /*e8d0*/  LEA R12, P1, R14, R3, 0x1 ;  /* 0x000000030e0c7211 */ /* 0x000fc600078208ff */
[----:B------:R0:W-:Y:S04]  /*e8e0*/  STL [R1+0x888], R10 ;  /* 0x0008880a01007387 */ /* 0x0001e80000100800 */
[----:B------:R1:W-:Y:S01]  /*e8f0*/  STL [R1+0x890], R11 ;  /* 0x0008900b01007387 */ /* 0x0003e20000100800 */
[-C--:B0-----:R-:W-:Y:S02]  /*e900*/  LEA R10, P0, R5, R3.reuse, 0x1 ;  /* 0x00000003050a7211 */ /* 0x081fe400078008ff */
[----:B-1----:R-:W-:-:S03]  /*e910*/  LEA R11, P2, R4, R3, 0x1 ;  /* 0x00000003040b7211 */ /* 0x002fc600078408ff */
[----:B------:R-:W-:Y:S01]  /*e920*/  STL [R1+0x89c], R10 ;  /* 0x00089c0a01007387 */ /* 0x000fe20000100800 */
[----:B------:R-:W-:-:S03]  /*e930*/  IMAD R7, R25, 0x2, R9 ;  /* 0x0000000219077824 */ /* 0x000fc600078e0209 */
[----:B------:R0:W-:Y:S01]  /*e940*/  STL [R1+0x8a4], R12 ;  /* 0x0008a40c01007387 */ /* 0x0001e20000100800 */
[----:B------:R-:W-:-:S03]  /*e950*/  IMAD R8, R25, 0x2, R7 ;  /* 0x0000000219087824 */ /* 0x000fc600078e0207 */
[----:B------:R1:W-:Y:S01]  /*e960*/  STL [R1+0x8ac], R11 ;  /* 0x0008ac0b01007387 */ /* 0x0003e20000100800 */
[-C--:B0-----:R-:W-:Y:S02]  /*e970*/  LEA.HI.X.SX32 R12, R5, R2.reuse, 0x1, P0 ;  /* 0x00000002050c7211 */ /* 0x081fe400000f0eff */
[-C--:B------:R-:W-:Y:S02]  /*e980*/  LEA.HI.X.SX32 R5, R4, R2.reuse, 0x1, P2 ;  /* 0x0000000204057211 */ /* 0x080fe400010f0eff */
[----:B-1----:R-:W-:Y:S01]  /*e990*/  LEA.HI.X.SX32 R11, R14, R2, 0x1, P1 ;  /* 0x000000020e0b7211 */ /* 0x002fe200008f0eff */
[----:B------:R-:W-:Y:S01]  /*e9a0*/  STL [R1+0x898], R12 ;  /* 0x0008980c01007387 */ /* 0x000fe20000100800 */
[----:B------:R-:W-:-:S03]  /*e9b0*/  IMAD R6, R25, 0x2, R8 ;  /* 0x0000000219067824 */ /* 0x000fc600078e0208 */
[----:B------:R0:W-:Y:S04]  /*e9c0*/  STL [R1+0x8a0], R11 ;  /* 0x0008a00b01007387 */ /* 0x0001e80000100800 */
[----:B------:R1:W-:Y:S01]  /*e9d0*/  STL [R1+0x8a8], R5 ;  /* 0x0008a80501007387 */ /* 0x0003e20000100800 */
[----:B------:R-:W-:Y:S01]  /*e9e0*/  IMAD R10, R25, 0x2, R6 ;  /* 0x00000002190a7824 */ /* 0x000fe200078e0206 */
[-C--:B0-----:R-:W-:Y:S02]  /*e9f0*/  LEA R11, P0, R9, R3.reuse, 0x1 ;  /* 0x00000003090b7211 */ /* 0x081fe400078008ff */
[----:B-1----:R-:W-:-:S03]  /*ea00*/  LEA R5, P1, R7, R3, 0x1 ;  /* 0x0000000307057211 */ /* 0x002fc600078208ff */
[----:B------:R-:W-:Y:S01]  /*ea10*/  STL [R1+0x8b4], R11 ;  /* 0x0008b40b01007387 */ /* 0x000fe20000100800 */
[C---:B------:R-:W-:Y:S01]  /*ea20*/  LEA R12, P2, R8.reuse, R3, 0x1 ;  /* 0x00000003080c7211 */ /* 0x040fe200078408ff */
[----:B------:R-:W-:Y:S02]  /*ea30*/  IMAD R4, R25, 0x2, R10 ;  /* 0x0000000219047824 */ /* 0x000fe400078e020a */
[----:B------:R0:W-:Y:S01]  /*ea40*/  STL [R1+0x8bc], R5 ;  /* 0x0008bc0501007387 */ /* 0x0001e20000100800 */
[-C--:B------:R-:W-:Y:S02]  /*ea50*/  LEA.HI.X.SX32 R7, R7, R2.reuse, 0x1, P1 ;  /* 0x0000000207077211 */ /* 0x080fe400008f0eff */
[-C--:B------:R-:W-:Y:S01]  /*ea60*/  LEA.HI.X.SX32 R8, R8, R2.reuse, 0x1, P2 ;  /* 0x0000000208087211 */ /* 0x080fe200010f0eff */
[----:B------:R-:W-:Y:S01]  /*ea70*/  STL [R1+0x8c4], R12 ;  /* 0x0008c40c01007387 */ /* 0x000fe20000100800 */
[----:B0-----:R-:W-:Y:S01]  /*ea80*/  LEA.HI.X.SX32 R5, R9, R2, 0x1, P0 ;  /* 0x0000000209057211 */ /* 0x001fe200000f0eff */
[----:B------:R-:W-:-:S04]  /*ea90*/  IMAD R11, R25, 0x2, R4 ;  /* 0x00000002190b7824 */ /* 0x000fc800078e0204 */
[----:B------:R0:W-:Y:S01]  /*eaa0*/  STL [R1+0x8b0], R5 ;  /* 0x0008b00501007387 */ /* 0x0001e20000100800 */
[----:B------:R-:W-:-:S03]  /*eab0*/  LEA R9, P1, R10, R3, 0x1 ;  /* 0x000000030a097211 */ /* 0x000fc600078208ff */
[----:B------:R1:W-:Y:S04]  /*eac0*/  STL [R1+0x8b8], R7 ;  /* 0x0008b80701007387 */ /* 0x0003e80000100800 */
[----:B------:R3:W-:Y:S01]  /*ead0*/  STL [R1+0x8c0], R8 ;  /* 0x0008c00801007387 */ /* 0x0007e20000100800 */
[----:B0-----:R-:W-:Y:S01]  /*eae0*/  IMAD R5, R25, 0x2, R11 ;  /* 0x0000000219057824 */ /* 0x001fe200078e020b */
[-C--:B-1----:R-:W-:Y:S02]  /*eaf0*/  LEA R7, P0, R6, R3.reuse, 0x1 ;  /* 0x0000000306077211 */ /* 0x082fe400078008ff */
[----:B---3--:R-:W-:-:S03]  /*eb00*/  LEA R8, P2, R4, R3, 0x1 ;  /* 0x0000000304087211 */ /* 0x008fc600078408ff */
[----:B------:R0:W-:Y:S04]  /*eb10*/  STL [R1+0x8cc], R7 ;  /* 0x0008cc0701007387 */ /* 0x0001e80000100800 */
[----:B------:R1:W-:Y:S04]  /*eb20*/  STL [R1+0x8d4], R9 ;  /* 0x0008d40901007387 */ /* 0x0003e80000100800 */
[----:B------:R3:W-:Y:S01]  /*eb30*/  STL [R1+0x8dc], R8 ;  /* 0x0008dc0801007387 */ /* 0x0007e20000100800 */
[----:B0-----:R-:W-:Y:S01]  /*eb40*/  IMAD R7, R25, 0x2, R5 ;  /* 0x0000000219077824 */ /* 0x001fe200078e0205 */
[----:B-1----:R-:W-:-:S02]  /*eb50*/  LEA.HI.X.SX32 R9, R6, R2, 0x1, P0 ;  /* 0x0000000206097211 */ /* 0x002fc400000f0eff */
[-C--:B------:R-:W-:Y:S02]  /*eb60*/  LEA.HI.X.SX32 R6, R10, R2.reuse, 0x1, P1 ;  /* 0x000000020a067211 */ /* 0x080fe400008f0eff */
[----:B---3--:R-:W-:Y:S01]  /*eb70*/  LEA.HI.X.SX32 R8, R4, R2, 0x1, P2 ;  /* 0x0000000204087211 */ /* 0x008fe200010f0eff */
[----:B------:R-:W-:Y:S02]  /*eb80*/  IMAD R4, R25, 0x2, R7 ;  /* 0x0000000219047824 */ /* 0x000fe400078e0207 */
[----:B------:R-:W0:Y:S04]  /*eb90*/  S2R R25, SR_TID.X ;  /* 0x0000000000197919 */ /* 0x000e280000002100 */
[----:B------:R1:W-:Y:S04]  /*eba0*/  STL [R1+0x8c8], R9 ;  /* 0x0008c80901007387 */ /* 0x0003e80000100800 */
[----:B------:R3:W-:Y:S04]  /*ebb0*/  STL [R1+0x8d0], R6 ;  /* 0x0008d00601007387 */ /* 0x0007e80000100800 */
[----:B------:R4:W-:Y:S01]  /*ebc0*/  STL [R1+0x8d8], R8 ;  /* 0x0008d80801007387 */ /* 0x0009e20000100800 */
[----:B-1----:R-:W-:-:S02]  /*ebd0*/  LEA R9, P1, R5, R3, 0x1 ;  /* 0x0000000305097211 */ /* 0x002fc400078208ff */
[-C--:B---3--:R-:W-:Y:S02]  /*ebe0*/  LEA R6, P0, R11, R3.reuse, 0x1 ;  /* 0x000000030b067211 */ /* 0x088fe400078008ff */
[----:B----4-:R-:W-:-:S03]  /*ebf0*/  LEA R8, P2, R7, R3, 0x1 ;  /* 0x0000000307087211 */ /* 0x010fc600078408ff */
[----:B------:R1:W-:Y:S01]  /*ec00*/  STL [R1+0x8e0], R6 ;  /* 0x0008e00601007387 */ /* 0x0003e20000100800 */
[----:B------:R-:W-:-:S03]  /*ec10*/  LEA.HI.X.SX32 R5, R5, R2, 0x1, P1 ;  /* 0x0000000205057211 */ /* 0x000fc600008f0eff */
[----:B------:R-:W-:Y:S01]  /*ec20*/  STL [R1+0x8e4], R9 ;  /* 0x0008e40901007387 */ /* 0x000fe20000100800 */
[----:B-1----:R-:W-:Y:S02]  /*ec30*/  LEA R6, P3, R4, R3, 0x1 ;  /* 0x0000000304067211 */ /* 0x002fe400078608ff */
[-C--:B------:R-:W-:Y:S01]  /*ec40*/  LEA.HI.X.SX32 R3, R11, R2.reuse, 0x1, P0 ;  /* 0x000000020b037211 */ /* 0x080fe200000f0eff */
[----:B------:R-:W-:Y:S04]  /*ec50*/  STL [R1+0x8e8], R8 ;  /* 0x0008e80801007387 */ /* 0x000fe80000100800 */
[----:B------:R-:W-:Y:S04]  /*ec60*/  STL [R1+0x758], R6 ;  /* 0x0007580601007387 */ /* 0x000fe80000100800 */
[----:B------:R1:W-:Y:S04]  /*ec70*/  STL [R1+0x748], R3 ;  /* 0x0007480301007387 */ /* 0x0003e80000100800 */
[----:B------:R-:W-:Y:S01]  /*ec80*/  STL [R1+0x750], R5 ;  /* 0x0007500501007387 */ /* 0x000fe20000100800 */
[----:B-1----:R-:W-:-:S02]  /*ec90*/  LEA.HI.X.SX32 R3, R7, R2, 0x1, P2 ;  /* 0x0000000207037211 */ /* 0x002fc400010f0eff */
[----:B------:R-:W-:-:S03]  /*eca0*/  LEA.HI.X.SX32 R2, R4, R2, 0x1, P3 ;  /* 0x0000000204027211 */ /* 0x000fc600018f0eff */
[----:B------:R0:W-:Y:S04]  /*ecb0*/  STL [R1+0x754], R3 ;  /* 0x0007540301007387 */ /* 0x0001e80000100800 */
[----:B------:R1:W-:Y:S04]  /*ecc0*/  STL [R1+0x74c], R2 ;  /* 0x00074c0201007387 */ /* 0x0003e80000100800 */
[----:B------:R-:W-:Y:S01]  /*ecd0*/  STL [R1+0x5c0], RZ ;  /* 0x0005c0ff01007387 */ /* 0x000fe20000100800 */
[----:B0-----:R-:W-:-:S03]  /*ece0*/  IMAD.SHL.U32 R3, R25, 0x100, RZ ;  /* 0x0000010019037824 */ /* 0x001fc600078e00ff */
[----:B------:R-:W-:Y:S04]  /*ecf0*/  STL [R1+0x5c4], RZ ;  /* 0x0005c4ff01007387 */ /* 0x000fe80000100800 */
[----:B------:R-:W-:Y:S04]  /*ed00*/  STL [R1+0x5c8], RZ ;  /* 0x0005c8ff01007387 */ /* 0x000fe80000100800 */
[----:B------:R0:W-:Y:S04]  /*ed10*/  STL [R1+0xd08], R3 ;  /* 0x000d080301007387 */ /* 0x0001e80000100800 */
[----:B------:R-:W-:Y:S04]  /*ed20*/  STL [R1+0x5cc], RZ ;  /* 0x0005ccff01007387 */ /* 0x000fe80000100800 */
        /* <DEDUP_REMOVED lines=192> */
[----:B------:R-:W1:Y:S04]  /*f930*/  LDL.LU R29, [R1+0x23c] ;  /* 0x00023c00011d7983 */ /* 0x000e680000300800 */
[----:B------:R-:W3:Y:S04]  /*f940*/  LDL.LU R25, [R1+0x240] ;  /* 0x0002400001197983 */ /* 0x000ee80000300800 */
        /* <DEDUP_REMOVED lines=25> */
[----:B------:R-:W-:Y:S01]  /*fae0*/  STL [R1+0xc4], RZ ;  /* 0x0000c4ff01007387 */ /* 0x000fe20000100800 */
[----:B-1----:R-:W-:-:S05]  /*faf0*/  SHF.R.S32.HI R2, RZ, 0x7, R29 ;  /* 0x00000007ff027819 */ /* 0x002fca000001141d */
[----:B------:R1:W-:Y:S04]  /*fb00*/  STL [R1+0xcf4], R2 ;  /* 0x000cf40201007387 */ /* 0x0003e80000100800 */
[----:B------:R-:W-:Y:S04]  /*fb10*/  STL [R1+0xc8], RZ ;  /* 0x0000c8ff01007387 */ /* 0x000fe80000100800 */
[----:B------:R-:W-:Y:S04]  /*fb20*/  STL [R1+0xcc], RZ ;  /* 0x0000ccff01007387 */ /* 0x000fe80000100800 */
[----:B------:R-:W0:Y:S01]  /*fb30*/  LDL R29, [R1+0x6e0] ;  /* 0x0006e000011d7983 */ /* 0x000e220000100800 */
[----:B---3--:R-:W-:-:S03]  /*fb40*/  LOP3.LUT R28, R25, 0x1000, R3, 0xf8, !PT ;  /* 0x00001000191c7812 */ /* 0x008fc600078ef803 */
[----:B------:R-:W-:Y:S04]  /*fb50*/  STL [R1+0x480], RZ ;  /* 0x000480ff01007387 */ /* 0x000fe80000100800 */
[----:B------:R-:W-:Y:S04]  /*fb60*/  STL [R1+0x484], RZ ;  /* 0x000484ff01007387 */ /* 0x000fe80000100800 */
[----:B------:R-:W-:Y:S04]  /*fb70*/  STL [R1+0x488], RZ ;  /* 0x000488ff01007387 */ /* 0x000fe80000100800 */
[----:B------:R-:W-:Y:S04]  /*fb80*/  STL [R1+0x48c], RZ ;  /* 0x00048cff01007387 */ /* 0x000fe80000100800 */
[----:B------:R-:W3:Y:S04]  /*fb90*/  LDL R25, [R1+0x6e4] ;  /* 0x0006e40001197983 */ /* 0x000ee80000100800 */
        /* <DEDUP_REMOVED lines=28> */
[----:B------:R-:W-:-:S02]  /*fd60*/  USHF.L.U32 UR4, UR7, 0x7, URZ ;  /* 0x0000000707047899 */ /* 0x000fc4000800063f */
[----:B------:R-:W-:Y:S02]  /*fd70*/  USHF.L.U32 UR5, UR6, 0x7, URZ ;  /* 0x0000000706057899 */ /* 0x000fe4000800063f */
[----:B------:R-:W-:Y:S02]  /*fd80*/  USHF.R.S32.HI UR7, URZ, 0x1f, UR4 ;  /* 0x0000001f3f077899 */ /* 0x000fe40008011404 */
[----:B------:R-:W-:Y:S02]  /*fd90*/  USHF.R.S32.HI UR6, URZ, 0x1f, UR5 ;  /* 0x0000001f3f067899 */ /* 0x000fe40008011405 */
[----:B------:R-:W-:Y:S02]  /*fda0*/  USHF.L.U32 UR9, UR4, 0x1, URZ ;  /* 0x0000000104097899 */ /* 0x000fe4000800063f */
[----:B------:R-:W-:Y:S02]  /*fdb0*/  USHF.L.U64.HI UR7, UR4, 0x1, UR7 ;  /* 0x0000000104077899 */ /* 0x000fe40008010207 */
[----:B------:R-:W-:-:S02]  /*fdc0*/  USHF.L.U32 UR12, UR5, 0x1, URZ ;  /* 0x00000001050c7899 */ /* 0x000fc4000800063f */
[----:B------:R-:W-:Y:S02]  /*fdd0*/  USHF.L.U64.HI UR6, UR5, 0x1, UR6 ;  /* 0x0000000105067899 */ /* 0x000fe40008010206 */
[----:B------:R-:W-:Y:S01]  /*fde0*/  UMOV UR4, URZ ;  /* 0x0000003f00047c82 */ /* 0x000fe20008000000 */
[C---:B0-----:R-:W-:Y:S02]  /*fdf0*/  LOP3.LUT R3, R29.reuse, 0x20, RZ, 0x3c, !PT ;  /* 0x000000201d037812 */ /* 0x041fe400078e3cff */
[C---:B-1----:R-:W-:Y:S02]  /*fe00*/  LOP3.LUT R2, R29.reuse, 0x40, RZ, 0x3c, !PT ;  /* 0x000000401d027812 */ /* 0x042fe400078e3cff */
[----:B------:R-:W-:Y:S01]  /*fe10*/  LOP3.LUT R4, R29, 0x60, RZ, 0x3c, !PT ;  /* 0x000000601d047812 */ /* 0x000fe200078e3cff */
[----:B------:R-:W-:Y:S04]  /*fe20*/  STL [R1+0xd04], R3 ;  /* 0x000d040301007387 */ /* 0x000fe80000100800 */
[----:B------:R3:W-:Y:S04]  /*fe30*/  STL [R1+0xd00], R2 ;  /* 0x000d000201007387 */ /* 0x0007e80000100800 */
[----:B------:R0:W-:Y:S01]  /*fe40*/  STL [R1+0xcfc], R4 ;  /* 0x000cfc0401007387 */ /* 0x0001e20000100800 */
[----:B---3--:R-:W-:-:S05]  /*fe50*/  LOP3.LUT R2, R25, 0x40, RZ, 0x3c, !PT ;  /* 0x0000004019027812 */ /* 0x008fca00078e3cff */
[----:B------:R0:W-:Y:S01]  /*fe60*/  STL [R1+0xcf8], R2 ;  /* 0x000cf80201007387 */ /* 0x0001e20000100800 */
[----:B--2---:R-:W-:Y:S02]  /*fe70*/  LOP3.LUT R3, R0, 0x40, RZ, 0x3c, !PT ;  /* 0x0000004000037812 */ /* 0x004fe400078e3cff */
[----:B------:R-:W-:-:S04]  /*fe80*/  LOP3.LUT R29, R28, 0x40, RZ, 0x3c, !PT ;  /* 0x000000401c1d7812 */ /* 0x000fc800078e3cff */
.L_x_3:
[----:B-----5:R-:W2:Y:S04]  /*fe90*/  LDL R3, [R1+0x8ec] ;  /* 0x0008ec0001037983 */ /* 0x020ea80000100800 */
[----:B0-----:R-:W2:Y:S04]  /*fea0*/  LDL R2, [R1+0x8f0] ;  /* 0x0008f00001027983 */ /* 0x001ea80000100800 */
[----:B------:R-:W-:Y:S04]  /*feb0*/  STL [R1+0x32b0], R25 ;  /* 0x0032b01901007387 */ /* 0x000fe80000100800 */
        /* <DEDUP_REMOVED lines=18> */
[----:B------:R0:W-:Y:S04]  /*ffe0*/  STL [R1+0x32d8], R27 ;  /* 0x0032d81b01007387 */ /* 0x0001e80000100800 */
[----:B0-----:R-:W3:Y:S01]  /*fff0*/  LDL R27, [R1+0x8e8] ;  /* 0x0008e800011b7983 */ /* 0x001ee20000100800 */
[----:B------:R-:W-:Y:S01]  /*10000*/  UMOV UR5, 0xffffff80 ;  /* 0xffffff8000057882 */ /* 0x000fe20000000000 */
[----:B------:R-:W-:Y:S01]  /*10010*/  PRMT R20, RZ, 0x7610, R20 ;  /* 0x00007610ff147816 */ /* 0x000fe20000000014 */
[----:B------:R-:W-:Y:S01]  /*10020*/  ULDC UR8, c[0x0][0x180] ;  /* 0x0000600000087ab9 */ /* 0x000fe20000000800 */
[----:B------:R-:W-:Y:S01]  /*10030*/  STL [R1+0x3290], R10 ;  /* 0x0032900a01007387 */ /* 0x000fe20000100800 */
[----:B------:R-:W-:-:S03]  /*10040*/  UIMAD UR5, UR4, UR5, UR8 ;  /* 0x00000005040572a4 */ /* 0x000fc6000f8e0208 */
        /* <DEDUP_REMOVED lines=16> */
[----:B------:R-:W-:Y:S04]  /*10150*/  STL [R1+0x3250], R22 ;  /* 0x0032501601007387 */ /* 0x000fe80000100800 */
[----:B------:R1:W-:Y:S04]  /*10160*/  STL [R1+0x324c], R21 ;  /* 0x00324c1501007387 */ /* 0x0003e80000100800 */
[----:B0-----:R-:W1:Y:S04]  /*10170*/  S2R R23, SR_TID.X ;  /* 0x0000000000177919 */ /* 0x001e680000002100 */
[----:B------:R-:W-:Y:S04]  /*10180*/  STL [R1+0x317c], R0 ;  /* 0x00317c0001007387 */ /* 0x000fe80000100800 */
[----:B------:R-:W-:Y:S04]  /*10190*/  STL [R1+0x3180], R0 ;  /* 0x0031800001007387 */ /* 0x000fe80000100800 */
[----:B------:R-:W-:Y:S04]  /*101a0*/  STL [R1+0x31c4], R0 ;  /* 0x0031c40001007387 */ /* 0x000fe80000100800 */
[----:B------:R-:W-:Y:S04]  /*101b0*/  STL [R1+0x31c8], R0 ;  /* 0x0031c80001007387 */ /* 0x000fe80000100800 */
[----:B------:R-:W-:Y:S01]  /*101c0*/  STL [R1+0x31cc], R0 ;  /* 0x0031cc0001007387 */ /* 0x000fe20000100800 */
[----:B-1----:R-:W-:-:S03]  /*101d0*/  SHF.R.U32.HI R21, RZ, 0x8, R23 ;  /* 0x00000008ff157819 */ /* 0x002fc60000011617 */
[----:B------:R-:W-:Y:S01]  /*101e0*/  STL [R1+0x3064], R28 ;  /* 0x0030641c01007387 */ /* 0x000fe20000100800 */
[----:B------:R-:W-:-:S03]  /*101f0*/  SGXT.U32 R21, R21, 0x1 ;  /* 0x000000011515781a */ /* 0x000fc60000000000 */
[----:B------:R-:W-:Y:S01]  /*10200*/  STL [R1+0x30dc], R28 ;  /* 0x0030dc1c01007387 */ /* 0x000fe20000100800 */
[----:B------:R-:W-:-:S03]  /*10210*/  ISETP.GE.AND P0, PT, R21, UR5, PT ;  /* 0x0000000515007c0c */ /* 0x000fc6000bf06270 */
[----:B------:R-:W-:Y:S04]  /*10220*/  STL [R1+0x30e0], R28 ;  /* 0x0030e01c01007387 */ /* 0x000fe80000100800 */
[----:B------:R-:W-:Y:S04]  /*10230*/  STL [R1+0x30e4], R28 ;  /* 0x0030e41c01007387 */ /* 0x000fe80000100800 */
[----:B------:R-:W-:Y:S04]  /*10240*/  STL [R1+0x3204], R28 ;  /* 0x0032041c01007387 */ /* 0x000fe80000100800 */
[----:B------:R-:W-:Y:S04]  /*10250*/  STL [R1+0x3060], R29 ;  /* 0x0030601d01007387 */ /* 0x000fe80000100800 */
[----:B------:R-:W-:Y:S04]  /*10260*/  STL [R1+0x30e8], R29 ;  /* 0x0030e81d01007387 */ /* 0x000fe80000100800 */
[----:B------:R-:W-:Y:S04]  /*10270*/  STL [R1+0x30ec], R29 ;  /* 0x0030ec1d01007387 */ /* 0x000fe80000100800 */
[----:B------:R-:W-:Y:S04]  /*10280*/  STL [R1+0x3208], R29 ;  /* 0x0032081d01007387 */ /* 0x000fe80000100800 */
[----:B------:R-:W0:Y:S02]  /*10290*/  S2R R25, SR_TID.X ;  /* 0x0000000000197919 */ /* 0x000e240000002100 */
[----:B0-----:R-:W-:-:S04]  /*102a0*/  SHF.R.U32.HI R24, RZ, 0x8, R25 ;  /* 0x00000008ff187819 */ /* 0x001fc80000011619 */
[----:B------:R-:W-:-:S04]  /*102b0*/  SGXT.U32 R24, R24, 0x1 ;  /* 0x000000011818781a */ /* 0x000fc80000000000 */
[C---:B------:R-:W-:Y:S02]  /*102c0*/  LOP3.LUT R25, R24.reuse, 0x2, RZ, 0xfc, !PT ;  /* 0x0000000218197812 */ /* 0x040fe400078efcff */
[----:B------:R-:W-:Y:S02]  /*102d0*/  LOP3.LUT R24, R24, 0x4, RZ, 0xfc, !PT ;  /* 0x0000000418187812 */ /* 0x000fe400078efcff */
[----:B------:R-:W-:Y:S02]  /*102e0*/  ISETP.GE.AND P1, PT, R25, UR5, PT ;  /* 0x0000000519007c0c */ /* 0x000fe4000bf26270 */
[----:B------:R-:W0:Y:S01]  /*102f0*/  S2R R25, SR_TID.X ;  /* 0x0000000000197919 */ /* 0x000e220000002100 */
[----:B------:R-:W-:-:S03]  /*10300*/  ISETP.GE.AND P2, PT, R24, UR5, PT ;  /* 0x0000000518007c0c */ /* 0x000fc6000bf46270 */
[----:B--2---:R1:W2:Y:S01]  /*10310*/  @!P0 LDG.E.U16 R20, [R2.64] ;  /* 0x0000000a02148981 */ /* 0x0042a2000c1e1500 */
[--C-:B0-----:R-:W-:Y:S02]  /*10320*/  SHF.R.U32.HI R24, RZ, 0x8, R25.reuse ;  /* 0x00000008ff187819 */ /* 0x101fe40000011619 */
[----:B------:R-:W-:Y:S02]  /*10330*/  SHF.R.U32.HI R25, RZ, 0x8, R25 ;  /* 0x00000008ff197819 */ /* 0x000fe40000011619 */
[----:B------:R-:W-:Y:S02]  /*10340*/  SGXT.U32 R24, R24, 0x1 ;  /* 0x000000011818781a */ /* 0x000fe40000000000 */
[----:B------:R-:W-:Y:S01]  /*10350*/  SGXT.U32 R25, R25, 0x1 ;  /* 0x000000011919781a */ /* 0x000fe20000000000 */
[----:B-1----:R-:W4:Y:S04]  /*10360*/  LDL R2, [R1+0x74c] ;  /* 0x00074c0001027983 */ /* 0x002f280000100800 */
[----:B--2---:R0:W-:Y:S04]  /*10370*/  STL [R1+0x28], R20 ;  /* 0x0000281401007387 */ /* 0x0041e80000100800 */
[----:B------:R-:W4:Y:S01]  /*10380*/  LDL R3, [R1+0x758] ;  /* 0x0007580001037983 */ /* 0x000f220000100800 */
[----:B------:R-:W-:-:S02]  /*10390*/  PRMT R15, RZ, 0x7610, R15 ;  /* 0x00007610ff0f7816 */ /* 0x000fc4000000000f */
[----:B0-----:R-:W-:Y:S02]  /*103a0*/  LOP3.LUT R20, R24, 0x6, RZ, 0xfc, !PT ;  /* 0x0000000618147812 */ /* 0x001fe400078efcff */
[C---:B------:R-:W-:Y:S02]  /*103b0*/  LOP3.LUT R24, R25.reuse, 0x8, RZ, 0xfc, !PT ;  /* 0x0000000819187812 */ /* 0x040fe400078efcff */
[----:B------:R-:W-:Y:S02]  /*103c0*/  LOP3.LUT R25, R25, 0xa, RZ, 0xfc, !PT ;  /* 0x0000000a19197812 */ /* 0x000fe400078efcff */
[----:B------:R-:W-:Y:S02]  /*103d0*/  ISETP.GE.AND P3, PT, R20, UR5, PT ;  /* 0x0000000514007c0c */ /* 0x000fe4000bf66270 */
[----:B------:R-:W2:Y:S01]  /*103e0*/  LDL.LU R20, [R1+0x32e4] ;  /* 0x0032e40001147983 */ /* 0x000ea20000300800 */
[----:B------:R-:W-:Y:S02]  /*103f0*/  ISETP.GE.AND P4, PT, R24, UR5, PT ;  /* 0x0000000518007c0c */ /* 0x000fe4000bf86270 */
[----:B------:R-:W-:Y:S01]  /*10400*/  ISETP.GE.AND P5, PT, R25, UR5, PT ;  /* 0x0000000519007c0c */ /* 0x000fe2000bfa6270 */
[----:B------:R-:W2:Y:S04]  /*10410*/  LDL R24, [R1+0x8dc] ;  /* 0x0008dc0001187983 */ /* 0x000ea80000100800 */
[----:B------:R-:W2:Y:S01]  /*10420*/  LDL.LU R25, [R1+0x32e0] ;  /* 0x0032e00001197983 */ /* 0x000ea20000300800 */
[----:B----4-:R-:W-:-:S04]  /*10430*/  @!P1 LOP3.LUT R3, R3, R2, RZ, 0x3c, !PT ;  /* 0x0000000203039212 */ /* 0x010fc800078e3cff */
[----:B------:R-:W-:-:S04]  /*10440*/  @!P1 LOP3.LUT R2, R3, R2, RZ, 0x3c, !PT ;  /* 0x0000000203029212 */ /* 0x000fc800078e3cff */
[----:B------:R-:W-:-:S05]  /*10450*/  @!P1 LOP3.LUT R3, R3, R2, RZ, 0x3c, !PT ;  /* 0x0000000203039212 */ /* 0x000fca00078e3cff */
[----:B------:R0:W4:Y:S04]  /*10460*/  @!P1 LDG.E.U16 R15, [R2.64] ;  /* 0x0000000a020f9981 */ /* 0x000128000c1e1500 */
[----:B0-----:R-:W2:Y:S01]  /*10470*/  LDL R3, [R1+0x754] ;  /* 0x0007540001037983 */ /* 0x001ea20000100800 */
[----:B------:R-:W-:Y:S01]  /*10480*/  PRMT R10, RZ, 0x7610, R10 ;  /* 0x00007610ff0a7816 */ /* 0x000fe2000000000a */
[----:B---3--:R-:W-:Y:S02]  /*10490*/  @!P2 IMAD.MOV.U32 R2, RZ, RZ, R27 ;  /* 0x000000ffff02a224 */ /* 0x008fe400078e001b */
[----:B----4-:R0:W-:Y:S04]  /*104a0*/  STL [R1+0x120], R15 ;  /* 0x0001200f01007387 */ /* 0x0101e80000100800 */
[----:B--2---:R1:W2:Y:S04]  /*104b0*/  @!P2 LDG.E.U16 R10, [R2.64] ;  /* 0x0000000a020aa981 */ /* 0x0042a8000c1e1500 */
[----:B-1----:R-:W3:Y:S04]  /*104c0*/  LDL R2, [R1+0x750] ;  /* 0x0007500001027983 */ /* 0x002ee80000100800 */
[----:B------:R-:W3:Y:S04]  /*104d0*/  LDL R3, [R1+0x8e4] ;  /* 0x0008e40001037983 */ /* 0x000ee80000100800 */
[----:B0-----:R-:W0:Y:S01]  /*104e0*/  S2R R15, SR_TID.X ;  /* 0x00000000000f7919 */ /* 0x001e220000002100 */
[----:B------:R-:W-:-:S02]  /*104f0*/  PRMT R20, RZ, 0x7610, R20 ;  /* 0x00007610ff147816 */ /* 0x000fc40000000014 */
[----:B0-----:R-:W-:Y:S02]  /*10500*/  SHF.R.U32.HI R27, RZ, 0x8, R15 ;  /* 0x00000008ff1b7819 */ /* 0x001fe4000001160f */
[----:B------:R-:W4:Y:S02]  /*10510*/  LDL R15, [R1+0x8d4] ;  /* 0x0008d400010f7983 */ /* 0x000f240000100800 */
[----:B------:R-:W-:Y:S02]  /*10520*/  SGXT.U32 R27, R27, 0x1 ;  /* 0x000000011b1b781a */ /* 0x000fe40000000000 */
[----:B--2---:R0:W-:Y:S01]  /*10530*/  STL [R1+0x150], R10 ;  /* 0x0001500a01007387 */ /* 0x0041e20000100800 */
[-C--:B---3--:R-:W-:Y:S02]  /*10540*/  @!P3 LOP3.LUT R3, R3, R2.reuse, RZ, 0x3c, !PT ;  /* 0x000000020303b212 */ /* 0x088fe400078e3cff */
[----:B0-----:R-:W-:Y:S02]  /*10550*/  LOP3.LUT R10, R27, 0xc, RZ, 0xfc, !PT ;  /* 0x0000000c1b0a7812 */ /* 0x001fe400078efcff */
[----:B------:R-:W-:-:S02]  /*10560*/  @!P3 LOP3.LUT R2, R3, R2, RZ, 0x3c, !PT ;  /* 0x000000020302b212 */ /* 0x000fc400078e3cff */
[----:B------:R-:W-:Y:S02]  /*10570*/  LOP3.LUT R27, R27, 0xe, RZ, 0xfc, !PT ;  /* 0x0000000e1b1b7812 */ /* 0x000fe400078efcff */
[----:B------:R-:W-:Y:S02]  /*10580*/  @!P3 LOP3.LUT R3, R3, R2, RZ, 0x3c, !PT ;  /* 0x000000020303b212 */ /* 0x000fe400078e3cff */
[----:B------:R-:W-:Y:S02]  /*10590*/  ISETP.GE.AND P1, PT, R10, UR5, PT ;  /* 0x000000050a007c0c */ /* 0x000fe4000bf26270 */
[----:B------:R-:W2:Y:S01]  /*105a0*/  LDL.LU R10, [R1+0x32dc] ;  /* 0x0032dc00010a7983 */ /* 0x000ea20000300800 */
[----:B------:R-:W-:-:S03]  /*105b0*/  ISETP.GE.AND P0, PT, R27, UR5, PT ;  /* 0x000000051b007c0c */ /* 0x000fc6000bf06270 */
[----:B------:R-:W3:Y:S04]  /*105c0*/  LDL.LU R27, [R1+0x32d8] ;  /* 0x0032d800011b7983 */ /* 0x000ee80000300800 */
[----:B------:R0:W2:Y:S04]  /*105d0*/  @!P3 LDG.E.U16 R20, [R2.64] ;  /* 0x0000000a0214b981 */ /* 0x0000a8000c1e1500 */
[----:B0-----:R-:W2:Y:S04]  /*105e0*/  LDL R2, [R1+0x748] ;  /* 0x0007480001027983 */ /* 0x001ea80000100800 */
[----:B------:R-:W2:Y:S01]  /*105f0*/  LDL R3, [R1+0x8e0] ;  /* 0x0008e00001037983 */ /* 0x000ea20000100800 */
[----:B------:R-:W-:-:S02]  /*10600*/  PRMT R17, RZ, 0x7610, R17 ;  /* 0x00007610ff117816 */ /* 0x000fc40000000011 */
[----:B--2---:R-:W-:-:S04]  /*10610*/  @!P4 LOP3.LUT R3, R3, R2, RZ, 0x3c, !PT ;  /* 0x000000020303c212 */ /* 0x004fc800078e3cff */
[----:B------:R-:W-:-:S04]  /*10620*/  @!P4 LOP3.LUT R2, R3, R2, RZ, 0x3c, !PT ;  /* 0x000000020302c212 */ /* 0x000fc800078e3cff */
[----:B------:R-:W-:-:S05]  /*10630*/  @!P4 LOP3.LUT R3, R3, R2, RZ, 0x3c, !PT ;  /* 0x000000020303c212 */ /* 0x000fca00078e3cff */
[----:B------:R-:W2:Y:S04]  /*10640*/  @!P4 LDG.E.U16 R17, [R2.64] ;  /* 0x0000000a0211c981 */ /* 0x000ea8000c1e1500 */
[----:B------:R-:W-:Y:S04]  /*10650*/  STL [R1+0x25c], R20 ;  /* 0x00025c1401007387 */ /* 0x000fe80000100800 */
[----:B--2---:R0:W-:Y:S04]  /*10660*/  STL [R1+0x1c], R17 ;  /* 0x00001c1101007387 */ /* 0x0041e80000100800 */
[----:B0-----:R-:W2:Y:S04]  /*10670*/  LDL.LU R17, [R1+0x32d4] ;  /* 0x0032d40001117983 */ /* 0x001ea80000300800 */
[----:B------:R-:W2:Y:S01]  /*10680*/  LDL R3, [R1+0x8d8] ;  /* 0x0008d80001037983 */ /* 0x000ea20000100800 */
[----:B------:R-:W-:Y:S01]  /*10690*/  PRMT R25, RZ, 0x7610, R25 ;  /* 0x00007610ff197816 */ /* 0x000fe20000000019 */
[----:B------:R-:W-:-:S05]  /*106a0*/  @!P5 IMAD.MOV.U32 R2, RZ, RZ, R24 ;  /* 0x000000ffff02d224 */ /* 0x000fca00078e0018 */
[----:B--2---:R-:W2:Y:S04]  /*106b0*/  @!P5 LDG.E.U16 R25, [R2.64] ;  /* 0x0000000a0219d981 */ /* 0x004ea8000c1e1500 */
[----:B------:R-:W0:Y:S04]  /*106c0*/  S2R R20, SR_TID.X ;  /* 0x0000000000147919 */ /* 0x000e280000002100 */
[----:B--2---:R1:W-:Y:S04]  /*106d0*/  STL [R1+0x5c], R25 ;  /* 0x00005c1901007387 */ /* 0x0043e80000100800 */
[----:B-1----:R-:W2:Y:S04]  /*106e0*/  LDL.LU R25, [R1+0x32d0] ;  /* 0x0032d00001197983 */ /* 0x002ea80000300800 */
[----:B------:R-:W3:Y:S01]  /*106f0*/  LDL R3, [R1+0x8d0] ;  /* 0x0008d00001037983 */ /* 0x000ee20000100800 */
[----:B0-----:R-:W-:-:S02]  /*10700*/  SHF.R.U32.HI R24, RZ, 0x8, R20 ;  /* 0x00000008ff187819 */ /* 0x001fc40000011614 */
[----:B------:R-:W-:Y:S02]  /*10710*/  SHF.R.U32.HI R2, RZ, 0x8, R20 ;  /* 0x00000008ff027819 */ /* 0x000fe40000011614 */
[----:B------:R-:W-:Y:S02]  /*10720*/  SGXT.U32 R24, R24, 0x1 ;  /* 0x000000011818781a */ /* 0x000fe40000000000 */
[----:B------:R-:W-:Y:S02]  /*10730*/  SGXT.U32 R2, R2, 0x1 ;  /* 0x000000010202781a */ /* 0x000fe40000000000 */
[----:B------:R-:W-:Y:S02]  /*10740*/  LOP3.LUT R20, R24, 0x10, RZ, 0xfc, !PT ;  /* 0x0000001018147812 */ /* 0x000fe400078efcff */
[C---:B------:R-:W-:Y:S02]  /*10750*/  LOP3.LUT R24, R2.reuse, 0x12, RZ, 0xfc, !PT ;  /* 0x0000001202187812 */ /* 0x040fe400078efcff */
[----:B------:R-:W-:-:S04]  /*10760*/  LOP3.LUT R2, R2, 0x14, RZ, 0xfc, !PT ;  /* 0x0000001402027812 */ /* 0x000fc800078efcff */
[----:B------:R-:W-:Y:S01]  /*10770*/  ISETP.GE.AND P4, PT, R2, UR5, PT ;  /* 0x0000000502007c0c */ /* 0x000fe2000bf86270 */
[----:B----4-:R-:W-:Y:S01]  /*10780*/  @!P1 IMAD.MOV.U32 R2, RZ, RZ, R15 ;  /* 0x000000ffff029224 */ /* 0x010fe200078e000f */
[----:B--2---:R-:W-:-:S06]  /*10790*/  PRMT R25, RZ, 0x7610, R25 ;  /* 0x00007610ff197816 */ /* 0x004fcc0000000019 */
[----:B---3--:R-:W2:Y:S01]  /*107a0*/  @!P1 LDG.E.U16 R25, [R2.64] ;  /* 0x0000000a02199981 */ /* 0x008ea2000c1e1500 */
[----:B------:R-:W-:Y:S02]  /*107b0*/  ISETP.GE.AND P2, PT, R20, UR5, PT ;  /* 0x0000000514007c0c */ /* 0x000fe4000bf46270 */
[----:B------:R-:W-:Y:S01]  /*107c0*/  ISETP.GE.AND P3, PT, R24, UR5, PT ;  /* 0x0000000518007c0c */ /* 0x000fe2000bf66270 */
[----:B------:R-:W3:Y:S04]  /*107d0*/  LDL.LU R20, [R1+0x32cc] ;  /* 0x0032cc0001147983 */ /* 0x000ee80000300800 */
[----:B------:R-:W4:Y:S04]  /*107e0*/  LDL R24, [R1+0x8b4] ;  /* 0x0008b40001187983 */ /* 0x000f280000100800 */
[----:B--2---:R0:W-:Y:S04]  /*107f0*/  STL [R1+0x14c], R25 ;  /* 0x00014c1901007387 */ /* 0x0041e80000100800 */
[----:B0-----:R-:W2:Y:S04]  /*10800*/  LDL.LU R25, [R1+0x32c8] ;  /* 0x0032c80001197983 */ /* 0x001ea80000300800 */
[----:B------:R-:W2:Y:S04]  /*10810*/  LDL R2, [R1+0x8c8] ;  /* 0x0008c80001027983 */ /* 0x000ea80000100800 */
[----:B------:R-:W2:Y:S01]  /*10820*/  LDL R3, [R1+0x8cc] ;  /* 0x0008cc0001037983 */ /* 0x000ea20000100800 */
[----:B------:R-:W-:-:S03]  /*10830*/  PRMT R27, RZ, 0x7610, R27 ;  /* 0x00007610ff1b7816 */ /* 0x000fc6000000001b */
[----:B------:R-:W0:Y:S01]  /*10840*/  S2R R15, SR_TID.X ;  /* 0x00000000000f7919 */ /* 0x000e220000002100 */
[----:B--2---:R-:W-:-:S04]  /*10850*/  @!P0 LOP3.LUT R3, R3, R2, RZ, 0x3c, !PT ;  /* 0x0000000203038212 */ /* 0x004fc800078e3cff */
[----:B------:R-:W-:-:S04]  /*10860*/  @!P0 LOP3.LUT R2, R3, R2, RZ, 0x3c, !PT ;  /* 0x0000000203028212 */ /* 0x000fc800078e3cff */
[----:B------:R-:W-:-:S05]  /*10870*/  @!P0 LOP3.LUT R3, R3, R2, RZ, 0x3c, !PT ;  /* 0x0000000203038212 */ /* 0x000fca00078e3cff */
[----:B------:R1:W2:Y:S04]  /*10880*/  @!P0 LDG.E.U16 R27, [R2.64] ;  /* 0x0000000a021b8981 */ /* 0x0002a8000c1e1500 */
[----:B-1----:R-:W3:Y:S04]  /*10890*/  LDL R2, [R1+0x8c0] ;  /* 0x0008c00001027983 */ /* 0x002ee80000100800 */
[----:B------:R-:W3:Y:S01]  /*108a0*/  LDL R3, [R1+0x8c4] ;  /* 0x0008c40001037983 */ /* 0x000ee20000100800 */
[----:B0-----:R-:W-:-:S04]  /*108b0*/  SHF.R.U32.HI R15, RZ, 0x8, R15 ;  /* 0x00000008ff0f7819 */ /* 0x001fc8000001160f */
[----:B------:R-:W-:Y:S02]  /*108c0*/  SGXT.U32 R15, R15, 0x1 ;  /* 0x000000010f0f781a */ /* 0x000fe40000000000 */
[----:B------:R-:W-:Y:S01]  /*108d0*/  PRMT R25, RZ, 0x7610, R25 ;  /* 0x00007610ff197816 */ /* 0x000fe20000000019 */
[----:B--2---:R0:W-:Y:S01]  /*108e0*/  STL [R1+0x260], R27 ;  /* 0x0002601b01007387 */ /* 0x0041e20000100800 */
[-C--:B---3--:R-:W-:Y:S02]  /*108f0*/  @!P2 LOP3.LUT R3, R3, R2.reuse, RZ, 0x3c, !PT ;  /* 0x000000020303a212 */ /* 0x088fe400078e3cff */
[----:B0-----:R-:W-:Y:S02]  /*10900*/  LOP3.LUT R27, R15, 0x16, RZ, 0xfc, !PT ;  /* 0x000000160f1b7812 */ /* 0x001fe400078efcff */
[----:B------:R-:W-:Y:S02]  /*10910*/  @!P2 LOP3.LUT R2, R3, R2, RZ, 0x3c, !PT ;  /* 0x000000020302a212 */ /* 0x000fe400078e3cff */
[----:B------:R-:W-:-:S02]  /*10920*/  LOP3.LUT R15, R15, 0x18, RZ, 0xfc, !PT ;  /* 0x000000180f0f7812 */ /* 0x000fc400078efcff */
[----:B------:R-:W-:Y:S02]  /*10930*/  @!P2 LOP3.LUT R3, R3, R2, RZ, 0x3c, !PT ;  /* 0x000000020303a212 */ /* 0x000fe400078e3cff */
[----:B------:R-:W-:Y:S02]  /*10940*/  ISETP.GE.AND P1, PT, R27, UR5, PT ;  /* 0x000000051b007c0c */ /* 0x000fe4000bf26270 */
[----:B------:R-:W2:Y:S01]  /*10950*/  LDL R27, [R1+0x8a4] ;  /* 0x0008a400011b7983 */ /* 0x000ea20000100800 */
        /* <DEDUP_REMOVED lines=15> */
[----:B----4-:R-:W-:-:S05]  /*10a50*/  @!P4 IMAD.MOV.U32 R2, RZ, RZ, R24 ;  /* 0x000000ffff02c224 */ /* 0x010fca00078e0018 */
[----:B--2---:R0:W2:Y:S04]  /*10a60*/  @!P4 LDG.E.U16 R20, [R2.64] ;  /* 0x0000000a0214c981 */ /* 0x0040a8000c1e1500 */
[----:B0-----:R-:W4:Y:S04]  /*10a70*/  LDL R2, [R1+0x8a8] ;  /* 0x0008a80001027983 */ /* 0x001f280000100800 */
[----:B------:R-:W0:Y:S04]  /*10a80*/  S2R R25, SR_TID.X ;  /* 0x0000000000197919 */ /* 0x000e280000002100 */
[----:B--2---:R1:W-:Y:S04]  /*10a90*/  STL [R1+0x148], R20 ;  /* 0x0001481401007387 */ /* 0x0043e80000100800 */
[----:B------:R-:W4:Y:S01]  /*10aa0*/  LDL R3, [R1+0x8ac] ;  /* 0x0008ac0001037983 */ /* 0x000f220000100800 */
[----:B0-----:R-:W-:-:S02]  /*10ab0*/  SHF.R.U32.HI R24, RZ, 0x8, R25 ;  /* 0x00000008ff187819 */ /* 0x001fc40000011619 */
[----:B------:R-:W-:Y:S02]  /*10ac0*/  SHF.R.U32.HI R25, RZ, 0x8, R25 ;  /* 0x00000008ff197819 */ /* 0x000fe40000011619 */
[----:B------:R-:W-:Y:S02]  /*10ad0*/  SGXT.U32 R24, R24, 0x1 ;  /* 0x000000011818781a */ /* 0x000fe40000000000 */
[----:B------:R-:W-:Y:S02]  /*10ae0*/  SGXT.U32 R25, R25, 0x1 ;  /* 0x000000011919781a */ /* 0x000fe40000000000 */
[----:B-1----:R-:W-:Y:S02]  /*10af0*/  LOP3.LUT R20, R24, 0x1a, RZ, 0xfc, !PT ;  /* 0x0000001a18147812 */ /* 0x002fe400078efcff */
[----:B---3--:R-:W-:Y:S01]  /*10b00*/  PRMT R15, RZ, 0x7610, R15 ;  /* 0x00007610ff0f7816 */ /* 0x008fe2000000000f */
[----:B------:R-:W2:Y:S01]  /*10b10*/  LDL R24, [R1+0x894] ;  /* 0x0008940001187983 */ /* 0x000ea20000100800 */
[----:B------:R-:W-:-:S02]  /*10b20*/  ISETP.GE.AND P2, PT, R20, UR5, PT ;  /* 0x0000000514007c0c */ /* 0x000fc4000bf46270 */
[C---:B------:R-:W-:Y:S02]  /*10b30*/  LOP3.LUT R20, R25.reuse, 0x1c, RZ, 0xfc, !PT ;  /* 0x0000001c19147812 */ /* 0x040fe400078efcff */
[----:B------:R-:W-:Y:S02]  /*10b40*/  LOP3.LUT R25, R25, 0x1e, RZ, 0xfc, !PT ;  /* 0x0000001e19197812 */ /* 0x000fe400078efcff */
[----:B------:R-:W-:Y:S02]  /*10b50*/  ISETP.GE.AND P3, PT, R20, UR5, PT ;  /* 0x0000000514007c0c */ /* 0x000fe4000bf66270 */
[----:B------:R-:W3:Y:S01]  /*10b60*/  LDL.LU R20, [R1+0x32bc] ;  /* 0x0032bc0001147983 */ /* 0x000ee20000300800 */
[----:B------:R-:W-:-:S03]  /*10b70*/  ISETP.GE.AND P4, PT, R25, UR5, PT ;  /* 0x0000000519007c0c */ /* 0x000fc6000bf86270 */
[----:B------:R-:W2:Y:S01]  /*10b80*/  LDL.LU R25, [R1+0x32b8] ;  /* 0x0032b80001197983 */ /* 0x000ea20000300800 */
[----:B----4-:R-:W-:-:S04]  /*10b90*/  @!P1 LOP3.LUT R3, R3, R2, RZ, 0x3c, !PT ;  /* 0x0000000203039212 */ /* 0x010fc800078e3cff */
[----:B------:R-:W-:-:S04]  /*10ba0*/  @!P1 LOP3.LUT R2, R3, R2, RZ, 0x3c, !PT ;  /* 0x0000000203029212 */ /* 0x000fc800078e3cff */
[----:B------:R-:W-:-:S05]  /*10bb0*/  @!P1 LOP3.LUT R3, R3, R2, RZ, 0x3c, !PT ;  /* 0x0000000203039212 */ /* 0x000fca00078e3cff */
[----:B------:R0:W4:Y:S04]  /*10bc0*/  @!P1 LDG.E.U16 R15, [R2.64] ;  /* 0x0000000a020f9981 */ /* 0x000128000c1e1500 */
[----:B0-----:R-:W2:Y:S01]  /*10bd0*/  LDL R3, [R1+0x8a0] ;  /* 0x0008a00001037983 */ /* 0x001ea20000100800 */
[----:B------:R-:W-:Y:S01]  /*10be0*/  PRMT R19, RZ, 0x7610, R19 ;  /* 0x00007610ff137816 */ /* 0x000fe20000000013 */
[----:B------:R-:W-:Y:S02]  /*10bf0*/  @!P0 IMAD.MOV.U32 R2, RZ, RZ, R27 ;  /* 0x000000ffff028224 */ /* 0x000fe400078e001b */
[----:B----4-:R0:W-:Y:S01]  /*10c00*/  STL [R1+0x20c], R15 ;  /* 0x00020c0f01007387 */ /* 0x0101e20000100800 */
[----:B------:R-:W-:-:S03]  /*10c10*/  PRMT R17, RZ, 0x7610, R17 ;  /* 0x00007610ff117816 */ /* 0x000fc60000000011 */
[----:B------:R-:W4:Y:S04]  /*10c20*/  LDL R27, [R1+0x884] ;  /* 0x00088400011b7983 */ /* 0x000f280000100800 */
[----:B--2---:R1:W2:Y:S04]  /*10c30*/  @!P0 LDG.E.U16 R19, [R2.64] ;  /* 0x0000000a02138981 */ /* 0x0042a8000c1e1500 */
[----:B-1----:R-:W2:Y:S04]  /*10c40*/  LDL R2, [R1+0x898] ;  /* 0x0008980001027983 */ /* 0x002ea80000100800 */
[----:B------:R-:W2:Y:S04]  /*10c50*/  LDL R3, [R1+0x89c] ;  /* 0x00089c0001037983 */ /* 0x000ea80000100800 */
[----:B0-----:R-:W0:Y:S01]  /*10c60*/  S2R R15, SR_TID.X ;  /* 0x00000000000f7919 */ /* 0x001e220000002100 */
[----:B--2---:R-:W-:-:S04]  /*10c70*/  @!P2 LOP3.LUT R3, R3, R2, RZ, 0x3c, !PT ;  /* 0x000000020303a212 */ /* 0x004fc800078e3cff */
[----:B------:R-:W-:-:S04]  /*10c80*/  @!P2 LOP3.LUT R2, R3, R2, RZ, 0x3c, !PT ;  /* 0x000000020302a212 */ /* 0x000fc800078e3cff */
[----:B------:R-:W-:-:S05]  /*10c90*/  @!P2 LOP3.LUT R3, R3, R2, RZ, 0x3c, !PT ;  /* 0x000000020303a212 */ /* 0x000fca00078e3cff */
[----:B------:R-:W2:Y:S01]  /*10ca0*/  @!P2 LDG.E.U16 R17, [R2.64] ;  /* 0x0000000a0211a981 */ /* 0x000ea2000c1e1500 */
[----:B0-----:R-:W-:-:S04]  /*10cb0*/  SHF.R.U32.HI R15, RZ, 0x8, R15 ;  /* 0x00000008ff0f7819 */ /* 0x001fc8000001160f */
[----:B------:R-:W-:Y:S01]  /*10cc0*/  SGXT.U32 R15, R15, 0x1 ;  /* 0x000000010f0f781a */ /* 0x000fe20000000000 */
[----:B------:R0:W-:Y:S03]  /*10cd0*/  STL [R1], R19 ;  /* 0x0000001301007387 */ /* 0x0001e60000100800 */
[C---:B0-----:R-:W-:Y:S02]  /*10ce0*/  LOP3.LUT R19, R15.reuse, 0x20, RZ, 0xfc, !PT ;  /* 0x000000200f137812 */ /* 0x041fe400078efcff */
[----:B------:R-:W-:Y:S02]  /*10cf0*/  LOP3.LUT R15, R15, 0x22, RZ, 0xfc, !PT ;  /* 0x000000220f0f7812 */ /* 0x000fe400078efcff */
[----:B------:R-:W-:Y:S02]  /*10d00*/  ISETP.GE.AND P1, PT, R19, UR5, PT ;  /* 0x0000000513007c0c */ /* 0x000fe4000bf26270 */
[----:B------:R-:W-:Y:S01]  /*10d10*/  ISETP.GE.AND P0, PT, R15, UR5, PT ;  /* 0x000000050f007c0c */ /* 0x000fe2000bf06270 */
[----:B------:R-:W3:Y:S04]  /*10d20*/  LDL R19, [R1+0x878] ;  /* 0x0008780001137983 */ /* 0x000ee80000100800 */
[----:B------:R-:W3:Y:S04]  /*10d30*/  LDL R15, [R1+0x87c] ;  /* 0x00087c00010f7983 */ /* 0x000ee80000100800 */
[----:B--2---:R0:W-:Y:S04]  /*10d40*/  STL [R1+0x50], R17 ;  /* 0x0000501101007387 */ /* 0x0041e80000100800 */
[----:B0-----:R-:W2:Y:S04]  /*10d50*/  LDL.LU R17, [R1+0x32b4] ;  /* 0x0032b40001117983 */ /* 0x001ea80000300800 */
[----:B------:R-:W2:Y:S01]  /*10d60*/  LDL R3, [R1+0x890] ;  /* 0x0008900001037983 */ /* 0x000ea20000100800 */
[----:B------:R-:W-:Y:S01]  /*10d70*/  PRMT R25, RZ, 0x7610, R25 ;  /* 0x00007610ff197816 */ /* 0x000fe20000000019 */
[----:B------:R-:W-:-:S05]  /*10d80*/  @!P3 IMAD.MOV.U32 R2, RZ, RZ, R24 ;  /* 0x000000ffff02b224 */ /* 0x000fca00078e0018 */
[----:B--2---:R-:W2:Y:S04]  /*10d90*/  @!P3 LDG.E.U16 R25, [R2.64] ;  /* 0x0000000a0219b981 */ /* 0x004ea8000c1e1500 */
[----:B--2---:R0:W-:Y:S04]  /*10da0*/  STL [R1+0x140], R25 ;  /* 0x0001401901007387 */ /* 0x0041e80000100800 */
[----:B0-----:R-:W2:Y:S04]  /*10db0*/  LDL.LU R25, [R1+0x32b0] ;  /* 0x0032b00001197983 */ /* 0x001ea80000300800 */
[----:B------:R-:W2:Y:S04]  /*10dc0*/  LDL R2, [R1+0x888] ;  /* 0x0008880001027983 */ /* 0x000ea80000100800 */
[----:B------:R-:W2:Y:S01]  /*10dd0*/  LDL R3, [R1+0x88c] ;  /* 0x00088c0001037983 */ /* 0x000ea20000100800 */
[----:B---3--:R-:W-:-:S03]  /*10de0*/  PRMT R20, RZ, 0x7610, R20 ;  /* 0x00007610ff147816 */ /* 0x008fc60000000014 */
[----:B------:R-:W0:Y:S01]  /*10df0*/  S2R R24, SR_TID.X ;  /* 0x0000000000187919 */ /* 0x000e220000002100 */
[----:B--2---:R-:W-:-:S04]  /*10e00*/  @!P4 LOP3.LUT R3, R3, R2, RZ, 0x3c, !PT ;  /* 0x000000020303c212 */ /* 0x004fc800078e3cff */
[----:B------:R-:W-:-:S04]  /*10e10*/  @!P4 LOP3.LUT R2, R3, R2, RZ, 0x3c, !PT ;  /* 0x000000020302c212 */ /* 0x000fc800078e3cff */
[----:B------:R-:W-:-:S05]  /*10e20*/  @!P4 LOP3.LUT R3, R3, R2, RZ, 0x3c, !PT ;  /* 0x000000020303c212 */ /* 0x000fca00078e3cff */
[----:B------:R1:W2:Y:S04]  /*10e30*/  @!P4 LDG.E.U16 R20, [R2.64] ;  /* 0x0000000a0214c981 */ /* 0x0002a8000c1e1500 */
[----:B-1----:R-:W3:Y:S01]  /*10e40*/  LDL R3, [R1+0x880] ;  /* 0x0008800001037983 */ /* 0x002ee20000100800 */
[----:B0-----:R-:W-:-:S04]  /*10e50*/  SHF.R.U32.HI R2, RZ, 0x8, R24 ;  /* 0x00000008ff027819 */ /* 0x001fc80000011618 */
[----:B------:R-:W-:-:S04]  /*10e60*/  SGXT.U32 R2, R2, 0x1 ;  /* 0x000000010202781a */ /* 0x000fc80000000000 */
[C---:B------:R-:W-:Y:S02]  /*10e70*/  LOP3.LUT R24, R2.reuse, 0x26, RZ, 0xfc, !PT ;  /* 0x0000002602187812 */ /* 0x040fe400078efcff */
[----:B------:R-:W-:Y:S01]  /*10e80*/  PRMT R25, RZ, 0x7610, R25 ;  /* 0x00007610ff197816 */ /* 0x000fe20000000019 */
[----:B--2---:R0:W-:Y:S02]  /*10e90*/  STL [R1+0x208], R20 ;  /* 0x0002081401007387 */ /* 0x0041e40000100800 */
[C---:B0-----:R-:W-:Y:S02]  /*10ea0*/  LOP3.LUT R20, R2.reuse, 0x24, RZ, 0xfc, !PT ;  /* 0x0000002402147812 */ /* 0x041fe400078efcff */
[----:B------:R-:W-:-:S04]  /*10eb0*/  LOP3.LUT R2, R2, 0x28, RZ, 0xfc, !PT ;  /* 0x0000002802027812 */ /* 0x000fc800078efcff */
[----:B------:R-:W-:Y:S01]  /*10ec0*/  ISETP.GE.AND P4, PT, R2, UR5, PT ;  /* 0x0000000502007c0c */ /* 0x000fe2000bf86270 */
[----:B----4-:R-:W-:-:S05]  /*10ed0*/  @!P1 IMAD.MOV.U32 R2, RZ, RZ, R27 ;  /* 0x000000ffff029224 */ /* 0x010fca00078e001b */
[----:B---3--:R0:W2:Y:S01]  /*10ee0*/  @!P1 LDG.E.U16 R25, [R2.64] ;  /* 0x0000000a02199981 */ /* 0x0080a2000c1e1500 */
[----:B------:R-:W-:Y:S02]  /*10ef0*/  PRMT R29, RZ, 0x7610, R29 ;  /* 0x00007610ff1d7816 */ /* 0x000fe4000000001d */
[----:B------:R-:W-:Y:S02]  /*10f00*/  ISETP.GE.AND P2, PT, R20, UR5, PT ;  /* 0x0000000514007c0c */ /* 0x000fe4000bf46270 */
[----:B------:R-:W3:Y:S01]  /*10f10*/  LDL.LU R20, [R1+0x32ac] ;  /* 0x0032ac0001147983 */ /* 0x000ee20000300800 */
[----:B------:R-:W-:-:S03]  /*10f20*/  ISETP.GE.AND P3, PT, R24, UR5, PT ;  /* 0x0000000518007c0c */ /* 0x000fc6000bf66270 */
[----:B------:R-:W4:Y:S01]  /*10f30*/  LDL.LU R24, [R1+0x32a8] ;  /* 0x0032a80001187983 */ /* 0x000f220000300800 */
[----:B0-----:R-:W-:Y:S02]  /*10f40*/  @!P0 IMAD.MOV.U32 R2, RZ, RZ, R15 ;  /* 0x000000ffff028224 */ /* 0x001fe400078e000f */
[----:B------:R-:W-:-:S05]  /*10f50*/  @!P0 IMAD.MOV.U32 R3, RZ, RZ, R19 ;  /* 0x000000ffff038224 */ /* 0x000fca00078e0013 */
[----:B------:R0:W3:Y:S04]  /*10f60*/  @!P0 LDG.E.U16 R29, [R2.64] ;  /* 0x0000000a021d8981 */ /* 0x0000e8000c1e1500 */
[----:B--2---:R-:W-:Y:S04]  /*10f70*/  STL [R1+0x321c], R25 ;  /* 0x00321c1901007387 */ /* 0x004fe80000100800 */
[----:B------:R-:W-:Y:S04]  /*10f80*/  STL [R1+0x3244], R25 ;  /* 0x0032441901007387 */ /* 0x000fe80000100800 */
[----:B------:R-:W-:Y:S04]  /*10f90*/  STL [R1+0x3248], R25 ;  /* 0x0032481901007387 */ /* 0x000fe80000100800 */
[----:B0-----:R-:W2:Y:S04]  /*10fa0*/  LDL R2, [R1+0x870] ;  /* 0x0008700001027983 */ /* 0x001ea80000100800 */
[----:B------:R-:W2:Y:S01]  /*10fb0*/  LDL R3, [R1+0x874] ;  /* 0x0008740001037983 */ /* 0x000ea20000100800 */
[----:B---3--:R-:W-:-:S03]  /*10fc0*/  PRMT R20, RZ, 0x7610, R20 ;  /* 0x00007610ff147816 */ /* 0x008fc60000000014 */
[----:B------:R-:W0:Y:S04]  /*10fd0*/  S2R R15, SR_TID.X ;  /* 0x00000000000f7919 */ /* 0x000e280000002100 */
[----:B------:R-:W3:Y:S01]  /*10fe0*/  LDL R27, [R1+0x85c] ;  /* 0x00085c00011b7983 */ /* 0x000ee20000100800 */
[----:B--2---:R-:W-:-:S04]  /*10ff0*/  @!P2 LOP3.LUT R3, R3, R2, RZ, 0x3c, !PT ;  /* 0x000000020303a212 */ /* 0x004fc800078e3cff */
[----:B------:R-:W-:-:S04]  /*11000*/  @!P2 LOP3.LUT R2, R3, R2, RZ, 0x3c, !PT ;  /* 0x000000020302a212 */ /* 0x000fc800078e3cff */
[----:B------:R-:W-:-:S05]  /*11010*/  @!P2 LOP3.LUT R3, R3, R2, RZ, 0x3c, !PT ;  /* 0x000000020303a212 */ /* 0x000fca00078e3cff */
[----:B------:R-:W2:Y:S01]  /*11020*/  @!P2 LDG.E.U16 R20, [R2.64] ;  /* 0x0000000a0214a981 */ /* 0x000ea2000c1e1500 */
[----:B0-----:R-:W-:-:S04]  /*11030*/  SHF.R.U32.HI R15, RZ, 0x8, R15 ;  /* 0x00000008ff0f7819 */ /* 0x001fc8000001160f */
[----:B------:R-:W-:Y:S01]  /*11040*/  SGXT.U32 R15, R15, 0x1 ;  /* 0x000000010f0f781a */ /* 0x000fe20000000000 */
[----:B------:R-:W-:Y:S03]  /*11050*/  STL [R1+0x320c], R29 ;  /* 0x00320c1d01007387 */ /* 0x000fe60000100800 */
[C---:B------:R-:W-:Y:S01]  /*11060*/  LOP3.LUT R19, R15.reuse, 0x2a, RZ, 0xfc, !PT ;  /* 0x0000002a0f137812 */ /* 0x040fe200078efcff */
[----:B------:R-:W-:Y:S01]  /*11070*/  STL [R1+0x3210], R29 ;  /* 0x0032101d01007387 */ /* 0x000fe20000100800 */
[----:B------:R-:W-:-:S03]  /*11080*/  LOP3.LUT R15, R15, 0x2c, RZ, 0xfc, !PT ;  /* 0x0000002c0f0f7812 */ /* 0x000fc600078efcff */
[----:B------:R-:W-:Y:S01]  /*11090*/  STL [R1+0x3214], R29 ;  /* 0x0032141d01007387 */ /* 0x000fe20000100800 */
[----:B------:R-:W-:-:S03]  /*110a0*/  ISETP.GE.AND P0, PT, R19, UR5, PT ;  /* 0x0000000513007c0c */ /* 0x000fc6000bf06270 */
[----:B------:R-:W-:Y:S01]  /*110b0*/  STL [R1+0x3220], R29 ;  /* 0x0032201d01007387 */ /* 0x000fe20000100800 */
[----:B------:R-:W-:-:S03]  /*110c0*/  ISETP.GE.AND P1, PT, R15, UR5, PT ;  /* 0x000000050f007c0c */ /* 0x000fc6000bf26270 */
[----:B------:R-:W-:Y:S04]  /*110d0*/  STL [R1+0x3224], R29 ;  /* 0x0032241d01007387 */ /* 0x000fe80000100800 */
[----:B------:R-:W3:Y:S04]  /*110e0*/  LDL R19, [R1+0x854] ;  /* 0x0008540001137983 */ /* 0x000ee80000100800 */
[----:B------:R-:W3:Y:S04]  /*110f0*/  LDL.LU R15, [R1+0x32a4] ;  /* 0x0032a400010f7983 */ /* 0x000ee80000300800 */
[----:B--2---:R0:W-:Y:S04]  /*11100*/  STL [R1+0x134], R20 ;  /* 0x0001341401007387 */ /* 0x0041e80000100800 */
[----:B0-----:R-:W2:Y:S04]  /*11110*/  LDL.LU R20, [R1+0x32a0] ;  /* 0x0032a00001147983 */ /* 0x001ea80000300800 */
[----:B------:R-:W2:Y:S04]  /*11120*/  LDL R2, [R1+0x868] ;  /* 0x0008680001027983 */ /* 0x000ea80000100800 */
[----:B------:R-:W2:Y:S01]  /*11130*/  LDL R3, [R1+0x86c] ;  /* 0x00086c0001037983 */ /* 0x000ea20000100800 */
[----:B------:R-:W-:-:S02]  /*11140*/  PRMT R17, RZ, 0x7610, R17 ;  /* 0x00007610ff117816 */ /* 0x000fc40000000011 */
[----:B--2---:R-:W-:-:S04]  /*11150*/  @!P3 LOP3.LUT R3, R3, R2, RZ, 0x3c, !PT ;  /* 0x000000020303b212 */ /* 0x004fc800078e3cff */
[----:B------:R-:W-:-:S04]  /*11160*/  @!P3 LOP3.LUT R2, R3, R2, RZ, 0x3c, !PT ;  /* 0x000000020302b212 */ /* 0x000fc800078e3cff */
[----:B------:R-:W-:-:S05]  /*11170*/  @!P3 LOP3.LUT R3, R3, R2, RZ, 0x3c, !PT ;  /* 0x000000020303b212 */ /* 0x000fca00078e3cff */
[----:B------:R-:W2:Y:S04]  /*11180*/  @!P3 LDG.E.U16 R17, [R2.64] ;  /* 0x0000000a0211b981 */ /* 0x000ea8000c1e1500 */
[----:B--2---:R0:W-:Y:S04]  /*11190*/  STL [R1+0x1bc], R17 ;  /* 0x0001bc1101007387 */ /* 0x0041e80000100800 */
[----:B0-----:R-:W2:Y:S04]  /*111a0*/  LDL.LU R17, [R1+0x329c] ;  /* 0x00329c0001117983 */ /* 0x001ea80000300800 */
[----:B------:R-:W2:Y:S04]  /*111b0*/  LDL R2, [R1+0x860] ;  /* 0x0008600001027983 */ /* 0x000ea80000100800 */
[----:B------:R-:W2:Y:S01]  /*111c0*/  LDL R3, [R1+0x864] ;  /* 0x0008640001037983 */ /* 0x000ea20000100800 */
[----:B----4-:R-:W-:-:S02]  /*111d0*/  PRMT R24, RZ, 0x7610, R24 ;  /* 0x00007610ff187816 */ /* 0x010fc40000000018 */
[----:B--2---:R-:W-:-:S04]  /*111e0*/  @!P4 LOP3.LUT R3, R3, R2, RZ, 0x3c, !PT ;  /* 0x000000020303c212 */ /* 0x004fc800078e3cff */
[----:B------:R-:W-:-:S04]  /*111f0*/  @!P4 LOP3.LUT R2, R3, R2, RZ, 0x3c, !PT ;  /* 0x000000020302c212 */ /* 0x000fc800078e3cff */
[----:B------:R-:W-:-:S05]  /*11200*/  @!P4 LOP3.LUT R3, R3, R2, RZ, 0x3c, !PT ;  /* 0x000000020303c212 */ /* 0x000fca00078e3cff */
[----:B------:R0:W2:Y:S04]  /*11210*/  @!P4 LDG.E.U16 R24, [R2.64] ;  /* 0x0000000a0218c981 */ /* 0x0000a8000c1e1500 */
[----:B0-----:R-:W0:Y:S02]  /*11220*/  S2R R3, SR_TID.X ;  /* 0x0000000000037919 */ /* 0x001e240000002100 */
[----:B0-----:R-:W-:Y:S02]  /*11230*/  SHF.R.U32.HI R2, RZ, 0x8, R3 ;  /* 0x00000008ff027819 */ /* 0x001fe40000011603 */
[----:B------:R-:W4:Y:S02]  /*11240*/  LDL R3, [R1+0x858] ;  /* 0x0008580001037983 */ /* 0x000f240000100800 */
[----:B------:R-:W-:-:S04]  /*11250*/  SGXT.U32 R2, R2, 0x1 ;  /* 0x000000010202781a */ /* 0x000fc80000000000 */
[----:B------:R-:W-:Y:S02]  /*11260*/  LOP3.LUT R2, R2, 0x2e, RZ, 0xfc, !PT ;  /* 0x0000002e02027812 */ /* 0x000fe400078efcff */
[----:B---3--:R-:W-:Y:S02]  /*11270*/  PRMT R15, RZ, 0x7610, R15 ;  /* 0x00007610ff0f7816 */ /* 0x008fe4000000000f */
[----:B------:R-:W-:Y:S01]  /*11280*/  ISETP.GE.AND P2, PT, R2, UR5, PT ;  /* 0x0000000502007c0c */ /* 0x000fe2000bf46270 */
[----:B------:R-:W-:-:S05]  /*11290*/  @!P0 IMAD.MOV.U32 R2, RZ, RZ, R27 ;  /* 0x000000ffff028224 */ /* 0x000fca00078e001b */
[----:B----4-:R-:W3:Y:S04]  /*112a0*/  @!P0 LDG.E.U16 R15, [R2.64] ;  /* 0x0000000a020f8981 */ /* 0x010ee8000c1e1500 */
[----:B--2---:R-:W-:Y:S04]  /*112b0*/  STL [R1+0x3228], R24 ;  /* 0x0032281801007387 */ /* 0x004fe80000100800 */
[----:B------:R-:W-:Y:S04]  /*112c0*/  STL [R1+0x322c], R24 ;  /* 0x00322c1801007387 */ /* 0x000fe80000100800 */
[----:B---3--:R0:W-:Y:S04]  /*112d0*/  STL [R1+0x24], R15 ;  /* 0x0000240f01007387 */ /* 0x0081e80000100800 */
[----:B0-----:R-:W2:Y:S04]  /*112e0*/  LDL.LU R15, [R1+0x3298] ;  /* 0x00329800010f7983 */ /* 0x001ea80000300800 */
[----:B------:R-:W3:Y:S01]  /*112f0*/  LDL R3, [R1+0x850] ;  /* 0x0008500001037983 */ /* 0x000ee20000100800 */
[----:B------:R-:W-:Y:S01]  /*11300*/  PRMT R9, RZ, 0x7610, R9 ;  /* 0x00007610ff097816 */ /* 0x000fe20000000009 */
[----:B------:R-:W-:-:S05]  /*11310*/  @!P1 IMAD.MOV.U32 R2, RZ, RZ, R19 ;  /* 0x000000ffff029224 */ /* 0x000fca00078e0013 */
[----:B---3--:R0:W3:Y:S04]  /*11320*/  @!P1 LDG.E.U16 R9, [R2.64] ;  /* 0x0000000a02099981 */ /* 0x0080e8000c1e1500 */
[----:B0-----:R-:W4:Y:S04]  /*11330*/  LDL R2, [R1+0x848] ;  /* 0x0008480001027983 */ /* 0x001f280000100800 */
[----:B---3--:R-:W-:Y:S04]  /*11340*/  STL [R1+0x130], R9 ;  /* 0x0001300901007387 */ /* 0x008fe80000100800 */
[----:B------:R-:W4:Y:S01]  /*11350*/  LDL R3, [R1+0x84c] ;  /* 0x00084c0001037983 */ /* 0x000f220000100800 */
[----:B------:R-:W-:-:S03]  /*11360*/  PRMT R10, RZ, 0x7610, R10 ;  /* 0x00007610ff0a7816 */ /* 0x000fc6000000000a */
[----:B------:R-:W0:Y:S04]  /*11370*/  S2R R27, SR_TID.X ;  /* 0x00000000001b7919 */ /* 0x000e280000002100 */
[----:B------:R-:W3:Y:S01]  /*11380*/  LDL R19, [R1+0x83c] ;  /* 0x00083c0001137983 */ /* 0x000ee20000100800 */
[----:B----4-:R-:W-:-:S04]  /*11390*/  @!P2 LOP3.LUT R3, R3, R2, RZ, 0x3c, !PT ;  /* 0x000000020303a212 */ /* 0x010fc800078e3cff */
[----:B------:R-:W-:-:S04]  /*113a0*/  @!P2 LOP3.LUT R2, R3, R2, RZ, 0x3c, !PT ;  /* 0x000000020302a212 */ /* 0x000fc800078e3cff */
[----:B------:R-:W-:-:S05]  /*113b0*/  @!P2 LOP3.LUT R3, R3, R2, RZ, 0x3c, !PT ;  /* 0x000000020303a212 */ /* 0x000fca00078e3cff */
[----:B------:R-:W4:Y:S01]  /*113c0*/  @!P2 LDG.E.U16 R10, [R2.64] ;  /* 0x0000000a020aa981 */ /* 0x000f22000c1e1500 */
[----:B0-----:R-:W-:-:S04]  /*113d0*/  SHF.R.U32.HI R27, RZ, 0x8, R27 ;  /* 0x00000008ff1b7819 */ /* 0x001fc8000001161b */
[----:B------:R-:W-:-:S04]  /*113e0*/  SGXT.U32 R27, R27, 0x1 ;  /* 0x000000011b1b781a */ /* 0x000fc80000000000 */
[----:B------:R-:W-:-:S04]  /*113f0*/  LOP3.LUT R27, R27, 0x30, RZ, 0xfc, !PT ;  /* 0x000000301b1b7812 */ /* 0x000fc800078efcff */
[----:B------:R-:W-:Y:S02]  /*11400*/  ISETP.GE.AND P0, PT, R27, UR5, PT ;  /* 0x000000051b007c0c */ /* 0x000fe4000bf06270 */
[----:B------:R-:W2:Y:S04]  /*11410*/  LDL.LU R27, [R1+0x3294] ;  /* 0x00329400011b7983 */ /* 0x000ea80000300800 */
[----:B----4-:R0:W-:Y:S04]  /*11420*/  STL [R1+0x1b0], R10 ;  /* 0x0001b00a01007387 */ /* 0x0101e80000100800 */
[----:B0-----:R-:W4:Y:S04]  /*11430*/  LDL.LU R10, [R1+0x3290] ;  /* 0x00329000010a7983 */ /* 0x001f280000300800 */
[----:B------:R-:W2:Y:S04]  /*11440*/  LDL R2, [R1+0x840] ;  /* 0x0008400001027983 */ /* 0x000ea80000100800 */
[----:B------:R-:W2:Y:S01]  /*11450*/  LDL R3, [R1+0x844] ;  /* 0x0008440001037983 */ /* 0x000ea20000100800 */
[----:B------:R-:W-:-:S03]  /*11460*/  PRMT R20, RZ, 0x7610, R20 ;  /* 0x00007610ff147816 */ /* 0x000fc60000000014 */
[----:B------:R-:W0:Y:S02]  /*11470*/  S2R R9, SR_TID.X ;  /* 0x0000000000097919 */ /* 0x000e240000002100 */
[----:B0-----:R-:W-:-:S04]  /*11480*/  SHF.R.U32.HI R9, RZ, 0x8, R9 ;  /* 0x00000008ff097819 */ /* 0x001fc80000011609 */
[----:B------:R-:W-:Y:S02]  /*11490*/  SGXT.U32 R9, R9, 0x1 ;  /* 0x000000010909781a */ /* 0x000fe40000000000 */
[----:B--2---:R-:W-:-:S04]  /*114a0*/  @!P0 LOP3.LUT R3, R3, R2, RZ, 0x3c, !PT ;  /* 0x0000000203038212 */ /* 0x004fc800078e3cff */
[----:B------:R-:W-:-:S04]  /*114b0*/  @!P0 LOP3.LUT R2, R3, R2, RZ, 0x3c, !PT ;  /* 0x0000000203028212 */ /* 0x000fc800078e3cff */
[----:B------:R-:W-:-:S05]  /*114c0*/  @!P0 LOP3.LUT R3, R3, R2, RZ, 0x3c, !PT ;  /* 0x0000000203038212 */ /* 0x000fca00078e3cff */
[----:B------:R0:W2:Y:S04]  /*114d0*/  @!P0 LDG.E.U16 R20, [R2.64] ;  /* 0x0000000a02148981 */ /* 0x0000a8000c1e1500 */
[----:B0-----:R-:W4:Y:S01]  /*114e0*/  LDL R3, [R1+0x838] ;  /* 0x0008380001037983 */ /* 0x001f220000100800 */
[----:B------:R-:W-:-:S04]  /*114f0*/  LOP3.LUT R9, R9, 0x32, RZ, 0xfc, !PT ;  /* 0x0000003209097812 */ /* 0x000fc800078efcff */
[----:B------:R-:W-:Y:S02]  /*11500*/  ISETP.GE.AND P1, PT, R9, UR5, PT ;  /* 0x0000000509007c0c */ /* 0x000fe4000bf26270 */
[----:B------:R-:W0:Y:S01]  /*11510*/  S2R R9, SR_TID.X ;  /* 0x0000000000097919 */ /* 0x000e220000002100 */
[----:B------:R-:W-:Y:S02]  /*11520*/  PRMT R28, RZ, 0x7610, R28 ;  /* 0x00007610ff1c7816 */ /* 0x000fe4000000001c */
[----:B0-----:R-:W-:-:S04]  /*11530*/  SHF.R.U32.HI R9, RZ, 0x8, R9 ;  /* 0x00000008ff097819 */ /* 0x001fc80000011609 */
[----:B------:R-:W-:-:S04]  /*11540*/  SGXT.U32 R9, R9, 0x1 ;  /* 0x000000010909781a */ /* 0x000fc80000000000 */
[----:B------:R-:W-:-:S04]  /*11550*/  LOP3.LUT R2, R9, 0x34, RZ, 0xfc, !PT ;  /* 0x0000003409027812 */ /* 0x000fc800078efcff */
[----:B------:R-:W-:Y:S01]  /*11560*/  ISETP.GE.AND P0, PT, R2, UR5, PT ;  /* 0x0000000502007c0c */ /* 0x000fe2000bf06270 */
[----:B---3--:R-:W-:Y:S01]  /*11570*/  @!P1 IMAD.MOV.U32 R2, RZ, RZ, R19 ;  /* 0x000000ffff029224 */ /* 0x008fe200078e0013 */
[----:B--2---:R-:W-:Y:S04]  /*11580*/  STL [R1+0x3230], R20 ;  /* 0x0032301401007387 */ /* 0x004fe80000100800 */
[----:B------:R-:W-:Y:S04]  /*11590*/  STL [R1+0x3234], R20 ;  /* 0x0032341401007387 */ /* 0x000fe80000100800 */
[----:B------:R-:W-:Y:S04]  /*115a0*/  STL [R1+0x3238], R20 ;  /* 0x0032381401007387 */ /* 0x000fe80000100800 */
[----:B------:R-:W-:Y:S04]  /*115b0*/  STL [R1+0x323c], R20 ;  /* 0x00323c1401007387 */ /* 0x000fe80000100800 */
[----:B------:R-:W-:Y:S04]  /*115c0*/  STL [R1+0x3240], R20 ;  /* 0x0032401401007387 */ /* 0x000fe80000100800 */
[----:B----4-:R0:W2:Y:S04]  /*115d0*/  @!P1 LDG.E.U16 R28, [R2.64] ;  /* 0x0000000a021c9981 */ /* 0x0100a8000c1e1500 */
[----:B0-----:R-:W3:Y:S04]  /*115e0*/  LDL R2, [R1+0x830] ;  /* 0x0008300001027983 */ /* 0x001ee80000100800 */
[----:B------:R-:W3:Y:S01]  /*115f0*/  LDL R3, [R1+0x834] ;  /* 0x0008340001037983 */ /* 0x000ee20000100800 */
[----:B------:R-:W-:-:S03]  /*11600*/  PRMT R13, RZ, 0x7610, R13 ;  /* 0x00007610ff0d7816 */ /* 0x000fc6000000000d */
[----:B------:R-:W0:Y:S01]  /*11610*/  S2R R9, SR_TID.X ;  /* 0x0000000000097919 */ /* 0x000e220000002100 */
[----:B---3--:R-:W-:-:S04]  /*11620*/  @!P0 LOP3.LUT R3, R3, R2, RZ, 0x3c, !PT ;  /* 0x0000000203038212 */ /* 0x008fc800078e3cff */
[----:B------:R-:W-:-:S04]  /*11630*/  @!P0 LOP3.LUT R2, R3, R2, RZ, 0x3c, !PT ;  /* 0x0000000203028212 */ /* 0x000fc800078e3cff */
[----:B------:R-:W-:-:S05]  /*11640*/  @!P0 LOP3.LUT R3, R3, R2, RZ, 0x3c, !PT ;  /* 0x0000000203038212 */ /* 0x000fca00078e3cff */
[----:B------:R-:W3:Y:S01]  /*11650*/  @!P0 LDG.E.U16 R13, [R2.64] ;  /* 0x0000000a020d8981 */ /* 0x000ee2000c1e1500 */
[----:B0-----:R-:W-:-:S04]  /*11660*/  SHF.R.U32.HI R9, RZ, 0x8, R9 ;  /* 0x00000008ff097819 */ /* 0x001fc80000011609 */
[----:B------:R-:W-:-:S04]  /*11670*/  SGXT.U32 R9, R9, 0x1 ;  /* 0x000000010909781a */ /* 0x000fc80000000000 */
[----:B------:R-:W-:Y:S01]  /*11680*/  LOP3.LUT R9, R9, 0x36, RZ, 0xfc, !PT ;  /* 0x0000003609097812 */ /* 0x000fe200078efcff */
[----:B--2---:R0:W-:Y:S03]  /*11690*/  STL [R1+0x3218], R28 ;  /* 0x0032181c01007387 */ /* 0x0041e60000100800 */
[----:B------:R-:W-:Y:S01]  /*116a0*/  ISETP.GE.AND P1, PT, R9, UR5, PT ;  /* 0x0000000509007c0c */ /* 0x000fe2000bf26270 */
[----:B0-----:R-:W2:Y:S04]  /*116b0*/  LDL R28, [R1+0x824] ;  /* 0x00082400011c7983 */ /* 0x001ea80000100800 */
[----:B------:R-:W4:Y:S04]  /*116c0*/  LDL.LU R9, [R1+0x328c] ;  /* 0x00328c0001097983 */ /* 0x000f280000300800 */
[----:B---3--:R0:W-:Y:S04]  /*116d0*/  STL [R1+0x12c], R13 ;  /* 0x00012c0d01007387 */ /* 0x0081e80000100800 */
[----:B------:R-:W3:Y:S04]  /*116e0*/  LDL R2, [R1+0x828] ;  /* 0x0008280001027983 */ /* 0x000ee80000100800 */
[----:B------:R-:W3:Y:S01]  /*116f0*/  LDL R3, [R1+0x82c] ;  /* 0x00082c0001037983 */ /* 0x000ee20000100800 */
[----:B------:R-:W-:-:S03]  /*11700*/  PRMT R18, RZ, 0x7610, R18 ;  /* 0x00007610ff127816 */ /* 0x000fc60000000012 */
[----:B------:R-:W1:Y:S01]  /*11710*/  S2R R19, SR_TID.X ;  /* 0x0000000000137919 */ /* 0x000e620000002100 */
[----:B---3--:R-:W-:-:S04]  /*11720*/  @!P1 LOP3.LUT R3, R3, R2, RZ, 0x3c, !PT ;  /* 0x0000000203039212 */ /* 0x008fc800078e3cff */
[----:B------:R-:W-:-:S04]  /*11730*/  @!P1 LOP3.LUT R2, R3, R2, RZ, 0x3c, !PT ;  /* 0x0000000203029212 */ /* 0x000fc800078e3cff */
[----:B------:R-:W-:-:S05]  /*11740*/  @!P1 LOP3.LUT R3, R3, R2, RZ, 0x3c, !PT ;  /* 0x0000000203039212 */ /* 0x000fca00078e3cff */
[----:B------:R3:W4:Y:S04]  /*11750*/  @!P1 LDG.E.U16 R18, [R2.64] ;  /* 0x0000000a02129981 */ /* 0x000728000c1e1500 */
[----:B---3--:R-:W3:Y:S01]  /*11760*/  LDL R3, [R1+0x820] ;  /* 0x0008200001037983 */ /* 0x008ee20000100800 */
[----:B-1----:R-:W-:-:S04]  /*11770*/  SHF.R.U32.HI R19, RZ, 0x8, R19 ;  /* 0x00000008ff137819 */ /* 0x002fc80000011613 */
[----:B------:R-:W-:-:S04]  /*11780*/  SGXT.U32 R19, R19, 0x1 ;  /* 0x000000011313781a */ /* 0x000fc80000000000 */
[----:B------:R-:W-:-:S04]  /*11790*/  LOP3.LUT R19, R19, 0x38, RZ, 0xfc, !PT ;  /* 0x0000003813137812 */ /* 0x000fc800078efcff */
[----:B------:R-:W-:Y:S02]  /*117a0*/  ISETP.GE.AND P0, PT, R19, UR5, PT ;  /* 0x0000000513007c0c */ /* 0x000fe4000bf06270 */
[----:B------:R-:W-:Y:S01]  /*117b0*/  PRMT R17, RZ, 0x7610, R17 ;  /* 0x00007610ff117816 */ /* 0x000fe20000000011 */
[----:B------:R-:W3:Y:S10]  /*117c0*/  LDL R19, [R1+0x814] ;  /* 0x0008140001137983 */ /* 0x000ef40000100800 */
[----:B--2---:R-:W-:Y:S01]  /*117d0*/  @!P0 IMAD.MOV.U32 R2, RZ, RZ, R28 ;  /* 0x000000ffff028224 */ /* 0x004fe200078e001c */
[----:B0-----:R-:W0:Y:S04]  /*117e0*/  S2R R13, SR_TID.X ;  /* 0x00000000000d7919 */ /* 0x001e280000002100 */
[----:B----4-:R1:W-:Y:S04]  /*117f0*/  STL [R1+0x178], R18 ;  /* 0x0001781201007387 */ /* 0x0103e80000100800 */
[----:B---3--:R2:W3:Y:S04]  /*11800*/  @!P0 LDG.E.U16 R17, [R2.64] ;  /* 0x0000000a02118981 */ /* 0x0084e8000c1e1500 */
[----:B--2---:R-:W2:Y:S04]  /*11810*/  LDL R2, [R1+0x818] ;  /* 0x0008180001027983 */ /* 0x004ea80000100800 */
[----:B------:R-:W2:Y:S01]  /*11820*/  LDL R3, [R1+0x81c] ;  /* 0x00081c0001037983 */ /* 0x000ea20000100800 */
[----:B0-----:R-:W-:-:S04]  /*11830*/  SHF.R.U32.HI R13, RZ, 0x8, R13 ;  /* 0x00000008ff0d7819 */ /* 0x001fc8000001160d */
[----:B------:R-:W-:-:S04]  /*11840*/  SGXT.U32 R13, R13, 0x1 ;  /* 0x000000010d0d781a */ /* 0x000fc80000000000 */
[----:B------:R-:W-:-:S04]  /*11850*/  LOP3.LUT R13, R13, 0x3a, RZ, 0xfc, !PT ;  /* 0x0000003a0d0d7812 */ /* 0x000fc800078efcff */
[----:B------:R-:W-:Y:S02]  /*11860*/  ISETP.GE.AND P1, PT, R13, UR5, PT ;  /* 0x000000050d007c0c */ /* 0x000fe4000bf26270 */
[----:B------:R-:W-:Y:S01]  /*11870*/  PRMT R8, RZ, 0x7610, R8 ;  /* 0x00007610ff087816 */ /* 0x000fe20000000008 */
[----:B-1----:R-:W0:Y:S04]  /*11880*/  S2R R18, SR_TID.X ;  /* 0x0000000000127919 */ /* 0x002e280000002100 */
[----:B------:R-:W4:Y:S06]  /*11890*/  LDL R13, [R1+0x80c] ;  /* 0x00080c00010d7983 */ /* 0x000f2c0000100800 */
[----:B--2---:R-:W-:-:S04]  /*118a0*/  @!P1 LOP3.LUT R3, R3, R2, RZ, 0x3c, !PT ;  /* 0x0000000203039212 */ /* 0x004fc800078e3cff */
[----:B------:R-:W-:-:S04]  /*118b0*/  @!P1 LOP3.LUT R2, R3, R2, RZ, 0x3c, !PT ;  /* 0x0000000203029212 */ /* 0x000fc800078e3cff */
[----:B------:R-:W-:-:S05]  /*118c0*/  @!P1 LOP3.LUT R3, R3, R2, RZ, 0x3c, !PT ;  /* 0x0000000203039212 */ /* 0x000fca00078e3cff */
[----:B------:R-:W2:Y:S01]  /*118d0*/  @!P1 LDG.E.U16 R8, [R2.64] ;  /* 0x0000000a02089981 */ /* 0x000ea2000c1e1500 */
[----:B0-----:R-:W-:-:S04]  /*118e0*/  SHF.R.U32.HI R18, RZ, 0x8, R18 ;  /* 0x00000008ff127819 */ /* 0x001fc80000011612 */
[----:B------:R-:W-:-:S04]  /*118f0*/  SGXT.U32 R18, R18, 0x1 ;  /* 0x000000011212781a */ /* 0x000fc80000000000 */
[----:B------:R-:W-:-:S04]  /*11900*/  LOP3.LUT R18, R18, 0x3c, RZ, 0xfc, !PT ;  /* 0x0000003c12127812 */ /* 0x000fc800078efcff */
[----:B------:R-:W-:Y:S02]  /*11910*/  ISETP.GE.AND P0, PT, R18, UR5, PT ;  /* 0x0000000512007c0c */ /* 0x000fe4000bf06270 */
[----:B------:R-:W3:Y:S04]  /*11920*/  LDL R18, [R1+0x804] ;  /* 0x0008040001127983 */ /* 0x000ee80000100800 */
[----:B--2---:R0:W-:Y:S04]  /*11930*/  STL [R1+0x8], R8 ;  /* 0x0000080801007387 */ /* 0x0041e80000100800 */
[----:B0-----:R-:W2:Y:S04]  /*11940*/  LDL.LU R8, [R1+0x3288] ;  /* 0x0032880001087983 */ /* 0x001ea80000300800 */
[----:B------:R-:W2:Y:S01]  /*11950*/  LDL R3, [R1+0x810] ;  /* 0x0008100001037983 */ /* 0x000ea20000100800 */
[----:B------:R-:W-:Y:S01]  /*11960*/  PRMT R7, RZ, 0x7610, R7 ;  /* 0x00007610ff077816 */ /* 0x000fe20000000007 */
[----:B------:R-:W-:-:S02]  /*11970*/  @!P0 IMAD.MOV.U32 R2, RZ, RZ, R19 ;  /* 0x000000ffff028224 */ /* 0x000fc400078e0013 */
[----:B------:R-:W0:Y:S04]  /*11980*/  S2R R28, SR_TID.X ;  /* 0x00000000001c7919 */ /* 0x000e280000002100 */
[----:B--2---:R1:W2:Y:S04]  /*11990*/  @!P0 LDG.E.U16 R7, [R2.64] ;  /* 0x0000000a02078981 */ /* 0x0042a8000c1e1500 */
[----:B-1----:R-:W1:Y:S01]  /*119a0*/  S2R R3, SR_TID.X ;  /* 0x0000000000037919 */ /* 0x002e620000002100 */
[----:B0-----:R-:W-:-:S04]  /*119b0*/  SHF.R.U32.HI R28, RZ, 0x8, R28 ;  /* 0x00000008ff1c7819 */ /* 0x001fc8000001161c */
[----:B------:R-:W-:-:S04]  /*119c0*/  SGXT.U32 R28, R28, 0x1 ;  /* 0x000000011c1c781a */ /* 0x000fc80000000000 */
[----:B------:R-:W-:-:S04]  /*119d0*/  LOP3.LUT R28, R28, 0x3e, RZ, 0xfc, !PT ;  /* 0x0000003e1c1c7812 */ /* 0x000fc800078efcff */
[----:B------:R-:W-:Y:S02]  /*119e0*/  ISETP.GE.AND P1, PT, R28, UR5, PT ;  /* 0x000000051c007c0c */ /* 0x000fe4000bf26270 */
[----:B------:R-:W3:Y:S01]  /*119f0*/  LDL R28, [R1+0x7fc] ;  /* 0x0007fc00011c7983 */ /* 0x000ee20000100800 */
[----:B-1----:R-:W-:-:S04]  /*11a00*/  SHF.R.U32.HI R3, RZ, 0x8, R3 ;  /* 0x00000008ff037819 */ /* 0x002fc80000011603 */
[----:B------:R-:W-:-:S04]  /*11a10*/  SGXT.U32 R3, R3, 0x1 ;  /* 0x000000010303781a */ /* 0x000fc80000000000 */
[----:B------:R-:W-:Y:S01]  /*11a20*/  LOP3.LUT R2, R3, 0x40, RZ, 0xfc, !PT ;  /* 0x0000004003027812 */ /* 0x000fe200078efcff */
[----:B--2---:R0:W-:Y:S04]  /*11a30*/  STL [R1+0x128], R7 ;  /* 0x0001280701007387 */ /* 0x0041e80000100800 */
[----:B0-----:R-:W2:Y:S04]  /*11a40*/  LDL.LU R7, [R1+0x3284] ;  /* 0x0032840001077983 */ /* 0x001ea80000300800 */
[----:B------:R-:W2:Y:S01]  /*11a50*/  LDL R3, [R1+0x808] ;  /* 0x0008080001037983 */ /* 0x000ea20000100800 */
[----:B------:R-:W-:Y:S01]  /*11a60*/  ISETP.GE.AND P0, PT, R2, UR5, PT ;  /* 0x0000000502007c0c */ /* 0x000fe2000bf06270 */
[----:B----4-:R-:W-:Y:S01]  /*11a70*/  @!P1 IMAD.MOV.U32 R2, RZ, RZ, R13 ;  /* 0x000000ffff029224 */ /* 0x010fe200078e000d */
[----:B------:R-:W-:-:S06]  /*11a80*/  PRMT R6, RZ, 0x7610, R6 ;  /* 0x00007610ff067816 */ /* 0x000fcc0000000006 */
[----:B--2---:R-:W2:Y:S01]  /*11a90*/  @!P1 LDG.E.U16 R6, [R2.64] ;  /* 0x0000000a02069981 */ /* 0x004ea2000c1e1500 */
[----:B------:R-:W-:-:S03]  /*11aa0*/  PRMT R15, RZ, 0x7610, R15 ;  /* 0x00007610ff0f7816 */ /* 0x000fc6000000000f */
[----:B--2---:R0:W-:Y:S04]  /*11ab0*/  STL [R1+0x15c], R6 ;  /* 0x00015c0601007387 */ /* 0x0041e80000100800 */
[----:B0-----:R-:W2:Y:S04]  /*11ac0*/  LDL.LU R6, [R1+0x3280] ;  /* 0x0032800001067983 */ /* 0x001ea80000300800 */
[----:B------:R-:W4:Y:S01]  /*11ad0*/  LDL R3, [R1+0x800] ;  /* 0x0008000001037983 */ /* 0x000f220000100800 */
[----:B---3--:R-:W-:-:S03]  /*11ae0*/  @!P0 IMAD.MOV.U32 R2, RZ, RZ, R18 ;  /* 0x000000ffff028224 */ /* 0x008fc600078e0012 */
[----:B------:R-:W0:Y:S02]  /*11af0*/  S2R R19, SR_TID.X ;  /* 0x0000000000137919 */ /* 0x000e240000002100 */
[----:B0-----:R-:W-:Y:S02]  /*11b00*/  SHF.R.U32.HI R19, RZ, 0x8, R19 ;  /* 0x00000008ff137819 */ /* 0x001fe40000011613 */
[----:B----4-:R0:W3:Y:S04]  /*11b10*/  @!P0 LDG.E.U16 R15, [R2.64] ;  /* 0x0000000a020f8981 */ /* 0x0100e8000c1e1500 */
[----:B0-----:R-:W4:Y:S01]  /*11b20*/  LDL R3, [R1+0x7f8] ;  /* 0x0007f80001037983 */ /* 0x001f220000100800 */
[----:B------:R-:W-:-:S04]  /*11b30*/  SGXT.U32 R19, R19, 0x1 ;  /* 0x000000011313781a */ /* 0x000fc80000000000 */
[----:B------:R-:W-:-:S04]  /*11b40*/  LOP3.LUT R13, R19, 0x42, RZ, 0xfc, !PT ;  /* 0x00000042130d7812 */ /* 0x000fc800078efcff */
[----:B------:R-:W-:Y:S02]  /*11b50*/  ISETP.GE.AND P1, PT, R13, UR5, PT ;  /* 0x000000050d007c0c */ /* 0x000fe4000bf26270 */
[----:B------:R-:W-:Y:S01]  /*11b60*/  PRMT R27, RZ, 0x7610, R27 ;  /* 0x00007610ff1b7816 */ /* 0x000fe2000000001b */
[----:B------:R-:W0:Y:S01]  /*11b70*/  S2R R19, SR_TID.X ;  /* 0x0000000000137919 */ /* 0x000e220000002100 */
[----:B------:R-:W-:-:S03]  /*11b80*/  PRMT R5, RZ, 0x7610, R5 ;  /* 0x00007610ff057816 */ /* 0x000fc60000000005 */
[----:B------:R-:W2:Y:S06]  /*11b90*/  LDL R13, [R1+0x7ec] ;  /* 0x0007ec00010d7983 */ /* 0x000eac0000100800 */
[----:B------:R-:W-:-:S05]  /*11ba0*/  @!P1 IMAD.MOV.U32 R2, RZ, RZ, R28 ;  /* 0x000000ffff029224 */ /* 0x000fca00078e001c */
[----:B----4-:R1:W4:Y:S04]  /*11bb0*/  @!P1 LDG.E.U16 R27, [R2.64] ;  /* 0x0000000a021b9981 */ /* 0x010328000c1e1500 */
[----:B-1----:R-:W2:Y:S04]  /*11bc0*/  LDL R2, [R1+0x7f0] ;  /* 0x0007f00001027983 */ /* 0x002ea80000100800 */
[----:B------:R-:W2:Y:S01]  /*11bd0*/  LDL R3, [R1+0x7f4] ;  /* 0x0007f40001037983 */ /* 0x000ea20000100800 */
[----:B0-----:R-:W-:-:S04]  /*11be0*/  SHF.R.U32.HI R19, RZ, 0x8, R19 ;  /* 0x00000008ff137819 */ /* 0x001fc80000011613 */
[----:B------:R-:W-:-:S04]  /*11bf0*/  SGXT.U32 R19, R19, 0x1 ;  /* 0x000000011313781a */ /* 0x000fc80000000000 */
[----:B------:R-:W-:-:S04]  /*11c00*/  LOP3.LUT R18, R19, 0x44, RZ, 0xfc, !PT ;  /* 0x0000004413127812 */ /* 0x000fc800078efcff */
[----:B------:R-:W-:Y:S01]  /*11c10*/  ISETP.GE.AND P0, PT, R18, UR5, PT ;  /* 0x0000000512007c0c */ /* 0x000fe2000bf06270 */
[----:B------:R-:W0:Y:S04]  /*11c20*/  S2R R19, SR_TID.X ;  /* 0x0000000000137919 */ /* 0x000e280000002100 */
[----:B------:R-:W3:Y:S08]  /*11c30*/  LDL R18, [R1+0x7e4] ;  /* 0x0007e40001127983 */ /* 0x000ef00000100800 */
        /* <DEDUP_REMOVED lines=9> */
[----:B------:R-:W0:Y:S04]  /*11cd0*/  S2R R19, SR_TID.X ;  /* 0x0000000000137919 */ /* 0x000e280000002100 */
[----:B--2---:R1:W-:Y:S04]  /*11ce0*/  STL [R1+0x58], R5 ;  /* 0x0000580501007387 */ /* 0x0043e80000100800 */
[----:B-1----:R-:W2:Y:S04]  /*11cf0*/  LDL.LU R5, [R1+0x327c] ;  /* 0x00327c0001057983 */ /* 0x002ea80000300800 */
[----:B------:R-:W2:Y:S01]  /*11d00*/  LDL R3, [R1+0x7e8] ;  /* 0x0007e80001037983 */ /* 0x000ea20000100800 */
[----:B0-----:R-:W-:-:S04]  /*11d10*/  SHF.R.U32.HI R19, RZ, 0x8, R19 ;  /* 0x00000008ff137819 */ /* 0x001fc80000011613 */
[----:B------:R-:W-:-:S04]  /*11d20*/  SGXT.U32 R19, R19, 0x1 ;  /* 0x000000011313781a */ /* 0x000fc80000000000 */
[----:B------:R-:W-:Y:S02]  /*11d30*/  LOP3.LUT R2, R19, 0x48, RZ, 0xfc, !PT ;  /* 0x0000004813027812 */ /* 0x000fe400078efcff */
[----:B------:R-:W-:Y:S02]  /*11d40*/  PRMT R4, RZ, 0x7610, R4 ;  /* 0x00007610ff047816 */ /* 0x000fe40000000004 */
[----:B------:R-:W-:Y:S01]  /*11d50*/  ISETP.GE.AND P0, PT, R2, UR5, PT ;  /* 0x0000000502007c0c */ /* 0x000fe2000bf06270 */
[----:B------:R-:W-:-:S05]  /*11d60*/  @!P1 IMAD.MOV.U32 R2, RZ, RZ, R13 ;  /* 0x000000ffff029224 */ /* 0x000fca00078e000d */
[----:B--2---:R-:W2:Y:S01]  /*11d70*/  @!P1 LDG.E.U16 R4, [R2.64] ;  /* 0x0000000a02049981 */ /* 0x004ea2000c1e1500 */
[----:B------:R-:W-:-:S03]  /*11d80*/  PRMT R10, RZ, 0x7610, R10 ;  /* 0x00007610ff0a7816 */ /* 0x000fc6000000000a */
[----:B--2---:R0:W-:Y:S04]  /*11d90*/  STL [R1+0x158], R4 ;  /* 0x0001580401007387 */ /* 0x0041e80000100800 */
[----:B0-----:R-:W2:Y:S04]  /*11da0*/  LDL.LU R4, [R1+0x3278] ;  /* 0x0032780001047983 */ /* 0x001ea80000300800 */
[----:B------:R-:W2:Y:S01]  /*11db0*/  LDL R3, [R1+0x7e0] ;  /* 0x0007e00001037983 */ /* 0x000ea20000100800 */
[----:B---3--:R-:W-:-:S03]  /*11dc0*/  @!P0 IMAD.MOV.U32 R2, RZ, RZ, R18 ;  /* 0x000000ffff028224 */ /* 0x008fc600078e0012 */
[----:B------:R-:W0:Y:S02]  /*11dd0*/  S2R R19, SR_TID.X ;  /* 0x0000000000137919 */ /* 0x000e240000002100 */
[----:B0-----:R-:W-:Y:S02]  /*11de0*/  SHF.R.U32.HI R19, RZ, 0x8, R19 ;  /* 0x00000008ff137819 */ /* 0x001fe40000011613 */
[----:B--2---:R0:W2:Y:S04]  /*11df0*/  @!P0 LDG.E.U16 R10, [R2.64] ;  /* 0x0000000a020a8981 */ /* 0x0040a8000c1e1500 */
[----:B0-----:R-:W3:Y:S01]  /*11e00*/  LDL R3, [R1+0x7c0] ;  /* 0x0007c00001037983 */ /* 0x001ee20000100800 */
        /* <DEDUP_REMOVED lines=8> */
[----:B---3--:R1:W3:Y:S04]  /*11e90*/  @!P1 LDG.E.U16 R9, [R2.64] ;  /* 0x0000000a02099981 */ /* 0x0082e8000c1e1500 */
[----:B-1----:R-:W2:Y:S04]  /*11ea0*/  LDL R2, [R1+0x7a0] ;  /* 0x0007a00001027983 */ /* 0x002ea80000100800 */
[----:B------:R-:W2:Y:S01]  /*11eb0*/  LDL R3, [R1+0x7a4] ;  /* 0x0007a40001037983 */ /* 0x000ea20000100800 */
[----:B0-----:R-:W-:-:S04]  /*11ec0*/  SHF.R.U32.HI R13, RZ, 0x8, R13 ;  /* 0x00000008ff0d7819 */ /* 0x001fc8000001160d */
[----:B------:R-:W-:-:S04]  /*11ed0*/  SGXT.U32 R13, R13, 0x1 ;  /* 0x000000010d0d781a */ /* 0x000fc80000000000 */
[----:B------:R-:W-:-:S04]  /*11ee0*/  LOP3.LUT R13, R13, 0x58, RZ, 0xfc, !PT ;  /* 0x000000580d0d7812 */ /* 0x000fc800078efcff */
[----:B------:R-:W-:Y:S01]  /*11ef0*/  ISETP.GE.AND P0, PT, R13, UR5, PT ;  /* 0x000000050d007c0c */ /* 0x000fe2000bf06270 */
[----:B------:R-:W0:Y:S01]  /*11f00*/  S2R R18, SR_TID.X ;  /* 0x0000000000127919 */ /* 0x000e220000002100 */
[----:B------:R-:W-:-:S03]  /*11f10*/  PRMT R7, RZ, 0x7610, R7 ;  /* 0x00007610ff077816 */ /* 0x000fc60000000007 */
[----:B------:R-:W3:Y:S08]  /*11f20*/  LDL R13, [R1+0x764] ;  /* 0x00076400010d7983 */ /* 0x000ef00000100800 */
[----:B--2---:R-:W-:-:S04]  /*11f30*/  @!P0 LOP3.LUT R3, R3, R2, RZ, 0x3c, !PT ;  /* 0x0000000203038212 */ /* 0x004fc800078e3cff */
[----:B------:R-:W-:-:S04]  /*11f40*/  @!P0 LOP3.LUT R2, R3, R2, RZ, 0x3c, !PT ;  /* 0x0000000203028212 */ /* 0x000fc800078e3cff */
[----:B------:R-:W-:-:S05]  /*11f50*/  @!P0 LOP3.LUT R3, R3, R2, RZ, 0x3c, !PT ;  /* 0x0000000203038212 */ /* 0x000fca00078e3cff */
[----:B------:R1:W2:Y:S04]  /*11f60*/  @!P0 LDG.E.U16 R8, [R2.64] ;  /* 0x0000000a02088981 */ /* 0x0002a8000c1e1500 */
[----:B-1----:R-:W2:Y:S01]  /*11f70*/  LDL R3, [R1+0x780] ;  /* 0x0007800001037983 */ /* 0x002ea20000100800 */
[----:B0-----:R-:W-:-:S04]  /*11f80*/  SHF.R.U32.HI R28, RZ, 0x8, R18 ;  /* 0x00000008ff1c7819 */ /* 0x001fc80000011612 */
[----:B------:R-:W-:-:S04]  /*11f90*/  SGXT.U32 R28, R28, 0x1 ;  /* 0x000000011c1c781a */ /* 0x000fc80000000000 */
[----:B------:R-:W-:-:S04]  /*11fa0*/  LOP3.LUT R28, R28, 0x60, RZ, 0xfc, !PT ;  /* 0x000000601c1c7812 */ /* 0x000fc800078efcff */
[----:B------:R-:W-:Y:S02]  /*11fb0*/  ISETP.GE.AND P1, PT, R28, UR5, PT ;  /* 0x000000051c007c0c */ /* 0x000fe4000bf26270 */
[----:B------:R-:W-:Y:S01]  /*11fc0*/  SHF.R.U32.HI R18, RZ, 0x8, R18 ;  /* 0x00000008ff127819 */ /* 0x000fe20000011612 */
[----:B------:R-:W3:Y:S10]  /*11fd0*/  LDL R28, [R1+0x730] ;  /* 0x00073000011c7983 */ /* 0x000ef40000100800 */
[----:B------:R-:W-:-:S05]  /*11fe0*/  @!P1 IMAD.MOV.U32 R2, RZ, RZ, R19 ;  /* 0x000000ffff029224 */ /* 0x000fca00078e0013 */
[----:B--2---:R0:W2:Y:S04]  /*11ff0*/  @!P1 LDG.E.U16 R7, [R2.64] ;  /* 0x0000000a02079981 */ /* 0x0040a8000c1e1500 */
[----:B0-----:R-:W0:Y:S02]  /*12000*/  S2R R3, SR_TID.X ;  /* 0x0000000000037919 */ /* 0x001e240000002100 */
[----:B0-----:R-:W-:-:S04]  /*12010*/  SHF.R.U32.HI R3, RZ, 0x8, R3 ;  /* 0x00000008ff037819 */ /* 0x001fc80000011603 */
[----:B------:R-:W-:-:S04]  /*12020*/  SGXT.U32 R3, R3, 0x1 ;  /* 0x000000010303781a */ /* 0x000fc80000000000 */
[----:B------:R-:W-:Y:S02]  /*12030*/  LOP3.LUT R2, R3, 0x70, RZ, 0xfc, !PT ;  /* 0x0000007003027812 */ /* 0x000fe400078efcff */
[----:B------:R-:W2:Y:S01]  /*12040*/  LDL R3, [R1+0x760] ;  /* 0x0007600001037983 */ /* 0x000ea20000100800 */
[----:B------:R-:W-:-:S04]  /*12050*/  SGXT.U32 R18, R18, 0x1 ;  /* 0x000000011212781a */ /* 0x000fc80000000000 */
[----:B------:R-:W-:-:S04]  /*12060*/  LOP3.LUT R18, R18, 0x68, RZ, 0xfc, !PT ;  /* 0x0000006812127812 */ /* 0x000fc800078efcff */
[----:B------:R-:W-:Y:S02]  /*12070*/  ISETP.GE.AND P0, PT, R18, UR5, PT ;  /* 0x0000000512007c0c */ /* 0x000fe4000bf06270 */
[----:B------:R-:W-:Y:S01]  /*12080*/  ISETP.GE.AND P1, PT, R2, UR5, PT ;  /* 0x0000000502007c0c */ /* 0x000fe2000bf26270 */
[----:B------:R-:W4:Y:S01]  /*12090*/  LDL R18, [R1+0x710] ;  /* 0x0007100001127983 */ /* 0x000f220000100800 */
[----:B------:R-:W-:-:S09]  /*120a0*/  PRMT R6, RZ, 0x7610, R6 ;  /* 0x00007610ff067816 */ /* 0x000fd20000000006 */
[----:B---3--:R-:W-:-:S05]  /*120b0*/  @!P0 IMAD.MOV.U32 R2, RZ, RZ, R13 ;  /* 0x000000ffff028224 */ /* 0x008fca00078e000d */
[----:B--2---:R0:W2:Y:S04]  /*120c0*/  @!P0 LDG.E.U16 R6, [R2.64] ;  /* 0x0000000a02068981 */ /* 0x0040a8000c1e1500 */
[----:B0-----:R-:W3:Y:S01]  /*120d0*/  LDL R3, [R1+0x72c] ;  /* 0x00072c0001037983 */ /* 0x001ee20000100800 */
[----:B------:R-:W-:Y:S01]  /*120e0*/  PRMT R5, RZ, 0x7610, R5 ;  /* 0x00007610ff057816 */ /* 0x000fe20000000005 */
[----:B------:R-:W-:Y:S02]  /*120f0*/  @!P1 IMAD.MOV.U32 R2, RZ, RZ, R28 ;  /* 0x000000ffff029224 */ /* 0x000fe400078e001c */
[----:B------:R-:W0:Y:S02]  /*12100*/  S2R R19, SR_TID.X ;  /* 0x0000000000137919 */ /* 0x000e240000002100 */
[----:B0-----:R-:W-:-:S04]  /*12110*/  SHF.R.U32.HI R19, RZ, 0x8, R19 ;  /* 0x00000008ff137819 */ /* 0x001fc80000011613 */
[----:B------:R-:W-:-:S04]  /*12120*/  SGXT.U32 R19, R19, 0x1 ;  /* 0x000000011313781a */ /* 0x000fc80000000000 */
[----:B------:R-:W-:Y:S02]  /*12130*/  LOP3.LUT R13, R19, 0x78, RZ, 0xfc, !PT ;  /* 0x00000078130d7812 */ /* 0x000fe400078efcff */
[----:B------:R-:W0:Y:S04]  /*12140*/  S2R R19, SR_TID.X ;  /* 0x0000000000137919 */ /* 0x000e280000002100 */
[----:B---3--:R1:W3:Y:S04]  /*12150*/  @!P1 LDG.E.U16 R5, [R2.64] ;  /* 0x0000000a02059981 */ /* 0x0082e8000c1e1500 */
[----:B-1----:R-:W2:Y:S01]  /*12160*/  LDL R3, [R1+0x70c] ;  /* 0x00070c0001037983 */ /* 0x002ea20000100800 */
[----:B0-----:R-:W-:-:S04]  /*12170*/  SHF.R.U32.HI R19, RZ, 0x8, R19 ;  /* 0x00000008ff137819 */ /* 0x001fc80000011613 */
[----:B------:R-:W-:-:S04]  /*12180*/  SGXT.U32 R19, R19, 0x1 ;  /* 0x000000011313781a */ /* 0x000fc80000000000 */
[----:B------:R-:W-:Y:S02]  /*12190*/  LOP3.LUT R28, R19, 0x4a, RZ, 0xfc, !PT ;  /* 0x0000004a131c7812 */ /* 0x000fe400078efcff */
[----:B------:R-:W0:Y:S01]  /*121a0*/  S2R R19, SR_TID.X ;  /* 0x0000000000137919 */ /* 0x000e220000002100 */
[----:B------:R-:W-:Y:S02]  /*121b0*/  ISETP.GE.AND P2, PT, R13, UR5, PT ;  /* 0x000000050d007c0c */ /* 0x000fe4000bf46270 */
[----:B------:R-:W-:Y:S01]  /*121c0*/  PRMT R4, RZ, 0x7610, R4 ;  /* 0x00007610ff047816 */ /* 0x000fe20000000004 */
[----:B------:R-:W3:Y:S10]  /*121d0*/  LDL R13, [R1+0x7d4] ;  /* 0x0007d400010d7983 */ /* 0x000ef40000100800 */
[----:B----4-:R-:W-:Y:S01]  /*121e0*/  @!P2 IMAD.MOV.U32 R2, RZ, RZ, R18 ;  /* 0x000000ffff02a224 */ /* 0x010fe200078e0012 */
[----:B0-----:R-:W-:-:S04]  /*121f0*/  SHF.R.U32.HI R19, RZ, 0x8, R19 ;  /* 0x00000008ff137819 */ /* 0x001fc80000011613 */
[----:B------:R-:W-:-:S04]  /*12200*/  SGXT.U32 R19, R19, 0x1 ;  /* 0x000000011313781a */ /* 0x000fc80000000000 */
[----:B------:R-:W-:Y:S02]  /*12210*/  LOP3.LUT R19, R19, 0x4c, RZ, 0xfc, !PT ;  /* 0x0000004c13137812 */ /* 0x000fe400078efcff */
[----:B------:R-:W-:Y:S02]  /*12220*/  ISETP.GE.AND P0, PT, R28, UR5, PT ;  /* 0x000000051c007c0c */ /* 0x000fe4000bf06270 */
[----:B------:R-:W4:Y:S01]  /*12230*/  LDL R28, [R1+0x7cc] ;  /* 0x0007cc00011c7983 */ /* 0x000f220000100800 */
[----:B------:R-:W-:-:S03]  /*12240*/  ISETP.GE.AND P1, PT, R19, UR5, PT ;  /* 0x0000000513007c0c */ /* 0x000fc6000bf26270 */
[----:B--2---:R0:W2:Y:S04]  /*12250*/  @!P2 LDG.E.U16 R4, [R2.64] ;  /* 0x0000000a0204a981 */ /* 0x0040a8000c1e1500 */
[----:B0-----:R-:W2:Y:S04]  /*12260*/  LDL R2, [R1+0x7d8] ;  /* 0x0007d80001027983 */ /* 0x001ea80000100800 */
[----:B------:R-:W2:Y:S04]  /*12270*/  LDL R3, [R1+0x7dc] ;  /* 0x0007dc0001037983 */ /* 0x000ea80000100800 */
[----:B------:R-:W3:Y:S04]  /*12280*/  LDL.LU R19, [R1+0x3274] ;  /* 0x0032740001137983 */ /* 0x000ee80000300800 */
[----:B------:R-:W0:Y:S01]  /*12290*/  S2R R18, SR_TID.X ;  /* 0x0000000000127919 */ /* 0x000e220000002100 */
[----:B--2---:R-:W-:-:S04]  /*122a0*/  @!P0 LOP3.LUT R3, R3, R2, RZ, 0x3c, !PT ;  /* 0x0000000203038212 */ /* 0x004fc800078e3cff */
[C---:B------:R-:W-:Y:S02]  /*122b0*/  @!P0 LOP3.LUT R2, R3.reuse, R2, RZ, 0x3c, !PT ;  /* 0x0000000203028212 */ /* 0x040fe400078e3cff */
[----:B---3--:R-:W-:Y:S02]  /*122c0*/  PRMT R19, RZ, 0x7610, R19 ;  /* 0x00007610ff137816 */ /* 0x008fe40000000013 */
[----:B------:R-:W-:-:S05]  /*122d0*/  @!P0 LOP3.LUT R3, R3, R2, RZ, 0x3c, !PT ;  /* 0x0000000203038212 */ /* 0x000fca00078e3cff */
[----:B------:R1:W2:Y:S04]  /*122e0*/  @!P0 LDG.E.U16 R19, [R2.64] ;  /* 0x0000000a02138981 */ /* 0x0002a8000c1e1500 */
[----:B-1----:R-:W3:Y:S01]  /*122f0*/  LDL R3, [R1+0x7d0] ;  /* 0x0007d00001037983 */ /* 0x002ee20000100800 */
[----:B0-----:R-:W-:-:S04]  /*12300*/  SHF.R.U32.HI R18, RZ, 0x8, R18 ;  /* 0x00000008ff127819 */ /* 0x001fc80000011612 */
[----:B------:R-:W-:-:S04]  /*12310*/  SGXT.U32 R18, R18, 0x1 ;  /* 0x000000011212781a */ /* 0x000fc80000000000 */
[----:B------:R-:W-:Y:S02]  /*12320*/  LOP3.LUT R2, R18, 0x4e, RZ, 0xfc, !PT ;  /* 0x0000004e12027812 */ /* 0x000fe400078efcff */
[----:B------:R-:W-:Y:S02]  /*12330*/  PRMT R0, RZ, 0x7610, R0 ;  /* 0x00007610ff007816 */ /* 0x000fe40000000000 */
[----:B------:R-:W-:Y:S01]  /*12340*/  ISETP.GE.AND P0, PT, R2, UR5, PT ;  /* 0x0000000502007c0c */ /* 0x000fe2000bf06270 */
[----:B------:R-:W-:Y:S01]  /*12350*/  @!P1 IMAD.MOV.U32 R2, RZ, RZ, R13 ;  /* 0x000000ffff029224 */ /* 0x000fe200078e000d */
[----:B------:R-:W-:Y:S01]  /*12360*/  PRMT R16, RZ, 0x7610, R16 ;  /* 0x00007610ff107816 */ /* 0x000fe20000000010 */
[----:B------:R-:W0:Y:S04]  /*12370*/  S2R R18, SR_TID.X ;  /* 0x0000000000127919 */ /* 0x000e280000002100 */
[----:B------:R-:W2:Y:S04]  /*12380*/  LDL R13, [R1+0x7ac] ;  /* 0x0007ac00010d7983 */ /* 0x000ea80000100800 */
[----:B---3--:R1:W3:Y:S04]  /*12390*/  @!P1 LDG.E.U16 R0, [R2.64] ;  /* 0x0000000a02009981 */ /* 0x0082e8000c1e1500 */
[----:B-1----:R-:W2:Y:S01]  /*123a0*/  LDL R3, [R1+0x7c8] ;  /* 0x0007c80001037983 */ /* 0x002ea20000100800 */
[----:B----4-:R-:W-:Y:S01]  /*123b0*/  @!P0 IMAD.MOV.U32 R2, RZ, RZ, R28 ;  /* 0x000000ffff028224 */ /* 0x010fe200078e001c */
[----:B0-----:R-:W-:-:S04]  /*123c0*/  SHF.R.U32.HI R18, RZ, 0x8, R18 ;  /* 0x00000008ff127819 */ /* 0x001fc80000011612 */
[----:B------:R-:W-:-:S04]  /*123d0*/  SGXT.U32 R18, R18, 0x1 ;  /* 0x000000011212781a */ /* 0x000fc80000000000 */
[----:B------:R-:W-:-:S04]  /*123e0*/  LOP3.LUT R18, R18, 0x52, RZ, 0xfc, !PT ;  /* 0x0000005212127812 */ /* 0x000fc800078efcff */
[----:B------:R-:W-:Y:S02]  /*123f0*/  ISETP.GE.AND P1, PT, R18, UR5, PT ;  /* 0x0000000512007c0c */ /* 0x000fe4000bf26270 */
[----:B------:R-:W0:Y:S04]  /*12400*/  S2R R18, SR_TID.X ;  /* 0x0000000000127919 */ /* 0x000e280000002100 */
[----:B--2---:R1:W2:Y:S01]  /*12410*/  @!P0 LDG.E.U16 R16, [R2.64] ;  /* 0x0000000a02108981 */ /* 0x0042a2000c1e1500 */
[----:B0-----:R-:W-:-:S03]  /*12420*/  SHF.R.U32.HI R18, RZ, 0x8, R18 ;  /* 0x00000008ff127819 */ /* 0x001fc60000011612 */
[----:B---3--:R-:W-:Y:S01]  /*12430*/  STL [R1+0x31d0], R0 ;  /* 0x0031d00001007387 */ /* 0x008fe20000100800 */
[----:B------:R-:W-:-:S03]  /*12440*/  SGXT.U32 R18, R18, 0x1 ;  /* 0x000000011212781a */ /* 0x000fc60000000000 */
[----:B------:R-:W-:Y:S01]  /*12450*/  STL [R1+0x31d4], R0 ;  /* 0x0031d40001007387 */ /* 0x000fe20000100800 */
[----:B------:R-:W-:-:S03]  /*12460*/  LOP3.LUT R18, R18, 0x54, RZ, 0xfc, !PT ;  /* 0x0000005412127812 */ /* 0x000fc600078efcff */
[----:B-1----:R-:W3:Y:S01]  /*12470*/  LDL R2, [R1+0x7b8] ;  /* 0x0007b80001027983 */ /* 0x002ee20000100800 */
[----:B------:R-:W-:-:S03]  /*12480*/  ISETP.GE.AND P0, PT, R18, UR5, PT ;  /* 0x0000000512007c0c */ /* 0x000fc6000bf06270 */
[----:B--2---:R0:W-:Y:S04]  /*12490*/  STL [R1+0x144], R16 ;  /* 0x0001441001007387 */ /* 0x0041e80000100800 */
[----:B------:R-:W3:Y:S04]  /*124a0*/  LDL R3, [R1+0x7bc] ;  /* 0x0007bc0001037983 */ /* 0x000ee80000100800 */
[----:B------:R-:W2:Y:S04]  /*124b0*/  LDL R28, [R1+0x79c] ;  /* 0x00079c00011c7983 */ /* 0x000ea80000100800 */
[----:B------:R-:W4:Y:S01]  /*124c0*/  LDL.LU R18, [R1+0x3270] ;  /* 0x0032700001127983 */ /* 0x000f220000300800 */
[----:B---3--:R-:W-:-:S04]  /*124d0*/  @!P1 LOP3.LUT R3, R3, R2, RZ, 0x3c, !PT ;  /* 0x0000000203039212 */ /* 0x008fc800078e3cff */
[C---:B------:R-:W-:Y:S02]  /*124e0*/  @!P1 LOP3.LUT R2, R3.reuse, R2, RZ, 0x3c, !PT ;  /* 0x0000000203029212 */ /* 0x040fe400078e3cff */
[----:B----4-:R-:W-:Y:S02]  /*124f0*/  PRMT R18, RZ, 0x7610, R18 ;  /* 0x00007610ff127816 */ /* 0x010fe40000000012 */
[----:B------:R-:W-:-:S05]  /*12500*/  @!P1 LOP3.LUT R3, R3, R2, RZ, 0x3c, !PT ;  /* 0x0000000203039212 */ /* 0x000fca00078e3cff */
[----:B------:R1:W3:Y:S04]  /*12510*/  @!P1 LDG.E.U16 R18, [R2.64] ;  /* 0x0000000a02129981 */ /* 0x0002e8000c1e1500 */
[----:B-1----:R-:W4:Y:S04]  /*12520*/  LDL R2, [R1+0x7b0] ;  /* 0x0007b00001027983 */ /* 0x002f280000100800 */
[----:B------:R-:W4:Y:S01]  /*12530*/  LDL R3, [R1+0x7b4] ;  /* 0x0007b40001037983 */ /* 0x000f220000100800 */
[----:B------:R-:W-:-:S03]  /*12540*/  PRMT R14, RZ, 0x7610, R14 ;  /* 0x00007610ff0e7816 */ /* 0x000fc6000000000e */
[----:B0-----:R-:W0:Y:S01]  /*12550*/  S2R R16, SR_TID.X ;  /* 0x0000000000107919 */ /* 0x001e220000002100 */
[----:B----4-:R-:W-:-:S04]  /*12560*/  @!P0 LOP3.LUT R3, R3, R2, RZ, 0x3c, !PT ;  /* 0x0000000203038212 */ /* 0x010fc800078e3cff */
[----:B------:R-:W-:-:S04]  /*12570*/  @!P0 LOP3.LUT R2, R3, R2, RZ, 0x3c, !PT ;  /* 0x0000000203028212 */ /* 0x000fc800078e3cff */
[----:B------:R-:W-:-:S05]  /*12580*/  @!P0 LOP3.LUT R3, R3, R2, RZ, 0x3c, !PT ;  /* 0x0000000203038212 */ /* 0x000fca00078e3cff */
[----:B------:R1:W4:Y:S04]  /*12590*/  @!P0 LDG.E.U16 R14, [R2.64] ;  /* 0x0000000a020e8981 */ /* 0x000328000c1e1500 */
[----:B-1----:R-:W1:Y:S01]  /*125a0*/  S2R R3, SR_TID.X ;  /* 0x0000000000037919 */ /* 0x002e620000002100 */
[----:B0-----:R-:W-:-:S04]  /*125b0*/  SHF.R.U32.HI R16, RZ, 0x8, R16 ;  /* 0x00000008ff107819 */ /* 0x001fc80000011610 */
[----:B------:R-:W-:-:S04]  /*125c0*/  SGXT.U32 R16, R16, 0x1 ;  /* 0x000000011010781a */ /* 0x000fc80000000000 */
[----:B------:R-:W-:-:S04]  /*125d0*/  LOP3.LUT R16, R16, 0x56, RZ, 0xfc, !PT ;  /* 0x0000005610107812 */ /* 0x000fc800078efcff */
[----:B------:R-:W-:Y:S02]  /*125e0*/  ISETP.GE.AND P1, PT, R16, UR5, PT ;  /* 0x0000000510007c0c */ /* 0x000fe4000bf26270 */
[----:B------:R-:W2:Y:S01]  /*125f0*/  LDL.LU R16, [R1+0x326c] ;  /* 0x00326c0001107983 */ /* 0x000ea20000300800 */
[----:B-1----:R-:W-:-:S04]  /*12600*/  SHF.R.U32.HI R3, RZ, 0x8, R3 ;  /* 0x00000008ff037819 */ /* 0x002fc80000011603 */
[----:B------:R-:W-:-:S04]  /*12610*/  SGXT.U32 R3, R3, 0x1 ;  /* 0x000000010303781a */ /* 0x000fc80000000000 */
[----:B------:R-:W-:Y:S01]  /*12620*/  LOP3.LUT R2, R3, 0x5a, RZ, 0xfc, !PT ;  /* 0x0000005a03027812 */ /* 0x000fe200078efcff */
[----:B----4-:R0:W-:Y:S04]  /*12630*/  STL [R1+0x10], R14 ;  /* 0x0000100e01007387 */ /* 0x0101e80000100800 */
[----:B0-----:R-:W4:Y:S04]  /*12640*/  LDL.LU R14, [R1+0x3268] ;  /* 0x00326800010e7983 */ /* 0x001f280000300800 */
[----:B------:R-:W2:Y:S01]  /*12650*/  LDL R3, [R1+0x7a8] ;  /* 0x0007a80001037983 */ /* 0x000ea20000100800 */
[----:B------:R-:W-:Y:S01]  /*12660*/  ISETP.GE.AND P0, PT, R2, UR5, PT ;  /* 0x0000000502007c0c */ /* 0x000fe2000bf06270 */
[----:B------:R-:W-:Y:S01]  /*12670*/  @!P1 IMAD.MOV.U32 R2, RZ, RZ, R13 ;  /* 0x000000ffff029224 */ /* 0x000fe200078e000d */
[----:B------:R-:W-:-:S06]  /*12680*/  PRMT R26, RZ, 0x7610, R26 ;  /* 0x00007610ff1a7816 */ /* 0x000fcc000000001a */
[----:B--2---:R0:W2:Y:S04]  /*12690*/  @!P1 LDG.E.U16 R26, [R2.64] ;  /* 0x0000000a021a9981 */ /* 0x0040a8000c1e1500 */
[----:B0-----:R-:W0:Y:S02]  /*126a0*/  S2R R3, SR_TID.X ;  /* 0x0000000000037919 */ /* 0x001e240000002100 */
[----:B0-----:R-:W-:-:S04]  /*126b0*/  SHF.R.U32.HI R3, RZ, 0x8, R3 ;  /* 0x00000008ff037819 */ /* 0x001fc80000011603 */
[----:B------:R-:W-:-:S04]  /*126c0*/  SGXT.U32 R3, R3, 0x1 ;  /* 0x000000010303781a */ /* 0x000fc80000000000 */
[----:B------:R-:W-:Y:S01]  /*126d0*/  LOP3.LUT R2, R3, 0x5c, RZ, 0xfc, !PT ;  /* 0x0000005c03027812 */ /* 0x000fe200078efcff */
[----:B--2---:R0:W-:Y:S04]  /*126e0*/  STL [R1+0x13c], R26 ;  /* 0x00013c1a01007387 */ /* 0x0041e80000100800 */
[----:B0-----:R-:W2:Y:S04]  /*126f0*/  LDL.LU R26, [R1+0x3264] ;  /* 0x00326400011a7983 */ /* 0x001ea80000300800 */
[----:B------:R-:W2:Y:S01]  /*12700*/  LDL R3, [R1+0x798] ;  /* 0x0007980001037983 */ /* 0x000ea20000100800 */
[----:B------:R-:W-:Y:S01]  /*12710*/  ISETP.GE.AND P1, PT, R2, UR5, PT ;  /* 0x0000000502007c0c */ /* 0x000fe2000bf26270 */
[----:B------:R-:W-:Y:S01]  /*12720*/  @!P0 IMAD.MOV.U32 R2, RZ, RZ, R28 ;  /* 0x000000ffff028224 */ /* 0x000fe200078e001c */
[----:B------:R-:W-:-:S06]  /*12730*/  PRMT R16, RZ, 0x7610, R16 ;  /* 0x00007610ff107816 */ /* 0x000fcc0000000010 */
[----:B--2---:R0:W2:Y:S04]  /*12740*/  @!P0 LDG.E.U16 R16, [R2.64] ;  /* 0x0000000a02108981 */ /* 0x0040a8000c1e1500 */
[----:B0-----:R-:W2:Y:S04]  /*12750*/  LDL R2, [R1+0x790] ;  /* 0x0007900001027983 */ /* 0x001ea80000100800 */
[----:B------:R-:W2:Y:S01]  /*12760*/  LDL R3, [R1+0x794] ;  /* 0x0007940001037983 */ /* 0x000ea20000100800 */
[----:B------:R-:W-:-:S03]  /*12770*/  PRMT R11, RZ, 0x7610, R11 ;  /* 0x00007610ff0b7816 */ /* 0x000fc6000000000b */
[----:B------:R-:W0:Y:S01]  /*12780*/  S2R R13, SR_TID.X ;  /* 0x00000000000d7919 */ /* 0x000e220000002100 */
        /* <DEDUP_REMOVED lines=10> */
[----:B------:R-:W2:Y:S04]  /*12830*/  LDL R2, [R1+0x788] ;  /* 0x0007880001027983 */ /* 0x000ea80000100800 */
[----:B------:R-:W2:Y:S01]  /*12840*/  LDL R3, [R1+0x78c] ;  /* 0x00078c0001037983 */ /* 0x000ea20000100800 */
[----:B------:R-:W-:-:S03]  /*12850*/  PRMT R24, RZ, 0x7610, R24 ;  /* 0x00007610ff187816 */ /* 0x000fc60000000018 */
[----:B------:R-:W1:Y:S01]  /*12860*/  S2R R13, SR_TID.X ;  /* 0x00000000000d7919 */ /* 0x000e620000002100 */
[----:B--2---:R-:W-:-:S04]  /*12870*/  @!P0 LOP3.LUT R3, R3, R2, RZ, 0x3c, !PT ;  /* 0x0000000203038212 */ /* 0x004fc800078e3cff */
[----:B------:R-:W-:-:S04]  /*12880*/  @!P0 LOP3.LUT R2, R3, R2, RZ, 0x3c, !PT ;  /* 0x0000000203028212 */ /* 0x000fc800078e3cff */
[----:B------:R-:W-:-:S05]  /*12890*/  @!P0 LOP3.LUT R3, R3, R2, RZ, 0x3c, !PT ;  /* 0x0000000203038212 */ /* 0x000fca00078e3cff */
[----:B------:R-:W2:Y:S01]  /*128a0*/  @!P0 LDG.E.U16 R24, [R2.64] ;  /* 0x0000000a02188981 */ /* 0x000ea2000c1e1500 */
[----:B-1----:R-:W-:-:S04]  /*128b0*/  SHF.R.U32.HI R13, RZ, 0x8, R13 ;  /* 0x00000008ff0d7819 */ /* 0x002fc8000001160d */
[----:B------:R-:W-:-:S04]  /*128c0*/  SGXT.U32 R13, R13, 0x1 ;  /* 0x000000010d0d781a */ /* 0x000fc80000000000 */
[----:B------:R-:W-:-:S04]  /*128d0*/  LOP3.LUT R13, R13, 0x62, RZ, 0xfc, !PT ;  /* 0x000000620d0d7812 */ /* 0x000fc800078efcff */
[----:B------:R-:W-:Y:S02]  /*128e0*/  ISETP.GE.AND P1, PT, R13, UR5, PT ;  /* 0x000000050d007c0c */ /* 0x000fe4000bf26270 */
[----:B------:R-:W3:Y:S04]  /*128f0*/  LDL.LU R13, [R1+0x3260] ;  /* 0x00326000010d7983 */ /* 0x000ee80000300800 */
[----:B--2---:R1:W-:Y:S04]  /*12900*/  STL [R1+0x138], R24 ;  /* 0x0001381801007387 */ /* 0x0043e80000100800 */
[----:B------:R-:W2:Y:S04]  /*12910*/  LDL R2, [R1+0x778] ;  /* 0x0007780001027983 */ /* 0x000ea80000100800 */
[----:B------:R-:W2:Y:S01]  /*12920*/  LDL R3, [R1+0x77c] ;  /* 0x00077c0001037983 */ /* 0x000ea20000100800 */
[----:B----4-:R-:W-:-:S03]  /*12930*/  PRMT R14, RZ, 0x7610, R14 ;  /* 0x00007610ff0e7816 */ /* 0x010fc6000000000e */
[----:B0-----:R-:W0:Y:S02]  /*12940*/  S2R R11, SR_TID.X ;  /* 0x00000000000b7919 */ /* 0x001e240000002100 */
[----:B0-----:R-:W-:-:S04]  /*12950*/  SHF.R.U32.HI R11, RZ, 0x8, R11 ;  /* 0x00000008ff0b7819 */ /* 0x001fc8000001160b */
[----:B------:R-:W-:Y:S02]  /*12960*/  SGXT.U32 R11, R11, 0x1 ;  /* 0x000000010b0b781a */ /* 0x000fe40000000000 */
[----:B--2---:R-:W-:-:S04]  /*12970*/  @!P1 LOP3.LUT R3, R3, R2, RZ, 0x3c, !PT ;  /* 0x0000000203039212 */ /* 0x004fc800078e3cff */
[----:B------:R-:W-:-:S04]  /*12980*/  @!P1 LOP3.LUT R2, R3, R2, RZ, 0x3c, !PT ;  /* 0x0000000203029212 */ /* 0x000fc800078e3cff */
[----:B------:R-:W-:-:S05]  /*12990*/  @!P1 LOP3.LUT R3, R3, R2, RZ, 0x3c, !PT ;  /* 0x0000000203039212 */ /* 0x000fca00078e3cff */
[----:B------:R0:W2:Y:S04]  /*129a0*/  @!P1 LDG.E.U16 R14, [R2.64] ;  /* 0x0000000a020e9981 */ /* 0x0000a8000c1e1500 */
[----:B0-----:R-:W4:Y:S01]  /*129b0*/  LDL R3, [R1+0x770] ;  /* 0x0007700001037983 */ /* 0x001f220000100800 */
[----:B-1----:R-:W-:-:S03]  /*129c0*/  LOP3.LUT R24, R11, 0x64, RZ, 0xfc, !PT ;  /* 0x000000640b187812 */ /* 0x002fc600078efcff */
[----:B------:R-:W0:Y:S01]  /*129d0*/  S2R R11, SR_TID.X ;  /* 0x00000000000b7919 */ /* 0x000e220000002100 */
[----:B------:R-:W-:Y:S02]  /*129e0*/  ISETP.GE.AND P0, PT, R24, UR5, PT ;  /* 0x0000000518007c0c */ /* 0x000fe4000bf06270 */
[----:B------:R-:W-:Y:S01]  /*129f0*/  PRMT R26, RZ, 0x7610, R26 ;  /* 0x00007610ff1a7816 */ /* 0x000fe2000000001a */
[----:B------:R-:W2:Y:S01]  /*12a00*/  LDL R24, [R1+0x75c] ;  /* 0x00075c0001187983 */ /* 0x000ea20000100800 */
[----:B0-----:R-:W-:-:S04]  /*12a10*/  SHF.R.U32.HI R11, RZ, 0x8, R11 ;  /* 0x00000008ff0b7819 */ /* 0x001fc8000001160b */
[----:B------:R-:W-:-:S04]  /*12a20*/  SGXT.U32 R11, R11, 0x1 ;  /* 0x000000010b0b781a */ /* 0x000fc80000000000 */
[----:B------:R-:W-:-:S04]  /*12a30*/  LOP3.LUT R2, R11, 0x66, RZ, 0xfc, !PT ;  /* 0x000000660b027812 */ /* 0x000fc800078efcff */
[----:B------:R-:W-:Y:S01]  /*12a40*/  ISETP.GE.AND P1, PT, R2, UR5, PT ;  /* 0x0000000502007c0c */ /* 0x000fe2000bf26270 */
[----:B---3--:R-:W-:-:S05]  /*12a50*/  @!P0 IMAD.MOV.U32 R2, RZ, RZ, R28 ;  /* 0x000000ffff028224 */ /* 0x008fca00078e001c */
[----:B----4-:R0:W3:Y:S04]  /*12a60*/  @!P0 LDG.E.U16 R26, [R2.64] ;  /* 0x0000000a021a8981 */ /* 0x0100e8000c1e1500 */
[----:B0-----:R-:W4:Y:S04]  /*12a70*/  LDL R2, [R1+0x768] ;  /* 0x0007680001027983 */ /* 0x001f280000100800 */
[----:B------:R-:W4:Y:S01]  /*12a80*/  LDL R3, [R1+0x76c] ;  /* 0x00076c0001037983 */ /* 0x000f220000100800 */
[----:B------:R-:W-:-:S03]  /*12a90*/  PRMT R12, RZ, 0x7610, R12 ;  /* 0x00007610ff0c7816 */ /* 0x000fc6000000000c */
[----:B------:R-:W0:Y:S01]  /*12aa0*/  S2R R11, SR_TID.X ;  /* 0x00000000000b7919 */ /* 0x000e220000002100 */
[----:B----4-:R-:W-:-:S04]  /*12ab0*/  @!P1 LOP3.LUT R3, R3, R2, RZ, 0x3c, !PT ;  /* 0x0000000203039212 */ /* 0x010fc800078e3cff */
[----:B------:R-:W-:-:S04]  /*12ac0*/  @!P1 LOP3.LUT R2, R3, R2, RZ, 0x3c, !PT ;  /* 0x0000000203029212 */ /* 0x000fc800078e3cff */
[----:B------:R-:W-:-:S05]  /*12ad0*/  @!P1 LOP3.LUT R3, R3, R2, RZ, 0x3c, !PT ;  /* 0x0000000203039212 */ /* 0x000fca00078e3cff */
[----:B------:R-:W4:Y:S01]  /*12ae0*/  @!P1 LDG.E.U16 R12, [R2.64] ;  /* 0x0000000a020c9981 */ /* 0x000f22000c1e1500 */
[----:B0-----:R-:W-:-:S04]  /*12af0*/  SHF.R.U32.HI R11, RZ, 0x8, R11 ;  /* 0x00000008ff0b7819 */ /* 0x001fc8000001160b */
[----:B------:R-:W-:-:S04]  /*12b00*/  SGXT.U32 R11, R11, 0x1 ;  /* 0x000000010b0b781a */ /* 0x000fc80000000000 */
[----:B------:R-:W-:Y:S01]  /*12b10*/  LOP3.LUT R28, R11, 0x6a, RZ, 0xfc, !PT ;  /* 0x0000006a0b1c7812 */ /* 0x000fe200078efcff */
[----:B---3--:R-:W-:Y:S03]  /*12b20*/  STL [R1+0x31d8], R26 ;  /* 0x0031d81a01007387 */ /* 0x008fe60000100800 */
[----:B------:R-:W-:Y:S02]  /*12b30*/  ISETP.GE.AND P0, PT, R28, UR5, PT ;  /* 0x000000051c007c0c */ /* 0x000fe4000bf06270 */
[----:B------:R-:W3:Y:S04]  /*12b40*/  LDL R28, [R1+0x708] ;  /* 0x00070800011c7983 */ /* 0x000ee80000100800 */
[----:B------:R-:W0:Y:S04]  /*12b50*/  S2R R11, SR_TID.X ;  /* 0x00000000000b7919 */ /* 0x000e280000002100 */
[----:B----4-:R1:W-:Y:S04]  /*12b60*/  STL [R1+0x124], R12 ;  /* 0x0001240c01007387 */ /* 0x0103e80000100800 */
[----:B-1----:R-:W4:Y:S04]  /*12b70*/  LDL.LU R12, [R1+0x325c] ;  /* 0x00325c00010c7983 */ /* 0x002f280000300800 */
[----:B------:R-:W3:Y:S01]  /*12b80*/  LDL R3, [R1+0x744] ;  /* 0x0007440001037983 */ /* 0x000ee20000100800 */
[----:B0-----:R-:W-:-:S04]  /*12b90*/  SHF.R.U32.HI R11, RZ, 0x8, R11 ;  /* 0x00000008ff0b7819 */ /* 0x001fc8000001160b */
[----:B------:R-:W-:-:S04]  /*12ba0*/  SGXT.U32 R11, R11, 0x1 ;  /* 0x000000010b0b781a */ /* 0x000fc80000000000 */
[----:B------:R-:W-:Y:S02]  /*12bb0*/  LOP3.LUT R2, R11, 0x72, RZ, 0xfc, !PT ;  /* 0x000000720b027812 */ /* 0x000fe400078efcff */
[----:B------:R-:W-:Y:S02]  /*12bc0*/  PRMT R13, RZ, 0x7610, R13 ;  /* 0x00007610ff0d7816 */ /* 0x000fe4000000000d */
[----:B------:R-:W-:Y:S01]  /*12bd0*/  ISETP.GE.AND P1, PT, R2, UR5, PT ;  /* 0x0000000502007c0c */ /* 0x000fe2000bf26270 */
[----:B--2---:R-:W-:Y:S01]  /*12be0*/  @!P0 IMAD.MOV.U32 R2, RZ, RZ, R24 ;  /* 0x000000ffff028224 */ /* 0x004fe200078e0018 */
[----:B------:R-:W0:Y:S04]  /*12bf0*/  S2R R11, SR_TID.X ;  /* 0x00000000000b7919 */ /* 0x000e280000002100 */
[----:B---3--:R1:W2:Y:S04]  /*12c00*/  @!P0 LDG.E.U16 R13, [R2.64] ;  /* 0x0000000a020d8981 */ /* 0x0082a8000c1e1500 */
[----:B-1----:R-:W3:Y:S04]  /*12c10*/  LDL R2, [R1+0x724] ;  /* 0x0007240001027983 */ /* 0x002ee80000100800 */
[----:B------:R-:W3:Y:S01]  /*12c20*/  LDL R3, [R1+0x728] ;  /* 0x0007280001037983 */ /* 0x000ee20000100800 */
[----:B0-----:R-:W-:-:S04]  /*12c30*/  SHF.R.U32.HI R11, RZ, 0x8, R11 ;  /* 0x00000008ff0b7819 */ /* 0x001fc8000001160b */
[----:B------:R-:W-:-:S04]  /*12c40*/  SGXT.U32 R11, R11, 0x1 ;  /* 0x000000010b0b781a */ /* 0x000fc80000000000 */
[----:B------:R-:W-:Y:S02]  /*12c50*/  LOP3.LUT R11, R11, 0x7a, RZ, 0xfc, !PT ;  /* 0x0000007a0b0b7812 */ /* 0x000fe400078efcff */
[----:B----4-:R-:W-:Y:S02]  /*12c60*/  PRMT R12, RZ, 0x7610, R12 ;  /* 0x00007610ff0c7816 */ /* 0x010fe4000000000c */
[----:B------:R-:W-:Y:S02]  /*12c70*/  ISETP.GE.AND P2, PT, R11, UR5, PT ;  /* 0x000000050b007c0c */ /* 0x000fe4000bf46270 */
[----:B------:R-:W4:Y:S01]  /*12c80*/  LDL.LU R11, [R1+0x3258] ;  /* 0x00325800010b7983 */ /* 0x000f220000300800 */
[----:B---3--:R-:W-:-:S04]  /*12c90*/  @!P1 LOP3.LUT R3, R3, R2, RZ, 0x3c, !PT ;  /* 0x0000000203039212 */ /* 0x008fc800078e3cff */
[----:B------:R-:W-:-:S04]  /*12ca0*/  @!P1 LOP3.LUT R2, R3, R2, RZ, 0x3c, !PT ;  /* 0x0000000203029212 */ /* 0x000fc800078e3cff */
[----:B------:R-:W-:-:S05]  /*12cb0*/  @!P1 LOP3.LUT R3, R3, R2, RZ, 0x3c, !PT ;  /* 0x0000000203039212 */ /* 0x000fca00078e3cff */
[----:B------:R0:W3:Y:S04]  /*12cc0*/  @!P1 LDG.E.U16 R12, [R2.64] ;  /* 0x0000000a020c9981 */ /* 0x0000e8000c1e1500 */
[----:B0-----:R-:W2:Y:S04]  /*12cd0*/  LDL R3, [R1+0x704] ;  /* 0x0007040001037983 */ /* 0x001ea80000100800 */
[----:B------:R-:W0:Y:S01]  /*12ce0*/  S2R R24, SR_TID.X ;  /* 0x0000000000187919 */ /* 0x000e220000002100 */
[----:B------:R-:W-:Y:S01]  /*12cf0*/  SHF.R.U32.HI R23, RZ, 0x8, R23 ;  /* 0x00000008ff177819 */ /* 0x000fe20000011617 */
[----:B------:R-:W-:Y:S01]  /*12d00*/  @!P2 IMAD.MOV.U32 R2, RZ, RZ, R28 ;  /* 0x000000ffff02a224 */ /* 0x000fe200078e001c */
[----:B----4-:R-:W-:-:S02]  /*12d10*/  PRMT R11, RZ, 0x7610, R11 ;  /* 0x00007610ff0b7816 */ /* 0x010fc4000000000b */
[----:B------:R-:W-:-:S04]  /*12d20*/  SGXT.U32 R23, R23, 0x1 ;  /* 0x000000011717781a */ /* 0x000fc80000000000 */
[----:B------:R-:W-:Y:S02]  /*12d30*/  LOP3.LUT R23, R23, 0x6e, RZ, 0xfc, !PT ;  /* 0x0000006e17177812 */ /* 0x000fe400078efcff */
[----:B0-----:R-:W-:-:S04]  /*12d40*/  SHF.R.U32.HI R24, RZ, 0x8, R24 ;  /* 0x00000008ff187819 */ /* 0x001fc80000011618 */
[----:B------:R-:W-:-:S04]  /*12d50*/  SGXT.U32 R24, R24, 0x1 ;  /* 0x000000011818781a */ /* 0x000fc80000000000 */
[----:B------:R-:W-:Y:S02]  /*12d60*/  LOP3.LUT R24, R24, 0x6c, RZ, 0xfc, !PT ;  /* 0x0000006c18187812 */ /* 0x000fe400078efcff */
[----:B------:R-:W-:Y:S02]  /*12d70*/  ISETP.GE.AND P1, PT, R23, UR5, PT ;  /* 0x0000000517007c0c */ /* 0x000fe4000bf26270 */
[----:B------:R-:W-:Y:S02]  /*12d80*/  ISETP.GE.AND P0, PT, R24, UR5, PT ;  /* 0x0000000518007c0c */ /* 0x000fe4000bf06270 */
[----:B------:R-:W4:Y:S04]  /*12d90*/  LDL R24, [R1+0x720] ;  /* 0x0007200001187983 */ /* 0x000f280000100800 */
[----:B--2---:R0:W2:Y:S04]  /*12da0*/  @!P2 LDG.E.U16 R11, [R2.64] ;  /* 0x0000000a020ba981 */ /* 0x0040a8000c1e1500 */
[----:B0-----:R-:W2:Y:S04]  /*12db0*/  LDL R2, [R1+0x73c] ;  /* 0x00073c0001027983 */ /* 0x001ea80000100800 */
[----:B------:R-:W2:Y:S04]  /*12dc0*/  LDL R3, [R1+0x740] ;  /* 0x0007400001037983 */ /* 0x000ea80000100800 */
[----:B------:R-:W3:Y:S01]  /*12dd0*/  LDL.LU R23, [R1+0x3254] ;  /* 0x0032540001177983 */ /* 0x000ee20000300800 */
[----:B--2---:R-:W-:-:S04]  /*12de0*/  @!P0 LOP3.LUT R3, R3, R2, RZ, 0x3c, !PT ;  /* 0x0000000203038212 */ /* 0x004fc800078e3cff */
[C---:B------:R-:W-:Y:S02]  /*12df0*/  @!P0 LOP3.LUT R2, R3.reuse, R2, RZ, 0x3c, !PT ;  /* 0x0000000203028212 */ /* 0x040fe400078e3cff */
[----:B---3--:R-:W-:Y:S02]  /*12e00*/  PRMT R23, RZ, 0x7610, R23 ;  /* 0x00007610ff177816 */ /* 0x008fe40000000017 */
[----:B------:R-:W-:-:S05]  /*12e10*/  @!P0 LOP3.LUT R3, R3, R2, RZ, 0x3c, !PT ;  /* 0x0000000203038212 */ /* 0x000fca00078e3cff */
[----:B------:R0:W2:Y:S04]  /*12e20*/  @!P0 LDG.E.U16 R23, [R2.64] ;  /* 0x0000000a02178981 */ /* 0x0000a8000c1e1500 */
[----:B0-----:R-:W3:Y:S04]  /*12e30*/  LDL R2, [R1+0x734] ;  /* 0x0007340001027983 */ /* 0x001ee80000100800 */
[----:B------:R-:W3:Y:S01]  /*12e40*/  LDL R3, [R1+0x738] ;  /* 0x0007380001037983 */ /* 0x000ee20000100800 */
[----:B------:R-:W-:-:S03]  /*12e50*/  PRMT R22, RZ, 0x7610, R22 ;  /* 0x00007610ff167816 */ /* 0x000fc60000000016 */
[----:B------:R-:W0:Y:S01]  /*12e60*/  S2R R28, SR_TID.X ;  /* 0x00000000001c7919 */ /* 0x000e220000002100 */
[----:B---3--:R-:W-:-:S04]  /*12e70*/  @!P1 LOP3.LUT R3, R3, R2, RZ, 0x3c, !PT ;  /* 0x0000000203039212 */ /* 0x008fc800078e3cff */
[----:B------:R-:W-:-:S04]  /*12e80*/  @!P1 LOP3.LUT R2, R3, R2, RZ, 0x3c, !PT ;  /* 0x0000000203029212 */ /* 0x000fc800078e3cff */
[----:B------:R-:W-:-:S05]  /*12e90*/  @!P1 LOP3.LUT R3, R3, R2, RZ, 0x3c, !PT ;  /* 0x0000000203039212 */ /* 0x000fca00078e3cff */
[----:B------:R1:W3:Y:S04]  /*12ea0*/  @!P1 LDG.E.U16 R22, [R2.64] ;  /* 0x0000000a02169981 */ /* 0x0002e8000c1e1500 */
[----:B-1----:R-:W1:Y:S01]  /*12eb0*/  S2R R3, SR_TID.X ;  /* 0x0000000000037919 */ /* 0x002e620000002100 */
[----:B0-----:R-:W-:-:S04]  /*12ec0*/  SHF.R.U32.HI R28, RZ, 0x8, R28 ;  /* 0x00000008ff1c7819 */ /* 0x001fc8000001161c */
[----:B------:R-:W-:-:S04]  /*12ed0*/  SGXT.U32 R28, R28, 0x1 ;  /* 0x000000011c1c781a */ /* 0x000fc80000000000 */
[----:B------:R-:W-:Y:S01]  /*12ee0*/  LOP3.LUT R28, R28, 0x74, RZ, 0xfc, !PT ;  /* 0x000000741c1c7812 */ /* 0x000fe200078efcff */
[----:B--2---:R-:W-:Y:S03]  /*12ef0*/  STL [R1+0x31dc], R23 ;  /* 0x0031dc1701007387 */ /* 0x004fe60000100800 */
[----:B------:R-:W-:Y:S01]  /*12f00*/  ISETP.GE.AND P0, PT, R28, UR5, PT ;  /* 0x000000051c007c0c */ /* 0x000fe2000bf06270 */
[----:B------:R0:W-:Y:S04]  /*12f10*/  STL [R1+0x31e0], R23 ;  /* 0x0031e01701007387 */ /* 0x0001e80000100800 */
[----:B------:R-:W2:Y:S01]  /*12f20*/  LDL R28, [R1+0x6fc] ;  /* 0x0006fc00011c7983 */ /* 0x000ea20000100800 */
[----:B-1----:R-:W-:-:S03]  /*12f30*/  SHF.R.U32.HI R3, RZ, 0x8, R3 ;  /* 0x00000008ff037819 */ /* 0x002fc60000011603 */
[----:B0-----:R-:W2:Y:S01]  /*12f40*/  LDL R23, [R1+0x700] ;  /* 0x0007000001177983 */ /* 0x001ea20000100800 */
[----:B------:R-:W-:-:S04]  /*12f50*/  SGXT.U32 R3, R3, 0x1 ;  /* 0x000000010303781a */ /* 0x000fc80000000000 */
[----:B------:R-:W-:Y:S01]  /*12f60*/  LOP3.LUT R2, R3, 0x76, RZ, 0xfc, !PT ;  /* 0x0000007603027812 */ /* 0x000fe200078efcff */
[----:B---3--:R0:W-:Y:S04]  /*12f70*/  STL [R1+0x40], R22 ;  /* 0x0000401601007387 */ /* 0x0081e80000100800 */
[----:B0-----:R-:W3:Y:S04]  /*12f80*/  LDL.LU R22, [R1+0x3250] ;  /* 0x0032500001167983 */ /* 0x001ee80000300800 */
[----:B------:R-:W2:Y:S01]  /*12f90*/  LDL R3, [R1+0x71c] ;  /* 0x00071c0001037983 */ /* 0x000ea20000100800 */
[----:B------:R-:W-:Y:S01]  /*12fa0*/  ISETP.GE.AND P1, PT, R2, UR5, PT ;  /* 0x0000000502007c0c */ /* 0x000fe2000bf26270 */
[----:B----4-:R-:W-:Y:S01]  /*12fb0*/  @!P0 IMAD.MOV.U32 R2, RZ, RZ, R24 ;  /* 0x000000ffff028224 */ /* 0x010fe200078e0018 */
[----:B---3--:R-:W-:-:S06]  /*12fc0*/  PRMT R22, RZ, 0x7610, R22 ;  /* 0x00007610ff167816 */ /* 0x008fcc0000000016 */
[----:B--2---:R0:W2:Y:S04]  /*12fd0*/  @!P0 LDG.E.U16 R22, [R2.64] ;  /* 0x0000000a02168981 */ /* 0x0040a8000c1e1500 */
[----:B0-----:R-:W3:Y:S04]  /*12fe0*/  LDL R2, [R1+0x714] ;  /* 0x0007140001027983 */ /* 0x001ee80000100800 */
[----:B------:R-:W3:Y:S01]  /*12ff0*/  LDL R3, [R1+0x718] ;  /* 0x0007180001037983 */ /* 0x000ee20000100800 */
[----:B------:R-:W-:Y:S02]  /*13000*/  LOP3.LUT R21, R21, 0x7c, RZ, 0xfc, !PT ;  /* 0x0000007c15157812 */ /* 0x000fe400078efcff */
[----:B------:R-:W-:-:S02]  /*13010*/  PRMT R29, RZ, 0x7610, R29 ;  /* 0x00007610ff1d7816 */ /* 0x000fc4000000001d */
[----:B------:R-:W-:Y:S01]  /*13020*/  ISETP.GE.AND P0, PT, R21, UR5, PT ;  /* 0x0000000515007c0c */ /* 0x000fe2000bf06270 */
[----:B------:R-:W0:Y:S04]  /*13030*/  S2R R24, SR_TID.X ;  /* 0x0000000000187919 */ /* 0x000e280000002100 */
[----:B--2---:R-:W-:Y:S04]  /*13040*/  STL [R1+0x31e4], R22 ;  /* 0x0031e41601007387 */ /* 0x004fe80000100800 */
[----:B------:R-:W-:Y:S04]  /*13050*/  STL [R1+0x31e8], R22 ;  /* 0x0031e81601007387 */ /* 0x000fe80000100800 */
[----:B------:R-:W2:Y:S01]  /*13060*/  LDL.LU R21, [R1+0x324c] ;  /* 0x00324c0001157983 */ /* 0x000ea20000300800 */
[----:B---3--:R-:W-:-:S04]  /*13070*/  @!P1 LOP3.LUT R3, R3, R2, RZ, 0x3c, !PT ;  /* 0x0000000203039212 */ /* 0x008fc800078e3cff */
[----:B------:R-:W-:-:S04]  /*13080*/  @!P1 LOP3.LUT R2, R3, R2, RZ, 0x3c, !PT ;  /* 0x0000000203029212 */ /* 0x000fc800078e3cff */
[----:B------:R-:W-:-:S05]  /*13090*/  @!P1 LOP3.LUT R3, R3, R2, RZ, 0x3c, !PT ;  /* 0x0000000203039212 */ /* 0x000fca00078e3cff */
[----:B------:R1:W3:Y:S01]  /*130a0*/  @!P1 LDG.E.U16 R29, [R2.64] ;  /* 0x0000000a021d9981 */ /* 0x0002e2000c1e1500 */
[----:B0-----:R-:W-:-:S04]  /*130b0*/  SHF.R.U32.HI R24, RZ, 0x8, R24 ;  /* 0x00000008ff187819 */ /* 0x001fc80000011618 */
[----:B------:R-:W-:-:S04]  /*130c0*/  SGXT.U32 R24, R24, 0x1 ;  /* 0x000000011818781a */ /* 0x000fc80000000000 */
[----:B------:R-:W-:Y:S01]  /*130d0*/  LOP3.LUT R24, R24, 0x7e, RZ, 0xfc, !PT ;  /* 0x0000007e18187812 */ /* 0x000fe200078efcff */
[----:B-1----:R-:W-:Y:S02]  /*130e0*/  @!P0 IMAD.MOV.U32 R2, RZ, RZ, R23 ;  /* 0x000000ffff028224 */ /* 0x002fe400078e0017 */
[----:B------:R-:W-:Y:S01]  /*130f0*/  @!P0 IMAD.MOV.U32 R3, RZ, RZ, R28 ;  /* 0x000000ffff038224 */ /* 0x000fe200078e001c */
[----:B------:R-:W-:Y:S02]  /*13100*/  ISETP.GE.AND P1, PT, R24, UR5, PT ;  /* 0x0000000518007c0c */ /* 0x000fe4000bf26270 */
[----:B------:R-:W4:Y:S01]  /*13110*/  LDL R24, [R1+0x914] ;  /* 0x0009140001187983 */ /* 0x000f220000100800 */
[----:B--2---:R-:W-:-:S06]  /*13120*/  PRMT R21, RZ, 0x7610, R21 ;  /* 0x00007610ff157816 */ /* 0x004fcc0000000015 */
[----:B------:R0:W2:Y:S04]  /*13130*/  @!P0 LDG.E.U16 R21, [R2.64] ;  /* 0x0000000a02158981 */ /* 0x0000a8000c1e1500 */
[----:B---3--:R1:W-:Y:S04]  /*13140*/  STL [R1+0x38], R29 ;  /* 0x0000381d01007387 */ /* 0x0083e80000100800 */
[----:B0-----:R-:W3:Y:S04]  /*13150*/  LDL R2, [R1+0x6f4] ;  /* 0x0006f40001027983 */ /* 0x001ee80000100800 */
[----:B------:R-:W3:Y:S01]  /*13160*/  LDL R3, [R1+0x6f8] ;  /* 0x0006f80001037983 */ /* 0x000ee20000100800 */
[----:B------:R-:W-:-:S03]  /*13170*/  PRMT R25, RZ, 0x7610, R25 ;  /* 0x00007610ff197816 */ /* 0x000fc60000000019 */
[----:B------:R-:W0:Y:S04]  /*13180*/  S2R R23, SR_TID.X ;  /* 0x0000000000177919 */ /* 0x000e280000002100 */
[----:B-1----:R-:W2:Y:S04]  /*13190*/  LDL R29, [R1+0xce8] ;  /* 0x000ce800011d7983 */ /* 0x002ea80000100800 */
[----:B------:R-:W2:Y:S01]  /*131a0*/  LDL R28, [R1+0xcec] ;  /* 0x000cec00011c7983 */ /* 0x000ea20000100800 */
[----:B---3--:R-:W-:-:S04]  /*131b0*/  @!P1 LOP3.LUT R3, R3, R2, RZ, 0x3c, !PT ;  /* 0x0000000203039212 */ /* 0x008fc800078e3cff */
[----:B------:R-:W-:-:S04]  /*131c0*/  @!P1 LOP3.LUT R2, R3, R2, RZ, 0x3c, !PT ;  /* 0x0000000203029212 */ /* 0x000fc800078e3cff */
[----:B------:R-:W-:-:S05]  /*131d0*/  @!P1 LOP3.LUT R3, R3, R2, RZ, 0x3c, !PT ;  /* 0x0000000203039212 */ /* 0x000fca00078e3cff */
[----:B------:R-:W3:Y:S01]  /*131e0*/  @!P1 LDG.E.U16 R25, [R2.64] ;  /* 0x0000000a02199981 */ /* 0x000ee2000c1e1500 */
[----:B0-----:R-:W-:-:S03]  /*131f0*/  LOP3.LUT R23, R23, 0x7f, RZ, 0xc0, !PT ;  /* 0x0000007f17177812 */ /* 0x001fc600078ec0ff */
[----:B--2---:R-:W-:Y:S04]  /*13200*/  STL [R1+0x31c0], R21 ;  /* 0x0031c01501007387 */ /* 0x004fe80000100800 */
[----:B------:R-:W-:Y:S01]  /*13210*/  BAR.SYNC.DEFER_BLOCKING 0x0 ;  /* 0x0000000000007b1d */ /* 0x000fe20000010000 */
[----:B------:R-:W-:-:S05]  /*13220*/  ISETP.GE.AND P0, PT, R23, UR5, PT ;  /* 0x0000000517007c0c */ /* 0x000fca000bf06270 */
[----:B------:R-:W-:Y:S04]  /*13230*/  STL [R1+0x31ec], R21 ;  /* 0x0031ec1501007387 */ /* 0x000fe80000100800 */
[----:B------:R-:W-:Y:S04]  /*13240*/  STL [R1+0x31f0], R21 ;  /* 0x0031f01501007387 */ /* 0x000fe80000100800 */
[----:B------:R-:W-:Y:S04]  /*13250*/  STL [R1+0x31f4], R21 ;  /* 0x0031f41501007387 */ /* 0x000fe80000100800 */
[----:B------:R-:W-:Y:S04]  /*13260*/  STL [R1+0x31f8], R21 ;  /* 0x0031f81501007387 */ /* 0x000fe80000100800 */
[----:B------:R-:W2:Y:S04]  /*13270*/  LDL.LU R23, [R1+0x28] ;  /* 0x0000280001177983 */ /* 0x000ea80000300800 */
[----:B---3--:R0:W-:Y:S04]  /*13280*/  STL [R1+0x30], R25 ;  /* 0x0000301901007387 */ /* 0x0081e80000100800 */
[----:B0-----:R-:W3:Y:S04]  /*13290*/  LDL.LU R25, [R1+0x3248] ;  /* 0x0032480001197983 */ /* 0x001ee80000300800 */
[----:B------:R-:W2:Y:S01]  /*132a0*/  LDL R3, [R1+0x910] ;  /* 0x0009100001037983 */ /* 0x000ea20000100800 */
[----:B----4-:R-:W-:-:S03]  /*132b0*/  @!P0 IMAD.MOV.U32 R2, RZ, RZ, R24 ;  /* 0x000000ffff028224 */ /* 0x010fc600078e0018 */
[----:B------:R-:W4:Y:S01]  /*132c0*/  LDL.LU R24, [R1+0x1c] ;  /* 0x00001c0001187983 */ /* 0x000f220000300800 */
[----:B---3--:R-:W-:-:S06]  /*132d0*/  PRMT R25, RZ, 0x7610, R25 ;  /* 0x00007610ff197816 */ /* 0x008fcc0000000019 */
[----:B--2---:R-:W2:Y:S04]  /*132e0*/  @!P0 LDG.E.U16 R25, [R2.64] ;  /* 0x0000000a02198981 */ /* 0x004ea8000c1e1500 */
[----:B--2---:R0:W-:Y:S04]  /*132f0*/  STL [R1+0x270], R25 ;  /* 0x0002701901007387 */ /* 0x0041e80000100800 */
[----:B0-----:R-:W2:Y:S01]  /*13300*/  LDL.LU R25, [R1+0x3244] ;  /* 0x0032440001197983 */ /* 0x001ea20000300800 */
[----:B------:R-:W-:Y:S02]  /*13310*/  @!P0 IMAD.MOV.U32 R2, RZ, RZ, R28 ;  /* 0x000000ffff028224 */ /* 0x000fe400078e001c */
[----:B------:R-:W-:-:S02]  /*13320*/  @!P0 IMAD.MOV.U32 R3, RZ, RZ, R29 ;  /* 0x000000ffff038224 */ /* 0x000fc400078e001d */
[----:B------:R-:W3:Y:S01]  /*13330*/  LDL.LU R29, [R1+0xc] ;  /* 0x00000c00011d7983 */ /* 0x000ee20000300800 */
[----:B--2---:R-:W-:-:S06]  /*13340*/  PRMT R25, RZ, 0x7610, R25 ;  /* 0x00007610ff197816 */ /* 0x004fcc0000000019 */
[----:B------:R0:W2:Y:S04]  /*13350*/  @!P0 LDG.E.U16 R25, [R2.64] ;  /* 0x0000000a02198981 */ /* 0x0000a8000c1e1500 */
[----:B0-----:R-:W2:Y:S04]  /*13360*/  LDL R2, [R1+0x908] ;  /* 0x0009080001027983 */ /* 0x001ea80000100800 */
[----:B------:R-:W2:Y:S01]  /*13370*/  LDL R3, [R1+0xce4] ;  /* 0x000ce40001037983 */ /* 0x000ea20000100800 */
[----:B------:R-:W-:Y:S02]  /*13380*/  PRMT R20, RZ, 0x7610, R20 ;  /* 0x00007610ff147816 */ /* 0x000fe40000000014 */
[----:B--2---:R-:W-:-:S04]  /*13390*/  @!P0 LOP3.LUT R3, R3, R2, RZ, 0x3c, !PT ;  /* 0x0000000203038212 */ /* 0x004fc800078e3cff */
[----:B------:R-:W-:-:S04]  /*133a0*/  @!P0 LOP3.LUT R2, R3, R2, RZ, 0x3c, !PT ;  /* 0x0000000203028212 */ /* 0x000fc800078e3cff */
[----:B------:R-:W-:-:S05]  /*133b0*/  @!P0 LOP3.LUT R3, R3, R2, RZ, 0x3c, !PT ;  /* 0x0000000203038212 */ /* 0x000fca00078e3cff */
[----:B------:R-:W2:Y:S04]  /*133c0*/  @!P0 LDG.E.U16 R20, [R2.64] ;  /* 0x0000000a02148981 */ /* 0x000ea8000c1e1500 */
[----:B------:R0:W-:Y:S04]  /*133d0*/  STL [R1+0x20], R25 ;  /* 0x0000201901007387 */ /* 0x0001e80000100800 */
[----:B0-----:R-:W3:Y:S04]  /*133e0*/  LDL.LU R25, [R1] ;  /* 0x0000000001197983 */ /* 0x001ee80000300800 */
[----:B------:R-:W3:Y:S04]  /*133f0*/  LDL R28, [R1+0x6e0] ;  /* 0x0006e000011c7983 */ /* 0x000ee80000100800 */
[----:B--2---:R0:W-:Y:S04]  /*13400*/  STL [R1+0x2c], R20 ;  /* 0x00002c1401007387 */ /* 0x0041e80000100800 */
[----:B0-----:R-:W2:Y:S04]  /*13410*/  LDL.LU R20, [R1+0x3240] ;  /* 0x0032400001147983 */ /* 0x001ea80000300800 */
[----:B------:R-:W3:Y:S04]  /*13420*/  LDL R2, [R1+0x900] ;  /* 0x0009000001027983 */ /* 0x000ee80000100800 */
[----:B------:R-:W3:Y:S01]  /*13430*/  LDL R3, [R1+0xcdc] ;  /* 0x000cdc0001037983 */ /* 0x000ee20000100800 */
[----:B--2---:R-:W-:-:S02]  /*13440*/  PRMT R20, RZ, 0x7610, R20 ;  /* 0x00007610ff147816 */ /* 0x004fc40000000014 */
[----:B---3--:R-:W-:-:S04]  /*13450*/  @!P0 LOP3.LUT R3, R3, R2, RZ, 0x3c, !PT ;  /* 0x0000000203038212 */ /* 0x008fc800078e3cff */
[----:B------:R-:W-:-:S04]  /*13460*/  @!P0 LOP3.LUT R2, R3, R2, RZ, 0x3c, !PT ;  /* 0x0000000203028212 */ /* 0x000fc800078e3cff */
[----:B------:R-:W-:-:S05]  /*13470*/  @!P0 LOP3.LUT R3, R3, R2, RZ, 0x3c, !PT ;  /* 0x0000000203038212 */ /* 0x000fca00078e3cff */
[----:B------:R-:W2:Y:S04]  /*13480*/  @!P0 LDG.E.U16 R20, [R2.64] ;  /* 0x0000000a02148981 */ /* 0x000ea8000c1e1500 */
        /* <DEDUP_REMOVED lines=22> */
[----:B------:R-:W-:-:S02]  /*135f0*/  PRMT R22, RZ, 0x7610, R22 ;  /* 0x00007610ff167816 */ /* 0x000fc40000000016 */
[----:B---3--:R-:W-:-:S04]  /*13600*/  @!P0 LOP3.LUT R3, R3, R2, RZ, 0x3c, !PT ;  /* 0x0000000203038212 */ /* 0x008fc800078e3cff */
[----:B------:R-:W-:-:S04]  /*13610*/  @!P0 LOP3.LUT R2, R3, R2, RZ, 0x3c, !PT ;  /* 0x0000000203028212 */ /* 0x000fc800078e3cff */
[----:B------:R-:W-:-:S05]  /*13620*/  @!P0 LOP3.LUT R3, R3, R2, RZ, 0x3c, !PT ;  /* 0x0000000203038212 */ /* 0x000fca00078e3cff */
[----:B------:R0:W3:Y:S04]  /*13630*/  @!P0 LDG.E.U16 R22, [R2.64] ;  /* 0x0000000a02168981 */ /* 0x0000e8000c1e1500 */
[----:B0-----:R-:W3:Y:S04]  /*13640*/  LDL R2, [R1+0xca8] ;  /* 0x000ca80001027983 */ /* 0x001ee80000100800 */
[----:B------:R-:W3:Y:S01]  /*13650*/  LDL R3, [R1+0xcac] ;  /* 0x000cac0001037983 */ /* 0x000ee20000100800 */
[----:B--2---:R-:W-:Y:S02]  /*13660*/  PRMT R20, RZ, 0x7610, R20 ;  /* 0x00007610ff147816 */ /* 0x004fe40000000014 */
[----:B---3--:R-:W-:-:S04]  /*13670*/  @!P0 LOP3.LUT R3, R3, R2, RZ, 0x3c, !PT ;  /* 0x0000000203038212 */ /* 0x008fc800078e3cff */
[----:B------:R-:W-:-:S04]  /*13680*/  @!P0 LOP3.LUT R2, R3, R2, RZ, 0x3c, !PT ;  /* 0x0000000203028212 */ /* 0x000fc800078e3cff */
[----:B------:R-:W-:-:S05]  /*13690*/  @!P0 LOP3.LUT R3, R3, R2, RZ, 0x3c, !PT ;  /* 0x0000000203038212 */ /* 0x000fca00078e3cff */
[----:B------:R-:W2:Y:S04]  /*136a0*/  @!P0 LDG.E.U16 R20, [R2.64] ;  /* 0x0000000a02148981 */ /* 0x000ea8000c1e1500 */
[----:B------:R0:W-:Y:S04]  /*136b0*/  STS.U16 [R28+0x20000], R23 ;  /* 0x020000171c007388 */ /* 0x0001e80000000400 */
[----:B0-----:R-:W3:Y:S04]  /*136c0*/  LDL R23, [R1+0xc68] ;  /* 0x000c680001177983 */ /* 0x001ee80000100800 */
[----:B------:R0:W-:Y:S04]  /*136d0*/  STL [R1+0x48], R22 ;  /* 0x0000481601007387 */ /* 0x0001e80000100800 */
[----:B0-----:R-:W3:Y:S04]  /*136e0*/  LDL R22, [R1+0xc6c] ;  /* 0x000c6c0001167983 */ /* 0x001ee80000100800 */
[----:B----4-:R-:W-:Y:S04]  /*136f0*/  STS.U16 [R28+0x21000], R24 ;  /* 0x021000181c007388 */ /* 0x010fe80000000400 */
[----:B--2---:R0:W-:Y:S04]  /*13700*/  STL [R1+0x28], R20 ;  /* 0x0000281401007387 */ /* 0x0041e80000100800 */
[----:B0-----:R-:W2:Y:S04]  /*13710*/  LDL.LU R20, [R1+0x3230] ;  /* 0x0032300001147983 */ /* 0x001ea80000300800 */
[----:B------:R-:W4:Y:S04]  /*13720*/  LDL R2, [R1+0xc98] ;  /* 0x000c980001027983 */ /* 0x000f280000100800 */
[----:B------:R-:W4:Y:S04]  /*13730*/  LDL R3, [R1+0xc9c] ;  /* 0x000c9c0001037983 */ /* 0x000f280000100800 */
[----:B------:R-:W2:Y:S01]  /*13740*/  LDL.LU R24, [R1+0x322c] ;  /* 0x00322c0001187983 */ /* 0x000ea20000300800 */
[----:B----4-:R-:W-:-:S04]  /*13750*/  @!P0 LOP3.LUT R3, R3, R2, RZ, 0x3c, !PT ;  /* 0x0000000203038212 */ /* 0x010fc800078e3cff */
[C---:B------:R-:W-:Y:S02]  /*13760*/  @!P0 LOP3.LUT R2, R3.reuse, R2, RZ, 0x3c, !PT ;  /* 0x0000000203028212 */ /* 0x040fe400078e3cff */
[----:B--2---:R-:W-:Y:S02]  /*13770*/  PRMT R24, RZ, 0x7610, R24 ;  /* 0x00007610ff187816 */ /* 0x004fe40000000018 */
[----:B------:R-:W-:-:S05]  /*13780*/  @!P0 LOP3.LUT R3, R3, R2, RZ, 0x3c, !PT ;  /* 0x0000000203038212 */ /* 0x000fca00078e3cff */
[----:B------:R-:W2:Y:S04]  /*13790*/  @!P0 LDG.E.U16 R24, [R2.64] ;  /* 0x0000000a02188981 */ /* 0x000ea8000c1e1500 */
[----:B------:R-:W-:Y:S04]  /*137a0*/  STS.U16 [R28+0x22000], R29 ;  /* 0x0220001d1c007388 */ /* 0x000fe80000000400 */
        /* <DEDUP_REMOVED lines=15> */
[----:B------:R-:W3:Y:S01]  /*138a0*/  LDL.LU R25, [R1+0x321c] ;  /* 0x00321c0001197983 */ /* 0x000ee20000300800 */
[----:B--2---:R-:W-:-:S02]  /*138b0*/  PRMT R29, RZ, 0x7610, R29 ;  /* 0x00007610ff1d7816 */ /* 0x004fc4000000001d */
[----:B----4-:R-:W-:-:S04]  /*138c0*/  @!P0 LOP3.LUT R3, R3, R2, RZ, 0x3c, !PT ;  /* 0x0000000203038212 */ /* 0x010fc800078e3cff */
[----:B------:R-:W-:-:S04]  /*138d0*/  @!P0 LOP3.LUT R2, R3, R2, RZ, 0x3c, !PT ;  /* 0x0000000203028212 */ /* 0x000fc800078e3cff */
[----:B------:R-:W-:-:S05]  /*138e0*/  @!P0 LOP3.LUT R3, R3, R2, RZ, 0x3c, !PT ;  /* 0x0000000203038212 */ /* 0x000fca00078e3cff */
[----:B------:R0:W2:Y:S04]  /*138f0*/  @!P0 LDG.E.U16 R29, [R2.64] ;  /* 0x0000000a021d8981 */ /* 0x0000a8000c1e1500 */
[----:B---3--:R1:W-:Y:S01]  /*13900*/  STS.U16 [R28+0x24000], R25 ;  /* 0x024000191c007388 */ /* 0x0083e20000000400 */
[----:B0-----:R-:W-:Y:S02]  /*13910*/  @!P0 IMAD.MOV.U32 R2, RZ, RZ, R22 ;  /* 0x000000ffff028224 */ /* 0x001fe400078e0016 */
[----:B------:R-:W-:Y:S01]  /*13920*/  @!P0 IMAD.MOV.U32 R3, RZ, RZ, R23 ;  /* 0x000000ffff038224 */ /* 0x000fe200078e0017 */
[----:B-1----:R-:W-:-:S06]  /*13930*/  PRMT R25, RZ, 0x7610, R25 ;  /* 0x00007610ff197816 */ /* 0x002fcc0000000019 */
[----:B------:R-:W3:Y:S04]  /*13940*/  @!P0 LDG.E.U16 R25, [R2.64] ;  /* 0x0000000a02198981 */ /* 0x000ee8000c1e1500 */
[----:B--2---:R0:W-:Y:S04]  /*13950*/  STL [R1], R29 ;  /* 0x0000001d01007387 */ /* 0x0041e80000100800 */
[----:B------:R-:W2:Y:S04]  /*13960*/  LDL R23, [R1+0xc5c] ;  /* 0x000c5c0001177983 */ /* 0x000ea80000100800 */
[----:B------:R-:W4:Y:S04]  /*13970*/  LDL R22, [R1+0xc4c] ;  /* 0x000c4c0001167983 */ /* 0x000f280000100800 */
[----:B0-----:R-:W4:Y:S04]  /*13980*/  LDL R29, [R1+0xc58] ;  /* 0x000c5800011d7983 */ /* 0x001f280000100800 */
[----:B---3--:R-:W-:Y:S04]  /*13990*/  STL [R1+0x3138], R25 ;  /* 0x0031381901007387 */ /* 0x008fe80000100800 */
        /* <DEDUP_REMOVED lines=11> */
[----:B------:R1:W-:Y:S04]  /*13a50*/  STS.U16 [R28+0x25000], R24 ;  /* 0x025000181c007388 */ /* 0x0003e80000000400 */
[----:B0-----:R-:W3:Y:S01]  /*13a60*/  LDL R25, [R1+0xc48] ;  /* 0x000c480001197983 */ /* 0x001ee20000100800 */
[----:B-1----:R-:W-:Y:S01]  /*13a70*/  PRMT R24, RZ, 0x7610, R24 ;  /* 0x00007610ff187816 */ /* 0x002fe20000000018 */
[----:B--2---:R-:W-:-:S02]  /*13a80*/  @!P0 IMAD.MOV.U32 R2, RZ, RZ, R23 ;  /* 0x000000ffff028224 */ /* 0x004fc400078e0017 */
[----:B------:R-:W2:Y:S01]  /*13a90*/  LDL R23, [R1+0xc3c] ;  /* 0x000c3c0001177983 */ /* 0x000ea20000100800 */
[----:B----4-:R-:W-:-:S03]  /*13aa0*/  @!P0 IMAD.MOV.U32 R3, RZ, RZ, R29 ;  /* 0x000000ffff038224 */ /* 0x010fc600078e001d */
[----:B------:R-:W4:Y:S04]  /*13ab0*/  LDL R29, [R1+0xc38] ;  /* 0x000c3800011d7983 */ /* 0x000f280000100800 */
[----:B------:R0:W4:Y:S04]  /*13ac0*/  @!P0 LDG.E.U16 R24, [R2.64] ;  /* 0x0000000a02188981 */ /* 0x000128000c1e1500 */
[----:B------:R1:W-:Y:S01]  /*13ad0*/  STS.U16 [R28+0x26000], R20 ;  /* 0x026000141c007388 */ /* 0x0003e20000000400 */
[----:B0-----:R-:W-:Y:S01]  /*13ae0*/  @!P0 IMAD.MOV.U32 R2, RZ, RZ, R22 ;  /* 0x000000ffff028224 */ /* 0x001fe200078e0016 */
[----:B-1----:R-:W-:-:S02]  /*13af0*/  PRMT R20, RZ, 0x7610, R20 ;  /* 0x00007610ff147816 */ /* 0x002fc40000000014 */
[----:B------:R0:W-:Y:S02]  /*13b00*/  STS.U16 [R28+0x27000], R17 ;  /* 0x027000111c007388 */ /* 0x0001e40000000400 */
[----:B0-----:R-:W-:Y:S01]  /*13b10*/  PRMT R17, RZ, 0x7610, R17 ;  /* 0x00007610ff117816 */ /* 0x001fe20000000011 */
[----:B---3--:R-:W-:-:S05]  /*13b20*/  @!P0 IMAD.MOV.U32 R3, RZ, RZ, R25 ;  /* 0x000000ffff038224 */ /* 0x008fca00078e0019 */
[----:B------:R2:W3:Y:S02]  /*13b30*/  @!P0 LDG.E.U16 R20, [R2.64] ;  /* 0x0000000a02148981 */ /* 0x0004e4000c1e1500 */
[----:B--2---:R-:W-:Y:S02]  /*13b40*/  @!P0 IMAD.MOV.U32 R2, RZ, RZ, R23 ;  /* 0x000000ffff028224 */ /* 0x004fe400078e0017 */
[----:B----4-:R-:W-:Y:S01]  /*13b50*/  @!P0 IMAD.MOV.U32 R3, RZ, RZ, R29 ;  /* 0x000000ffff038224 */ /* 0x010fe200078e001d */
[----:B------:R-:W-:Y:S04]  /*13b60*/  STL [R1+0x3134], R24 ;  /* 0x0031341801007387 */ /* 0x000fe80000100800 */
[----:B------:R-:W2:Y:S04]  /*13b70*/  @!P0 LDG.E.U16 R17, [R2.64] ;  /* 0x0000000a02118981 */ /* 0x000ea8000c1e1500 */
[----:B------:R-:W-:Y:S04]  /*13b80*/  STL [R1+0x3140], R24 ;  /* 0x0031401801007387 */ /* 0x000fe80000100800 */
[----:B------:R-:W-:Y:S04]  /*13b90*/  STL [R1+0x3144], R24 ;  /* 0x0031441801007387 */ /* 0x000fe80000100800 */
[----:B------:R-:W4:Y:S04]  /*13ba0*/  LDL R25, [R1+0xc28] ;  /* 0x000c280001197983 */ /* 0x000f280000100800 */
[----:B------:R-:W4:Y:S04]  /*13bb0*/  LDL R22, [R1+0xc2c] ;  /* 0x000c2c0001167983 */ /* 0x000f280000100800 */
[----:B------:R0:W-:Y:S02]  /*13bc0*/  STS.U16 [R28+0x28000], R15 ;  /* 0x0280000f1c007388 */ /* 0x0001e40000000400 */
[----:B0-----:R-:W-:-:S02]  /*13bd0*/  PRMT R15, RZ, 0x7610, R15 ;  /* 0x00007610ff0f7816 */ /* 0x001fc4000000000f */
[----:B---3--:R-:W-:Y:S04]  /*13be0*/  STL [R1+0x3130], R20 ;  /* 0x0031301401007387 */ /* 0x008fe80000100800 */
[----:B------:R-:W-:Y:S04]  /*13bf0*/  STL [R1+0x3148], R20 ;  /* 0x0031481401007387 */ /* 0x000fe80000100800 */
[----:B------:R-:W-:Y:S04]  /*13c00*/  STL [R1+0x314c], R20 ;  /* 0x00314c1401007387 */ /* 0x000fe80000100800 */
[----:B------:R-:W-:Y:S04]  /*13c10*/  STL [R1+0x31fc], R20 ;  /* 0x0031fc1401007387 */ /* 0x000fe80000100800 */
[----:B------:R-:W-:Y:S04]  /*13c20*/  STL [R1+0x3200], R20 ;  /* 0x0032001401007387 */ /* 0x000fe80000100800 */
[----:B------:R-:W3:Y:S04]  /*13c30*/  LDL R23, [R1+0xc1c] ;  /* 0x000c1c0001177983 */ /* 0x000ee80000100800 */
[----:B------:R-:W3:Y:S04]  /*13c40*/  LDL R29, [R1+0xc0c] ;  /* 0x000c0c00011d7983 */ /* 0x000ee80000100800 */
[----:B--2---:R-:W-:Y:S04]  /*13c50*/  STL [R1+0x312c], R17 ;  /* 0x00312c1101007387 */ /* 0x004fe80000100800 */
[----:B------:R-:W-:Y:S04]  /*13c60*/  STL [R1+0x3150], R17 ;  /* 0x0031501101007387 */ /* 0x000fe80000100800 */
[----:B------:R-:W-:Y:S04]  /*13c70*/  STL [R1+0x3154], R17 ;  /* 0x0031541101007387 */ /* 0x000fe80000100800 */
[----:B------:R-:W-:Y:S01]  /*13c80*/  STL [R1+0x31a8], R17 ;  /* 0x0031a81101007387 */ /* 0x000fe20000100800 */
[----:B----4-:R-:W-:-:S02]  /*13c90*/  @!P0 IMAD.MOV.U32 R3, RZ, RZ, R25 ;  /* 0x000000ffff038224 */ /* 0x010fc400078e0019 */
[----:B------:R-:W-:Y:S01]  /*13ca0*/  @!P0 IMAD.MOV.U32 R2, RZ, RZ, R22 ;  /* 0x000000ffff028224 */ /* 0x000fe200078e0016 */
[----:B------:R-:W-:Y:S04]  /*13cb0*/  STL [R1+0x31ac], R17 ;  /* 0x0031ac1101007387 */ /* 0x000fe80000100800 */
[----:B------:R-:W-:Y:S04]  /*13cc0*/  STL [R1+0x31b0], R17 ;  /* 0x0031b01101007387 */ /* 0x000fe80000100800 */
[----:B------:R-:W-:Y:S04]  /*13cd0*/  STL [R1+0x31b4], R17 ;  /* 0x0031b41101007387 */ /* 0x000fe80000100800 */
[----:B------:R-:W-:Y:S04]  /*13ce0*/  STL [R1+0x31b8], R17 ;  /* 0x0031b81101007387 */ /* 0x000fe80000100800 */
[----:B------:R-:W-:Y:S04]  /*13cf0*/  STL [R1+0x31bc], R17 ;  /* 0x0031bc1101007387 */ /* 0x000fe80000100800 */
[----:B------:R0:W2:Y:S04]  /*13d00*/  @!P0 LDG.E.U16 R15, [R2.64] ;  /* 0x0000000a020f8981 */ /* 0x0000a8000c1e1500 */
[----:B------:R1:W-:Y:S04]  /*13d10*/  STS.U16 [R28+0x29000], R10 ;  /* 0x0290000a1c007388 */ /* 0x0003e80000000400 */
[----:B------:R-:W4:Y:S04]  /*13d20*/  LDL R25, [R1+0xbf8] ;  /* 0x000bf80001197983 */ /* 0x000f280000100800 */
[----:B0-----:R-:W4:Y:S01]  /*13d30*/  LDL R3, [R1+0xc18] ;  /* 0x000c180001037983 */ /* 0x001f220000100800 */
[----:B-1----:R-:W-:-:S03]  /*13d40*/  PRMT R10, RZ, 0x7610, R10 ;  /* 0x00007610ff0a7816 */ /* 0x002fc6000000000a */
[----:B------:R-:W4:Y:S01]  /*13d50*/  LDL R22, [R1+0xbfc] ;  /* 0x000bfc0001167983 */ /* 0x000f220000100800 */
[----:B---3--:R-:W-:-:S03]  /*13d60*/  @!P0 IMAD.MOV.U32 R2, RZ, RZ, R23 ;  /* 0x000000ffff028224 */ /* 0x008fc600078e0017 */
[----:B--2---:R-:W-:Y:S04]  /*13d70*/  STL [R1+0x3158], R15 ;  /* 0x0031580f01007387 */ /* 0x004fe80000100800 */
[----:B------:R-:W-:Y:S04]  /*13d80*/  STL [R1+0x315c], R15 ;  /* 0x00315c0f01007387 */ /* 0x000fe80000100800 */
[----:B------:R0:W-:Y:S04]  /*13d90*/  STS.U16 [R28+0x2a000], R9 ;  /* 0x02a000091c007388 */ /* 0x0001e80000000400 */
[----:B----4-:R1:W2:Y:S04]  /*13da0*/  @!P0 LDG.E.U16 R10, [R2.64] ;  /* 0x0000000a020a8981 */ /* 0x0102a8000c1e1500 */
[----:B------:R-:W3:Y:S04]  /*13db0*/  LDL R23, [R1+0xbec] ;  /* 0x000bec0001177983 */ /* 0x000ee80000100800 */
[----:B-1----:R-:W4:Y:S01]  /*13dc0*/  LDL R3, [R1+0xc08] ;  /* 0x000c080001037983 */ /* 0x002f220000100800 */
[----:B0-----:R-:W-:Y:S01]  /*13dd0*/  PRMT R9, RZ, 0x7610, R9 ;  /* 0x00007610ff097816 */ /* 0x001fe20000000009 */
[----:B------:R-:W-:-:S02]  /*13de0*/  @!P0 IMAD.MOV.U32 R2, RZ, RZ, R29 ;  /* 0x000000ffff028224 */ /* 0x000fc400078e001d */
[----:B------:R0:W-:Y:S04]  /*13df0*/  STS.U16 [R28+0x2b000], R8 ;  /* 0x02b000081c007388 */ /* 0x0001e80000000400 */
[----:B----4-:R1:W4:Y:S01]  /*13e00*/  @!P0 LDG.E.U16 R9, [R2.64] ;  /* 0x0000000a02098981 */ /* 0x010322000c1e1500 */
[----:B0-----:R-:W-:-:S03]  /*13e10*/  PRMT R8, RZ, 0x7610, R8 ;  /* 0x00007610ff087816 */ /* 0x001fc60000000008 */
[----:B--2---:R-:W-:Y:S04]  /*13e20*/  STL [R1+0x3128], R10 ;  /* 0x0031280a01007387 */ /* 0x004fe80000100800 */
[----:B------:R-:W-:Y:S01]  /*13e30*/  STL [R1+0x3160], R10 ;  /* 0x0031600a01007387 */ /* 0x000fe20000100800 */
[----:B-1----:R-:W-:Y:S02]  /*13e40*/  @!P0 IMAD.MOV.U32 R2, RZ, RZ, R22 ;  /* 0x000000ffff028224 */ /* 0x002fe400078e0016 */
[----:B------:R-:W-:Y:S01]  /*13e50*/  @!P0 IMAD.MOV.U32 R3, RZ, RZ, R25 ;  /* 0x000000ffff038224 */ /* 0x000fe200078e0019 */
[----:B------:R-:W-:Y:S04]  /*13e60*/  STL [R1+0x3164], R10 ;  /* 0x0031640a01007387 */ /* 0x000fe80000100800 */
[----:B------:R-:W2:Y:S04]  /*13e70*/  LDL.LU R29, [R1+0x120] ;  /* 0x00012000011d7983 */ /* 0x000ea80000300800 */
[----:B------:R0:W2:Y:S04]  /*13e80*/  @!P0 LDG.E.U16 R8, [R2.64] ;  /* 0x0000000a02088981 */ /* 0x0000a8000c1e1500 */
[----:B----4-:R-:W-:Y:S04]  /*13e90*/  STL [R1+0x3168], R9 ;  /* 0x0031680901007387 */ /* 0x010fe80000100800 */
[----:B------:R1:W-:Y:S04]  /*13ea0*/  STL [R1+0x316c], R9 ;  /* 0x00316c0901007387 */ /* 0x0003e80000100800 */
[----:B-1----:R-:W4:Y:S04]  /*13eb0*/  LDL.LU R9, [R1+0x5c] ;  /* 0x00005c0001097983 */ /* 0x002f280000300800 */
[----:B------:R-:W4:Y:S04]  /*13ec0*/  LDL.LU R25, [R1+0x54] ;  /* 0x0000540001197983 */ /* 0x000f280000300800 */
[----:B0-----:R-:W4:Y:S01]  /*13ed0*/  LDL R3, [R1+0xbe8] ;  /* 0x000be80001037983 */ /* 0x001f220000100800 */
[----:B---3--:R-:W-:-:S03]  /*13ee0*/  @!P0 IMAD.MOV.U32 R2, RZ, RZ, R23 ;  /* 0x000000ffff028224 */ /* 0x008fc600078e0017 */
[----:B------:R0:W-:Y:S04]  /*13ef0*/  STS.U16 [R28+0x2c000], R7 ;  /* 0x02c000071c007388 */ /* 0x0001e80000000400 */
[----:B------:R-:W3:Y:S01]  /*13f00*/  LDL R22, [R1+0xd04] ;  /* 0x000d040001167983 */ /* 0x000ee20000100800 */
[----:B0-----:R-:W-:-:S03]  /*13f10*/  PRMT R7, RZ, 0x7610, R7 ;  /* 0x00007610ff077816 */ /* 0x001fc60000000007 */
[----:B--2---:R-:W-:Y:S04]  /*13f20*/  STL [R1+0x3170], R8 ;  /* 0x0031700801007387 */ /* 0x004fe80000100800 */
[----:B------:R-:W-:Y:S04]  /*13f30*/  STL [R1+0x3174], R8 ;  /* 0x0031740801007387 */ /* 0x000fe80000100800 */
[----:B------:R-:W2:Y:S04]  /*13f40*/  LDL.LU R23, [R1+0x50] ;  /* 0x0000500001177983 */ /* 0x000ea80000300800 */
[----:B----4-:R0:W4:Y:S04]  /*13f50*/  @!P0 LDG.E.U16 R7, [R2.64] ;  /* 0x0000000a02078981 */ /* 0x010128000c1e1500 */
[----:B0-----:R-:W2:Y:S04]  /*13f60*/  LDL R2, [R1+0xbd8] ;  /* 0x000bd80001027983 */ /* 0x001ea80000100800 */
[----:B------:R-:W2:Y:S04]  /*13f70*/  LDL R3, [R1+0xbdc] ;  /* 0x000bdc0001037983 */ /* 0x000ea80000100800 */
[----:B------:R0:W-:Y:S02]  /*13f80*/  STS.U16 [R28+0x2d000], R6 ;  /* 0x02d000061c007388 */ /* 0x0001e40000000400 */
[----:B0-----:R-:W-:-:S02]  /*13f90*/  PRMT R6, RZ, 0x7610, R6 ;  /* 0x00007610ff067816 */ /* 0x001fc40000000006 */
[----:B--2---:R-:W-:-:S04]  /*13fa0*/  @!P0 LOP3.LUT R3, R3, R2, RZ, 0x3c, !PT ;  /* 0x0000000203038212 */ /* 0x004fc800078e3cff */
[----:B------:R-:W-:-:S04]  /*13fb0*/  @!P0 LOP3.LUT R2, R3, R2, RZ, 0x3c, !PT ;  /* 0x0000000203028212 */ /* 0x000fc800078e3cff */
[----:B------:R-:W-:-:S05]  /*13fc0*/  @!P0 LOP3.LUT R3, R3, R2, RZ, 0x3c, !PT ;  /* 0x0000000203038212 */ /* 0x000fca00078e3cff */
[----:B------:R0:W2:Y:S04]  /*13fd0*/  @!P0 LDG.E.U16 R6, [R2.64] ;  /* 0x0000000a02068981 */ /* 0x0000a8000c1e1500 */
        /* <DEDUP_REMOVED lines=12> */
[----:B------:R-:W3:Y:S01]  /*140a0*/  LDL.LU R28, [R1+0x3218] ;  /* 0x00321800011c7983 */ /* 0x000ee20000300800 */
[----:B--2---:R-:W-:-:S04]  /*140b0*/  @!P0 LOP3.LUT R3, R3, R2, RZ, 0x3c, !PT ;  /* 0x0000000203038212 */ /* 0x004fc800078e3cff */
[----:B------:R-:W-:-:S04]  /*140c0*/  @!P0 LOP3.LUT R2, R3, R2, RZ, 0x3c, !PT ;  /* 0x0000000203028212 */ /* 0x000fc800078e3cff */
[----:B------:R-:W-:-:S05]  /*140d0*/  @!P0 LOP3.LUT R3, R3, R2, RZ, 0x3c, !PT ;  /* 0x0000000203038212 */ /* 0x000fca00078e3cff */
[----:B------:R0:W2:Y:S04]  /*140e0*/  @!P0 LDG.E.U16 R4, [R2.64] ;  /* 0x0000000a02048981 */ /* 0x0000a8000c1e1500 */
[----:B0-----:R-:W4:Y:S04]  /*140f0*/  LDL R2, [R1+0xba8] ;  /* 0x000ba80001027983 */ /* 0x001f280000100800 */
[----:B------:R-:W4:Y:S01]  /*14100*/  LDL R3, [R1+0xbac] ;  /* 0x000bac0001037983 */ /* 0x000f220000100800 */
[----:B------:R-:W-:-:S03]  /*14110*/  PRMT R26, RZ, 0x7610, R26 ;  /* 0x00007610ff1a7816 */ /* 0x000fc6000000001a */
[----:B---3--:R0:W-:Y:S04]  /*14120*/  STS.U16 [R22+0x20400], R29 ;  /* 0x0204001d16007388 */ /* 0x0081e80000000400 */
[----:B--2---:R-:W-:Y:S04]  /*14130*/  STL [R1+0x3124], R4 ;  /* 0x0031240401007387 */ /* 0x004fe80000100800 */
[----:B0-----:R-:W2:Y:S01]  /*14140*/  LDL.LU R29, [R1+0x3214] ;  /* 0x00321400011d7983 */ /* 0x001ea20000300800 */
[----:B----4-:R-:W-:-:S04]  /*14150*/  @!P0 LOP3.LUT R3, R3, R2, RZ, 0x3c, !PT ;  /* 0x0000000203038212 */ /* 0x010fc800078e3cff */
[----:B------:R-:W-:-:S04]  /*14160*/  @!P0 LOP3.LUT R2, R3, R2, RZ, 0x3c, !PT ;  /* 0x0000000203028212 */ /* 0x000fc800078e3cff */
[----:B------:R-:W-:-:S05]  /*14170*/  @!P0 LOP3.LUT R3, R3, R2, RZ, 0x3c, !PT ;  /* 0x0000000203038212 */ /* 0x000fca00078e3cff */
[----:B------:R0:W3:Y:S04]  /*14180*/  @!P0 LDG.E.U16 R26, [R2.64] ;  /* 0x0000000a021a8981 */ /* 0x0000e8000c1e1500 */
[----:B0-----:R-:W4:Y:S04]  /*14190*/  LDL R2, [R1+0xb98] ;  /* 0x000b980001027983 */ /* 0x001f280000100800 */
[----:B------:R-:W4:Y:S01]  /*141a0*/  LDL R3, [R1+0xb9c] ;  /* 0x000b9c0001037983 */ /* 0x000f220000100800 */
[----:B--2---:R-:W-:Y:S02]  /*141b0*/  PRMT R29, RZ, 0x7610, R29 ;  /* 0x00007610ff1d7816 */ /* 0x004fe4000000001d */
[----:B----4-:R-:W-:-:S04]  /*141c0*/  @!P0 LOP3.LUT R3, R3, R2, RZ, 0x3c, !PT ;  /* 0x0000000203038212 */ /* 0x010fc800078e3cff */
[----:B------:R-:W-:-:S04]  /*141d0*/  @!P0 LOP3.LUT R2, R3, R2, RZ, 0x3c, !PT ;  /* 0x0000000203028212 */ /* 0x000fc800078e3cff */
[----:B------:R-:W-:-:S05]  /*141e0*/  @!P0 LOP3.LUT R3, R3, R2, RZ, 0x3c, !PT ;  /* 0x0000000203038212 */ /* 0x000fca00078e3cff */
[----:B------:R-:W2:Y:S04]  /*141f0*/  @!P0 LDG.E.U16 R29, [R2.64] ;  /* 0x0000000a021d8981 */ /* 0x000ea8000c1e1500 */
[----:B---3--:R0:W-:Y:S04]  /*14200*/  STL [R1+0x154], R26 ;  /* 0x0001541a01007387 */ /* 0x0081e80000100800 */
[----:B------:R1:W-:Y:S04]  /*14210*/  STS.U16 [R22+0x21400], R9 ;  /* 0x0214000916007388 */ /* 0x0003e80000000400 */
[----:B0-----:R-:W3:Y:S04]  /*14220*/  LDL.LU R26, [R1+0x8] ;  /* 0x00000800011a7983 */ /* 0x001ee80000300800 */
[----:B-1----:R-:W4:Y:S04]  /*14230*/  LDL R9, [R1+0xb6c] ;  /* 0x000b6c0001097983 */ /* 0x002f280000100800 */
        /* <DEDUP_REMOVED lines=16> */
[----:B------:R0:W-:Y:S04]  /*14340*/  STS.U16 [R22+0x22400], R25 ;  /* 0x0224001916007388 */ /* 0x0001e80000000400 */
[----:B------:R1:W-:Y:S04]  /*14350*/  STS.U16 [R22+0x23400], R23 ;  /* 0x0234001716007388 */ /* 0x0003e80000000400 */
[----:B0-----:R-:W3:Y:S04]  /*14360*/  LDL R25, [R1+0xb5c] ;  /* 0x000b5c0001197983 */ /* 0x001ee80000100800 */
[----:B-1----:R-:W3:Y:S04]  /*14370*/  LDL R23, [R1+0xb48] ;  /* 0x000b480001177983 */ /* 0x002ee80000100800 */
[----:B------:R0:W-:Y:S04]  /*14380*/  STL [R1+0x170], R21 ;  /* 0x0001701501007387 */ /* 0x0001e80000100800 */
[----:B0-----:R-:W3:Y:S04]  /*14390*/  LDL R21, [R1+0xb4c] ;  /* 0x000b4c0001157983 */ /* 0x001ee80000100800 */
[----:B--2---:R0:W-:Y:S04]  /*143a0*/  STL [R1+0x16c], R29 ;  /* 0x00016c1d01007387 */ /* 0x0041e80000100800 */
[----:B0-----:R-:W2:Y:S04]  /*143b0*/  LDL.LU R29, [R1+0x320c] ;  /* 0x00320c00011d7983 */ /* 0x001ea80000300800 */
[----:B------:R-:W3:Y:S01]  /*143c0*/  LDL R3, [R1+0xb68] ;  /* 0x000b680001037983 */ /* 0x000ee20000100800 */
[----:B------:R-:W-:Y:S01]  /*143d0*/  PRMT R0, RZ, 0x7610, R0 ;  /* 0x00007610ff007816 */ /* 0x000fe20000000000 */
[----:B----4-:R-:W-:-:S02]  /*143e0*/  @!P0 IMAD.MOV.U32 R2, RZ, RZ, R9 ;  /* 0x000000ffff028224 */ /* 0x010fc400078e0009 */
[----:B--2---:R0:W-:Y:S04]  /*143f0*/  STS.U16 [R22+0x24400], R29 ;  /* 0x0244001d16007388 */ /* 0x0041e80000000400 */
[----:B---3--:R1:W2:Y:S04]  /*14400*/  @!P0 LDG.E.U16 R0, [R2.64] ;  /* 0x0000000a02008981 */ /* 0x0082a8000c1e1500 */
[----:B0-----:R-:W3:Y:S04]  /*14410*/  LDL.LU R29, [R1+0x3208] ;  /* 0x00320800011d7983 */ /* 0x001ee80000300800 */
[----:B-1----:R-:W4:Y:S04]  /*14420*/  LDL.LU R2, [R1+0x24] ;  /* 0x0000240001027983 */ /* 0x002f280000300800 */
[----:B------:R-:W2:Y:S01]  /*14430*/  LDL R3, [R1+0xb58] ;  /* 0x000b580001037983 */ /* 0x000ea20000100800 */
[----:B------:R-:W-:-:S03]  /*14440*/  PRMT R24, RZ, 0x7610, R24 ;  /* 0x00007610ff187816 */ /* 0x000fc60000000018 */
[----:B------:R-:W2:Y:S04]  /*14450*/  LDL R9, [R1+0xb38] ;  /* 0x000b380001097983 */ /* 0x000ea80000100800 */
[----:B----4-:R0:W-:Y:S02]  /*14460*/  STS.U16 [R22+0x25400], R2 ;  /* 0x0254000216007388 */ /* 0x0101e40000000400 */
[----:B0-----:R-:W-:-:S05]  /*14470*/  @!P0 IMAD.MOV.U32 R2, RZ, RZ, R25 ;  /* 0x000000ffff028224 */ /* 0x001fca00078e0019 */
[----:B--2---:R0:W2:Y:S01]  /*14480*/  @!P0 LDG.E.U16 R24, [R2.64] ;  /* 0x0000000a02188981 */ /* 0x0040a2000c1e1500 */
[----:B---3--:R-:W-:-:S03]  /*14490*/  PRMT R29, RZ, 0x7610, R29 ;  /* 0x00007610ff1d7816 */ /* 0x008fc6000000001d */
[----:B------:R1:W-:Y:S04]  /*144a0*/  STL [R1+0x168], R0 ;  /* 0x0001680001007387 */ /* 0x0003e80000100800 */
[----:B------:R3:W-:Y:S01]  /*144b0*/  STS.U16 [R22+0x26400], R28 ;  /* 0x0264001c16007388 */ /* 0x0007e20000000400 */
[----:B0-----:R-:W-:-:S03]  /*144c0*/  @!P0 IMAD.MOV.U32 R2, RZ, RZ, R21 ;  /* 0x000000ffff028224 */ /* 0x001fc600078e0015 */
[----:B-1----:R-:W4:Y:S01]  /*144d0*/  LDL R0, [R1+0xb3c] ;  /* 0x000b3c0001007983 */ /* 0x002f220000100800 */
[----:B------:R-:W-:-:S03]  /*144e0*/  @!P0 IMAD.MOV.U32 R3, RZ, RZ, R23 ;  /* 0x000000ffff038224 */ /* 0x000fc600078e0017 */
[----:B---3--:R-:W3:Y:S04]  /*144f0*/  LDL.LU R28, [R1+0x3204] ;  /* 0x00320400011c7983 */ /* 0x008ee80000300800 */
[----:B------:R-:W3:Y:S04]  /*14500*/  LDL R25, [R1+0xb28] ;  /* 0x000b280001197983 */ /* 0x000ee80000100800 */
[----:B------:R0:W3:Y:S04]  /*14510*/  @!P0 LDG.E.U16 R29, [R2.64] ;  /* 0x0000000a021d8981 */ /* 0x0000e8000c1e1500 */
[----:B--2---:R1:W-:Y:S04]  /*14520*/  STL [R1+0x164], R24 ;  /* 0x0001641801007387 */ /* 0x0043e80000100800 */
[----:B-1----:R-:W2:Y:S01]  /*14530*/  LDL R24, [R1+0xb2c] ;  /* 0x000b2c0001187983 */ /* 0x002ea20000100800 */
[----:B0-----:R-:W-:-:S02]  /*14540*/  @!P0 IMAD.MOV.U32 R3, RZ, RZ, R9 ;  /* 0x000000ffff038224 */ /* 0x001fc400078e0009 */
[----:B----4-:R-:W-:Y:S01]  /*14550*/  @!P0 IMAD.MOV.U32 R2, RZ, RZ, R0 ;  /* 0x000000ffff028224 */ /* 0x010fe200078e0000 */
[----:B---3--:R-:W-:Y:S01]  /*14560*/  PRMT R28, RZ, 0x7610, R28 ;  /* 0x00007610ff1c7816 */ /* 0x008fe2000000001c */
[----:B------:R-:W-:Y:S04]  /*14570*/  STS.U16 [R22+0x27400], R26 ;  /* 0x0274001a16007388 */ /* 0x000fe80000000400 */
[----:B------:R0:W-:Y:S04]  /*14580*/  STS.U16 [R22+0x28400], R27 ;  /* 0x0284001b16007388 */ /* 0x0001e80000000400 */
[----:B------:R1:W3:Y:S04]  /*14590*/  @!P0 LDG.E.U16 R28, [R2.64] ;  /* 0x0000000a021c8981 */ /* 0x0002e8000c1e1500 */
[----:B------:R-:W-:Y:S01]  /*145a0*/  STL [R1+0x30f0], R29 ;  /* 0x0030f01d01007387 */ /* 0x000fe20000100800 */
[----:B0-----:R-:W-:-:S03]  /*145b0*/  PRMT R27, RZ, 0x7610, R27 ;  /* 0x00007610ff1b7816 */ /* 0x001fc6000000001b */
[----:B------:R-:W-:Y:S01]  /*145c0*/  STL [R1+0x30f4], R29 ;  /* 0x0030f41d01007387 */ /* 0x000fe20000100800 */
[----:B-1----:R-:W-:-:S03]  /*145d0*/  @!P0 IMAD.MOV.U32 R3, RZ, RZ, R25 ;  /* 0x000000ffff038224 */ /* 0x002fc600078e0019 */
[----:B------:R-:W4:Y:S04]  /*145e0*/  LDL R23, [R1+0xb18] ;  /* 0x000b180001177983 */ /* 0x000f280000100800 */
[----:B------:R-:W4:Y:S04]  /*145f0*/  LDL R21, [R1+0xb1c] ;  /* 0x000b1c0001157983 */ /* 0x000f280000100800 */
[----:B------:R-:W4:Y:S04]  /*14600*/  LDL R9, [R1+0xb08] ;  /* 0x000b080001097983 */ /* 0x000f280000100800 */
[----:B------:R-:W4:Y:S01]  /*14610*/  LDL R0, [R1+0xb0c] ;  /* 0x000b0c0001007983 */ /* 0x000f220000100800 */
[----:B--2---:R-:W-:-:S05]  /*14620*/  @!P0 IMAD.MOV.U32 R2, RZ, RZ, R24 ;  /* 0x000000ffff028224 */ /* 0x004fca00078e0018 */
[----:B------:R4:W2:Y:S04]  /*14630*/  @!P0 LDG.E.U16 R27, [R2.64] ;  /* 0x0000000a021b8981 */ /* 0x0008a8000c1e1500 */
[----:B------:R0:W-:Y:S04]  /*14640*/  STS.U16 [R22+0x29400], R19 ;  /* 0x0294001316007388 */ /* 0x0001e80000000400 */
[----:B---3--:R-:W-:Y:S01]  /*14650*/  STL [R1+0x30f8], R28 ;  /* 0x0030f81c01007387 */ /* 0x008fe20000100800 */
[----:B0-----:R-:W-:-:S03]  /*14660*/  PRMT R19, RZ, 0x7610, R19 ;  /* 0x00007610ff137816 */ /* 0x001fc60000000013 */
[----:B------:R-:W-:Y:S04]  /*14670*/  STL [R1+0x30fc], R28 ;  /* 0x0030fc1c01007387 */ /* 0x000fe80000100800 */
[----:B------:R-:W3:Y:S04]  /*14680*/  LDL R25, [R1+0xaf8] ;  /* 0x000af80001197983 */ /* 0x000ee80000100800 */
[----:B------:R-:W3:Y:S01]  /*14690*/  LDL R24, [R1+0xafc] ;  /* 0x000afc0001187983 */ /* 0x000ee20000100800 */
[----:B----4-:R-:W-:Y:S02]  /*146a0*/  @!P0 IMAD.MOV.U32 R3, RZ, RZ, R23 ;  /* 0x000000ffff038224 */ /* 0x010fe400078e0017 */
[----:B------:R-:W-:-:S05]  /*146b0*/  @!P0 IMAD.MOV.U32 R2, RZ, RZ, R21 ;  /* 0x000000ffff028224 */ /* 0x000fca00078e0015 */
[----:B------:R0:W4:Y:S04]  /*146c0*/  @!P0 LDG.E.U16 R19, [R2.64] ;  /* 0x0000000a02138981 */ /* 0x000128000c1e1500 */
[----:B--2---:R-:W-:Y:S04]  /*146d0*/  STL [R1+0x3100], R27 ;  /* 0x0031001b01007387 */ /* 0x004fe80000100800 */
[----:B------:R-:W-:Y:S04]  /*146e0*/  STL [R1+0x3104], R27 ;  /* 0x0031041b01007387 */ /* 0x000fe80000100800 */
[----:B------:R-:W2:Y:S04]  /*146f0*/  LDL R23, [R1+0xae8] ;  /* 0x000ae80001177983 */ /* 0x000ea80000100800 */
[----:B------:R-:W2:Y:S01]  /*14700*/  LDL R21, [R1+0xaec] ;  /* 0x000aec0001157983 */ /* 0x000ea20000100800 */
[----:B0-----:R-:W-:-:S03]  /*14710*/  @!P0 IMAD.MOV.U32 R2, RZ, RZ, R0 ;  /* 0x000000ffff028224 */ /* 0x001fc600078e0000 */
[----:B------:R0:W-:Y:S01]  /*14720*/  STS.U16 [R22+0x2a400], R18 ;  /* 0x02a4001216007388 */ /* 0x0001e20000000400 */
[----:B------:R-:W-:-:S03]  /*14730*/  @!P0 IMAD.MOV.U32 R3, RZ, RZ, R9 ;  /* 0x000000ffff038224 */ /* 0x000fc600078e0009 */
[----:B------:R1:W-:Y:S01]  /*14740*/  STS.U16 [R22+0x2b400], R16 ;  /* 0x02b4001016007388 */ /* 0x0003e20000000400 */
[----:B0-----:R-:W-:Y:S02]  /*14750*/  PRMT R18, RZ, 0x7610, R18 ;  /* 0x00007610ff127816 */ /* 0x001fe40000000012 */
[----:B-1----:R-:W-:-:S04]  /*14760*/  PRMT R16, RZ, 0x7610, R16 ;  /* 0x00007610ff107816 */ /* 0x002fc80000000010 */
[----:B------:R3:W2:Y:S04]  /*14770*/  @!P0 LDG.E.U16 R18, [R2.64] ;  /* 0x0000000a02128981 */ /* 0x0006a8000c1e1500 */
[----:B------:R0:W-:Y:S01]  /*14780*/  STS.U16 [R22+0x2c400], R14 ;  /* 0x02c4000e16007388 */ /* 0x0001e20000000400 */
[----:B---3--:R-:W-:Y:S02]  /*14790*/  @!P0 IMAD.MOV.U32 R2, RZ, RZ, R24 ;  /* 0x000000ffff028224 */ /* 0x008fe400078e0018 */
[----:B------:R-:W-:Y:S01]  /*147a0*/  @!P0 IMAD.MOV.U32 R3, RZ, RZ, R25 ;  /* 0x000000ffff038224 */ /* 0x000fe200078e0019 */
[----:B----4-:R-:W-:Y:S01]  /*147b0*/  STL [R1+0x3108], R19 ;  /* 0x0031081301007387 */ /* 0x010fe20000100800 */
[----:B0-----:R-:W-:-:S03]  /*147c0*/  PRMT R14, RZ, 0x7610, R14 ;  /* 0x00007610ff0e7816 */ /* 0x001fc6000000000e */
[----:B------:R2:W3:Y:S04]  /*147d0*/  @!P0 LDG.E.U16 R16, [R2.64] ;  /* 0x0000000a02108981 */ /* 0x0004e8000c1e1500 */
[----:B------:R-:W-:Y:S04]  /*147e0*/  STL [R1+0x310c], R19 ;  /* 0x00310c1301007387 */ /* 0x000fe80000100800 */
[----:B------:R-:W4:Y:S04]  /*147f0*/  LDL R9, [R1+0xad8] ;  /* 0x000ad80001097983 */ /* 0x000f280000100800 */
[----:B------:R-:W4:Y:S01]  /*14800*/  LDL R0, [R1+0xadc] ;  /* 0x000adc0001007983 */ /* 0x000f220000100800 */
[----:B--2---:R-:W-:-:S02]  /*14810*/  @!P0 IMAD.MOV.U32 R3, RZ, RZ, R23 ;  /* 0x000000ffff038224 */ /* 0x004fc400078e0017 */
[----:B------:R-:W-:-:S05]  /*14820*/  @!P0 IMAD.MOV.U32 R2, RZ, RZ, R21 ;  /* 0x000000ffff028224 */ /* 0x000fca00078e0015 */
[----:B------:R4:W2:Y:S04]  /*14830*/  @!P0 LDG.E.U16 R14, [R2.64] ;  /* 0x0000000a020e8981 */ /* 0x0008a8000c1e1500 */
[----:B------:R0:W-:Y:S04]  /*14840*/  STS.U16 [R22+0x2d400], R13 ;  /* 0x02d4000d16007388 */ /* 0x0001e80000000400 */
[----:B------:R-:W-:Y:S01]  /*14850*/  STL [R1+0x3110], R18 ;  /* 0x0031101201007387 */ /* 0x000fe20000100800 */
[----:B0-----:R-:W-:-:S03]  /*14860*/  PRMT R13, RZ, 0x7610, R13 ;  /* 0x00007610ff0d7816 */ /* 0x001fc6000000000d */
[----:B------:R-:W-:Y:S04]  /*14870*/  STL [R1+0x3114], R18 ;  /* 0x0031141201007387 */ /* 0x000fe80000100800 */
[----:B------:R-:W2:Y:S04]  /*14880*/  LDL R24, [R1+0xd00] ;  /* 0x000d000001187983 */ /* 0x000ea80000100800 */
[----:B---3--:R-:W-:Y:S04]  /*14890*/  STL [R1+0x3118], R16 ;  /* 0x0031181001007387 */ /* 0x008fe80000100800 */
[----:B------:R-:W-:Y:S04]  /*148a0*/  STL [R1+0x311c], R16 ;  /* 0x00311c1001007387 */ /* 0x000fe80000100800 */
[----:B------:R-:W3:Y:S01]  /*148b0*/  LDL R23, [R1+0xabc] ;  /* 0x000abc0001177983 */ /* 0x000ee20000100800 */
[----:B----4-:R-:W-:-:S03]  /*148c0*/  @!P0 IMAD.MOV.U32 R3, RZ, RZ, R9 ;  /* 0x000000ffff038224 */ /* 0x010fc600078e0009 */
[----:B------:R-:W4:Y:S01]  /*148d0*/  LDL R26, [R1+0xaac] ;  /* 0x000aac00011a7983 */ /* 0x000f220000100800 */
[----:B------:R-:W-:-:S03]  /*148e0*/  @!P0 IMAD.MOV.U32 R2, RZ, RZ, R0 ;  /* 0x000000ffff028224 */ /* 0x000fc600078e0000 */
[----:B------:R-:W3:Y:S04]  /*148f0*/  LDL.LU R21, [R1+0x148] ;  /* 0x0001480001157983 */ /* 0x000ee80000300800 */
[----:B------:R-:W3:Y:S04]  /*14900*/  LDL.LU R25, [R1+0x140] ;  /* 0x0001400001197983 */ /* 0x000ee80000300800 */
[----:B------:R0:W3:Y:S04]  /*14910*/  @!P0 LDG.E.U16 R13, [R2.64] ;  /* 0x0000000a020d8981 */ /* 0x0000e8000c1e1500 */
[----:B--2---:R-:W-:Y:S04]  /*14920*/  STL [R1+0x3120], R14 ;  /* 0x0031200e01007387 */ /* 0x004fe80000100800 */
[----:B------:R-:W2:Y:S04]  /*14930*/  LDL R0, [R1+0xa9c] ;  /* 0x000a9c0001007983 */ /* 0x000ea80000100800 */
[----:B------:R-:W2:Y:S04]  /*14940*/  LDL.LU R9, [R1+0x134] ;  /* 0x0001340001097983 */ /* 0x000ea80000300800 */
        /* <DEDUP_REMOVED lines=8> */
[----:B0-----:R-:W2:Y:S01]  /*149d0*/  LDL R3, [R1+0xab8] ;  /* 0x000ab80001037983 */ /* 0x001ea20000100800 */
[----:B---3--:R-:W-:-:S03]  /*149e0*/  @!P0 IMAD.MOV.U32 R2, RZ, RZ, R23 ;  /* 0x000000ffff028224 */ /* 0x008fc600078e0017 */
[----:B------:R0:W-:Y:S02]  /*149f0*/  STS.U16 [R22+0x2f400], R11 ;  /* 0x02f4000b16007388 */ /* 0x0001e40000000400 */
[----:B0-----:R-:W-:Y:S02]  /*14a00*/  PRMT R11, RZ, 0x7610, R11 ;  /* 0x00007610ff0b7816 */ /* 0x001fe4000000000b */
[----:B------:R-:W3:Y:S04]  /*14a10*/  LDL.LU R22, [R1+0x130] ;  /* 0x0001300001167983 */ /* 0x000ee80000300800 */
[----:B------:R-:W3:Y:S04]  /*14a20*/  LDL.LU R23, [R1+0x12c] ;  /* 0x00012c0001177983 */ /* 0x000ee80000300800 */
[----:B--2---:R0:W2:Y:S04]  /*14a30*/  @!P0 LDG.E.U16 R11, [R2.64] ;  /* 0x0000000a020b8981 */ /* 0x0040a8000c1e1500 */
[----:B0-----:R-:W2:Y:S04]  /*14a40*/  LDL.LU R2, [R1+0x150] ;  /* 0x0001500001027983 */ /* 0x001ea80000300800 */
[----:B------:R-:W3:Y:S01]  /*14a50*/  LDL R3, [R1+0xaa8] ;  /* 0x000aa80001037983 */ /* 0x000ee20000100800 */
[----:B------:R-:W-:-:S03]  /*14a60*/  PRMT R20, RZ, 0x7610, R20 ;  /* 0x00007610ff147816 */ /* 0x000fc60000000014 */
[----:B--2---:R4:W-:Y:S02]  /*14a70*/  STS.U16 [R24+0x20800], R2 ;  /* 0x0208000218007388 */ /* 0x0049e40000000400 */
[----:B----4-:R-:W-:Y:S02]  /*14a80*/  @!P0 IMAD.MOV.U32 R2, RZ, RZ, R26 ;  /* 0x000000ffff028224 */ /* 0x010fe400078e001a */
[----:B------:R-:W2:Y:S04]  /*14a90*/  LDL.LU R26, [R1+0x128] ;  /* 0x00012800011a7983 */ /* 0x000ea80000300800 */
[----:B---3--:R-:W3:Y:S04]  /*14aa0*/  @!P0 LDG.E.U16 R20, [R2.64] ;  /* 0x0000000a02148981 */ /* 0x008ee8000c1e1500 */
[----:B---3--:R0:W-:Y:S04]  /*14ab0*/  STL [R1+0x17c], R20 ;  /* 0x00017c1401007387 */ /* 0x0081e80000100800 */
[----:B0-----:R-:W3:Y:S04]  /*14ac0*/  LDL.LU R20, [R1+0x3200] ;  /* 0x0032000001147983 */ /* 0x001ee80000300800 */
[----:B------:R-:W4:Y:S04]  /*14ad0*/  LDL.LU R2, [R1+0x14c] ;  /* 0x00014c0001027983 */ /* 0x000f280000300800 */
[----:B------:R-:W2:Y:S01]  /*14ae0*/  LDL R3, [R1+0xa98] ;  /* 0x000a980001037983 */ /* 0x000ea20000100800 */
[----:B---3--:R-:W-:-:S03]  /*14af0*/  PRMT R20, RZ, 0x7610, R20 ;  /* 0x00007610ff147816 */ /* 0x008fc60000000014 */
[----:B----4-:R0:W-:Y:S02]  /*14b00*/  STS.U16 [R24+0x21800], R2 ;  /* 0x0218000218007388 */ /* 0x0101e40000000400 */
[----:B0-----:R-:W-:Y:S02]  /*14b10*/  @!P0 IMAD.MOV.U32 R2, RZ, RZ, R0 ;  /* 0x000000ffff028224 */ /* 0x001fe400078e0000 */
[----:B------:R-:W3:Y:S04]  /*14b20*/  LDL.LU R0, [R1+0x58] ;  /* 0x0000580001007983 */ /* 0x000ee80000300800 */
[----:B--2---:R-:W2:Y:S04]  /*14b30*/  @!P0 LDG.E.U16 R20, [R2.64] ;  /* 0x0000000a02148981 */ /* 0x004ea8000c1e1500 */
        /* <DEDUP_REMOVED lines=11> */
[----:B--2---:R0:W-:Y:S04]  /*14bf0*/  STL [R1+0x1b8], R21 ;  /* 0x0001b81501007387 */ /* 0x0041e80000100800 */
[----:B0-----:R-:W2:Y:S04]  /*14c00*/  LDL.LU R21, [R1+0x31f4] ;  /* 0x0031f40001157983 */ /* 0x001ea80000300800 */
[----:B------:R-:W4:Y:S04]  /*14c10*/  LDL R2, [R1+0xa78] ;  /* 0x000a780001027983 */ /* 0x000f280000100800 */
[----:B------:R-:W4:Y:S01]  /*14c20*/  LDL R3, [R1+0xa7c] ;  /* 0x000a7c0001037983 */ /* 0x000f220000100800 */
[----:B--2---:R-:W-:-:S02]  /*14c30*/  PRMT R21, RZ, 0x7610, R21 ;  /* 0x00007610ff157816 */ /* 0x004fc40000000015 */
[----:B----4-:R-:W-:-:S04]  /*14c40*/  @!P0 LOP3.LUT R3, R3, R2, RZ, 0x3c, !PT ;  /* 0x0000000203038212 */ /* 0x010fc800078e3cff */
[----:B------:R-:W-:-:S04]  /*14c50*/  @!P0 LOP3.LUT R2, R3, R2, RZ, 0x3c, !PT ;  /* 0x0000000203028212 */ /* 0x000fc800078e3cff */
[----:B------:R-:W-:-:S05]  /*14c60*/  @!P0 LOP3.LUT R3, R3, R2, RZ, 0x3c, !PT ;  /* 0x0000000203038212 */ /* 0x000fca00078e3cff */
[----:B------:R-:W2:Y:S04]  /*14c70*/  @!P0 LDG.E.U16 R21, [R2.64] ;  /* 0x0000000a02158981 */ /* 0x000ea8000c1e1500 */
[----:B------:R0:W-:Y:S04]  /*14c80*/  STS.U16 [R24+0x23800], R25 ;  /* 0x0238001918007388 */ /* 0x0001e80000000400 */
[----:B0-----:R-:W4:Y:S04]  /*14c90*/  LDL.LU R25, [R1+0x10] ;  /* 0x0000100001197983 */ /* 0x001f280000300800 */
        /* <DEDUP_REMOVED lines=9> */
[----:B------:R0:W-:Y:S04]  /*14d30*/  STS.U16 [R24+0x24800], R9 ;  /* 0x0248000918007388 */ /* 0x0001e80000000400 */
[----:B0-----:R-:W3:Y:S04]  /*14d40*/  LDL.LU R9, [R1+0x4] ;  /* 0x0000040001097983 */ /* 0x001ee80000300800 */
[----:B------:R-:W-:Y:S04]  /*14d50*/  STS.U16 [R24+0x25800], R22 ;  /* 0x0258001618007388 */ /* 0x000fe80000000400 */
[----:B--2---:R0:W-:Y:S04]  /*14d60*/  STL [R1+0x204], R21 ;  /* 0x0002041501007387 */ /* 0x0041e80000100800 */
[----:B0-----:R-:W2:Y:S04]  /*14d70*/  LDL.LU R21, [R1+0x31ec] ;  /* 0x0031ec0001157983 */ /* 0x001ea80000300800 */
[----:B------:R-:W2:Y:S04]  /*14d80*/  LDL R2, [R1+0xa58] ;  /* 0x000a580001027983 */ /* 0x000ea80000100800 */
[----:B------:R-:W2:Y:S04]  /*14d90*/  LDL R3, [R1+0xa5c] ;  /* 0x000a5c0001037983 */ /* 0x000ea80000100800 */
[----:B------:R-:W3:Y:S01]  /*14da0*/  LDL.LU R22, [R1+0x31e8] ;  /* 0x0031e80001167983 */ /* 0x000ee20000300800 */
[----:B--2---:R-:W-:-:S04]  /*14db0*/  @!P0 LOP3.LUT R3, R3, R2, RZ, 0x3c, !PT ;  /* 0x0000000203038212 */ /* 0x004fc800078e3cff */
[C---:B------:R-:W-:Y:S02]  /*14dc0*/  @!P0 LOP3.LUT R2, R3.reuse, R2, RZ, 0x3c, !PT ;  /* 0x0000000203028212 */ /* 0x040fe400078e3cff */
[----:B---3--:R-:W-:Y:S02]  /*14dd0*/  PRMT R22, RZ, 0x7610, R22 ;  /* 0x00007610ff167816 */ /* 0x008fe40000000016 */
[----:B------:R-:W-:-:S05]  /*14de0*/  @!P0 LOP3.LUT R3, R3, R2, RZ, 0x3c, !PT ;  /* 0x0000000203038212 */ /* 0x000fca00078e3cff */
[----:B------:R-:W2:Y:S04]  /*14df0*/  @!P0 LDG.E.U16 R22, [R2.64] ;  /* 0x0000000a02168981 */ /* 0x000ea8000c1e1500 */
[----:B------:R-:W-:Y:S04]  /*14e00*/  STS.U16 [R24+0x26800], R23 ;  /* 0x0268001718007388 */ /* 0x000fe80000000400 */
[----:B--2---:R0:W-:Y:S04]  /*14e10*/  STL [R1+0x258], R22 ;  /* 0x0002581601007387 */ /* 0x0041e80000100800 */
[----:B0-----:R-:W2:Y:S04]  /*14e20*/  LDL.LU R22, [R1+0x31e4] ;  /* 0x0031e40001167983 */ /* 0x001ea80000300800 */
[----:B------:R-:W3:Y:S04]  /*14e30*/  LDL R2, [R1+0xa48] ;  /* 0x000a480001027983 */ /* 0x000ee80000100800 */
[----:B------:R-:W3:Y:S04]  /*14e40*/  LDL R3, [R1+0xa4c] ;  /* 0x000a4c0001037983 */ /* 0x000ee80000100800 */
[----:B------:R-:W2:Y:S01]  /*14e50*/  LDL.LU R23, [R1+0x31e0] ;  /* 0x0031e00001177983 */ /* 0x000ea20000300800 */
[----:B---3--:R-:W-:-:S04]  /*14e60*/  @!P0 LOP3.LUT R3, R3, R2, RZ, 0x3c, !PT ;  /* 0x0000000203038212 */ /* 0x008fc800078e3cff */
[C---:B------:R-:W-:Y:S02]  /*14e70*/  @!P0 LOP3.LUT R2, R3.reuse, R2, RZ, 0x3c, !PT ;  /* 0x0000000203028212 */ /* 0x040fe400078e3cff */
[----:B--2---:R-:W-:Y:S02]  /*14e80*/  PRMT R23, RZ, 0x7610, R23 ;  /* 0x00007610ff177816 */ /* 0x004fe40000000017 */
        /* <DEDUP_REMOVED lines=11> */
[----:B------:R1:W-:Y:S04]  /*14f40*/  STS.U16 [R24+0x27800], R26 ;  /* 0x0278001a18007388 */ /* 0x0003e80000000400 */
[----:B-1----:R-:W2:Y:S04]  /*14f50*/  LDL.LU R26, [R1+0x31d8] ;  /* 0x0031d800011a7983 */ /* 0x002ea80000300800 */
[----:B0-----:R-:W2:Y:S04]  /*14f60*/  LDL R2, [R1+0xa28] ;  /* 0x000a280001027983 */ /* 0x001ea80000100800 */
[----:B------:R-:W2:Y:S04]  /*14f70*/  LDL R3, [R1+0xa2c] ;  /* 0x000a2c0001037983 */ /* 0x000ea80000100800 */
[----:B------:R-:W-:Y:S04]  /*14f80*/  STS.U16 [R24+0x28800], R0 ;  /* 0x0288000018007388 */ /* 0x000fe80000000400 */
[----:B---3--:R0:W-:Y:S04]  /*14f90*/  STL [R1+0x250], R10 ;  /* 0x0002500a01007387 */ /* 0x0081e80000100800 */
[----:B0-----:R-:W3:Y:S04]  /*14fa0*/  LDL R10, [R1+0x9fc] ;  /* 0x0009fc00010a7983 */ /* 0x001ee80000100800 */
[----:B------:R-:W3:Y:S01]  /*14fb0*/  LDL.LU R0, [R1+0x31d4] ;  /* 0x0031d40001007983 */ /* 0x000ee20000300800 */
[----:B--2---:R-:W-:-:S04]  /*14fc0*/  @!P0 LOP3.LUT R3, R3, R2, RZ, 0x3c, !PT ;  /* 0x0000000203038212 */ /* 0x004fc800078e3cff */
[----:B------:R-:W-:-:S04]  /*14fd0*/  @!P0 LOP3.LUT R2, R3, R2, RZ, 0x3c, !PT ;  /* 0x0000000203028212 */ /* 0x000fc800078e3cff */
[----:B------:R-:W-:Y:S02]  /*14fe0*/  @!P0 LOP3.LUT R3, R3, R2, RZ, 0x3c, !PT ;  /* 0x0000000203038212 */ /* 0x000fe400078e3cff */
[----:B---3--:R-:W-:-:S06]  /*14ff0*/  PRMT R0, RZ, 0x7610, R0 ;  /* 0x00007610ff007816 */ /* 0x008fcc0000000000 */
[----:B------:R-:W2:Y:S04]  /*15000*/  @!P0 LDG.E.U16 R0, [R2.64] ;  /* 0x0000000a02008981 */ /* 0x000ea8000c1e1500 */
[----:B--2---:R0:W-:Y:S04]  /*15010*/  STL [R1+0x24c], R0 ;  /* 0x00024c0001007387 */ /* 0x0041e80000100800 */
[----:B0-----:R-:W2:Y:S04]  /*15020*/  LDL.LU R0, [R1+0x31d0] ;  /* 0x0031d00001007983 */ /* 0x001ea80000300800 */
[----:B------:R-:W3:Y:S04]  /*15030*/  LDL R2, [R1+0xa18] ;  /* 0x000a180001027983 */ /* 0x000ee80000100800 */
[----:B------:R-:W3:Y:S04]  /*15040*/  LDL R3, [R1+0xa1c] ;  /* 0x000a1c0001037983 */ /* 0x000ee80000100800 */
[----:B--2---:R0:W-:Y:S04]  /*15050*/  STS.U16 [R24+0x29800], R0 ;  /* 0x0298000018007388 */ /* 0x0041e80000000400 */
[----:B0-----:R-:W2:Y:S01]  /*15060*/  LDL.LU R0, [R1+0x31cc] ;  /* 0x0031cc0001007983 */ /* 0x001ea20000300800 */
[----:B---3--:R-:W-:-:S04]  /*15070*/  @!P0 LOP3.LUT R3, R3, R2, RZ, 0x3c, !PT ;  /* 0x0000000203038212 */ /* 0x008fc800078e3cff */
[----:B------:R-:W-:-:S04]  /*15080*/  @!P0 LOP3.LUT R2, R3, R2, RZ, 0x3c, !PT ;  /* 0x0000000203028212 */ /* 0x000fc800078e3cff */
[----:B------:R-:W-:Y:S02]  /*15090*/  @!P0 LOP3.LUT R3, R3, R2, RZ, 0x3c, !PT ;  /* 0x0000000203038212 */ /* 0x000fe400078e3cff */
[----:B--2---:R-:W-:-:S06]  /*150a0*/  PRMT R0, RZ, 0x7610, R0 ;  /* 0x00007610ff007816 */ /* 0x004fcc0000000000 */
        /* <DEDUP_REMOVED lines=10> */
[----:B----4-:R0:W-:Y:S04]  /*15150*/  STS.U16 [R24+0x2a800], R25 ;  /* 0x02a8001918007388 */ /* 0x0101e80000000400 */
[----:B0-----:R-:W3:Y:S04]  /*15160*/  LDL.LU R25, [R1+0x25c] ;  /* 0x00025c0001197983 */ /* 0x001ee80000300800 */
[----:B--2---:R0:W-:Y:S04]  /*15170*/  STL [R1+0x244], R0 ;  /* 0x0002440001007387 */ /* 0x0041e80000100800 */
[----:B0-----:R-:W2:Y:S04]  /*15180*/  LDL.LU R0, [R1+0x31c4] ;  /* 0x0031c40001007983 */ /* 0x001ea80000300800 */
[----:B------:R-:W4:Y:S01]  /*15190*/  LDL R3, [R1+0x9f8] ;  /* 0x0009f80001037983 */ /* 0x000f220000100800 */
[----:B------:R-:W-:-:S03]  /*151a0*/  @!P0 IMAD.MOV.U32 R2, RZ, RZ, R10 ;  /* 0x000000ffff028224 */ /* 0x000fc600078e000a */
[----:B------:R0:W-:Y:S04]  /*151b0*/  STS.U16 [R24+0x2b800], R9 ;  /* 0x02b8000918007388 */ /* 0x0001e80000000400 */
[----:B0-----:R-:W3:Y:S01]  /*151c0*/  LDL.LU R9, [R1+0x260] ;  /* 0x0002600001097983 */ /* 0x001ee20000300800 */
[----:B--2---:R-:W-:-:S06]  /*151d0*/  PRMT R0, RZ, 0x7610, R0 ;  /* 0x00007610ff007816 */ /* 0x004fcc0000000000 */
[----:B----4-:R0:W2:Y:S04]  /*151e0*/  @!P0 LDG.E.U16 R0, [R2.64] ;  /* 0x0000000a02008981 */ /* 0x0100a8000c1e1500 */
[----:B0-----:R-:W4:Y:S04]  /*151f0*/  LDL R2, [R1+0x9e8] ;  /* 0x0009e80001027983 */ /* 0x001f280000100800 */
[----:B------:R-:W4:Y:S01]  /*15200*/  LDL R3, [R1+0x9ec] ;  /* 0x0009ec0001037983 */ /* 0x000f220000100800 */
[----:B------:R-:W-:-:S03]  /*15210*/  PRMT R8, RZ, 0x7610, R8 ;  /* 0x00007610ff087816 */ /* 0x000fc60000000008 */
[----:B------:R-:W3:Y:S04]  /*15220*/  LDL.LU R10, [R1+0x20c] ;  /* 0x00020c00010a7983 */ /* 0x000ee80000300800 */
[----:B--2---:R0:W-:Y:S01]  /*15230*/  STL [R1+0x240], R0 ;  /* 0x0002400001007387 */ /* 0x0041e20000100800 */
[----:B------:R-:W-:-:S03]  /*15240*/  PRMT R20, RZ, 0x7610, R20 ;  /* 0x00007610ff147816 */ /* 0x000fc60000000014 */
[----:B0-----:R-:W3:Y:S01]  /*15250*/  LDL R0, [R1+0xcfc] ;  /* 0x000cfc0001007983 */ /* 0x001ee20000100800 */
[----:B----4-:R-:W-:-:S04]  /*15260*/  @!P0 LOP3.LUT R3, R3, R2, RZ, 0x3c, !PT ;  /* 0x0000000203038212 */ /* 0x010fc800078e3cff */
[----:B------:R-:W-:-:S04]  /*15270*/  @!P0 LOP3.LUT R2, R3, R2, RZ, 0x3c, !PT ;  /* 0x0000000203028212 */ /* 0x000fc800078e3cff */
[----:B------:R-:W-:-:S05]  /*15280*/  @!P0 LOP3.LUT R3, R3, R2, RZ, 0x3c, !PT ;  /* 0x0000000203038212 */ /* 0x000fca00078e3cff */
[----:B------:R0:W2:Y:S04]  /*15290*/  @!P0 LDG.E.U16 R8, [R2.64] ;  /* 0x0000000a02088981 */ /* 0x0000a8000c1e1500 */
[----:B0-----:R-:W4:Y:S04]  /*152a0*/  LDL R2, [R1+0x9d8] ;  /* 0x0009d80001027983 */ /* 0x001f280000100800 */
[----:B------:R-:W4:Y:S04]  /*152b0*/  LDL R3, [R1+0x9dc] ;  /* 0x0009dc0001037983 */ /* 0x000f280000100800 */
[----:B--2---:R0:W-:Y:S04]  /*152c0*/  STL [R1+0x23c], R8 ;  /* 0x00023c0801007387 */ /* 0x0041e80000100800 */
[----:B0-----:R-:W2:Y:S01]  /*152d0*/  LDL.LU R8, [R1+0x208] ;  /* 0x0002080001087983 */ /* 0x001ea20000300800 */
[----:B----4-:R-:W-:-:S04]  /*152e0*/  @!P0 LOP3.LUT R3, R3, R2, RZ, 0x3c, !PT ;  /* 0x0000000203038212 */ /* 0x010fc800078e3cff */
[----:B------:R-:W-:-:S04]  /*152f0*/  @!P0 LOP3.LUT R2, R3, R2, RZ, 0x3c, !PT ;  /* 0x0000000203028212 */ /* 0x000fc800078e3cff */
[----:B------:R-:W-:-:S05]  /*15300*/  @!P0 LOP3.LUT R3, R3, R2, RZ, 0x3c, !PT ;  /* 0x0000000203038212 */ /* 0x000fca00078e3cff */
[----:B------:R0:W4:Y:S04]  /*15310*/  @!P0 LDG.E.U16 R20, [R2.64] ;  /* 0x0000000a02148981 */ /* 0x000128000c1e1500 */
[----:B0-----:R-:W2:Y:S04]  /*15320*/  LDL R2, [R1+0x9c8] ;  /* 0x0009c80001027983 */ /* 0x001ea80000100800 */
[----:B------:R-:W2:Y:S01]  /*15330*/  LDL R3, [R1+0x9cc] ;  /* 0x0009cc0001037983 */ /* 0x000ea20000100800 */
[----:B------:R-:W-:Y:S02]  /*15340*/  PRMT R21, RZ, 0x7610, R21 ;  /* 0x00007610ff157816 */ /* 0x000fe40000000015 */
[----:B--2---:R-:W-:-:S04]  /*15350*/  @!P0 LOP3.LUT R3, R3, R2, RZ, 0x3c, !PT ;  /* 0x0000000203038212 */ /* 0x004fc800078e3cff */
[----:B------:R-:W-:-:S04]  /*15360*/  @!P0 LOP3.LUT R2, R3, R2, RZ, 0x3c, !PT ;  /* 0x0000000203028212 */ /* 0x000fc800078e3cff */
[----:B------:R-:W-:-:S05]  /*15370*/  @!P0 LOP3.LUT R3, R3, R2, RZ, 0x3c, !PT ;  /* 0x0000000203038212 */ /* 0x000fca00078e3cff */
[----:B------:R-:W2:Y:S04]  /*15380*/  @!P0 LDG.E.U16 R21, [R2.64] ;  /* 0x0000000a02158981 */ /* 0x000ea8000c1e1500 */
[----:B----4-:R0:W-:Y:S04]  /*15390*/  STL [R1+0x238], R20 ;  /* 0x0002381401007387 */ /* 0x0101e80000100800 */
[----:B0-----:R-:W4:Y:S04]  /*153a0*/  LDL.LU R20, [R1+0x1bc] ;  /* 0x0001bc0001147983 */ /* 0x001f280000300800 */
        /* <DEDUP_REMOVED lines=9> */
[----:B------:R-:W-:Y:S04]  /*15440*/  STS.U16 [R24+0x2c800], R26 ;  /* 0x02c8001a18007388 */ /* 0x000fe80000000400 */
[----:B------:R-:W-:Y:S04]  /*15450*/  STS.U16 [R24+0x2d800], R23 ;  /* 0x02d8001718007388 */ /* 0x000fe80000000400 */
[----:B------:R-:W-:Y:S04]  /*15460*/  STS.U16 [R24+0x2e800], R22 ;  /* 0x02e8001618007388 */ /* 0x000fe80000000400 */
[----:B------:R0:W-:Y:S04]  /*15470*/  STS.U16 [R24+0x2f800], R21 ;  /* 0x02f8001518007388 */ /* 0x0001e80000000400 */
[----:B0-----:R-:W3:Y:S04]  /*15480*/  LDL.LU R24, [R1+0x1b0] ;  /* 0x0001b00001187983 */ /* 0x001ee80000300800 */
        /* <DEDUP_REMOVED lines=63> */
[----:B------:R0:W2:Y:S04]  /*15880*/  @!P0 LDG.E.U16 R17, [R2.64] ;  /* 0x0000000a02118981 */ /* 0x0000a8000c1e1500 */
[----:B------:R1:W-:Y:S04]  /*15890*/  STS.U16 [R0+0x25c00], R24 ;  /* 0x025c001800007388 */ /* 0x0003e80000000400 */
[----:B-1----:R-:W4:Y:S04]  /*158a0*/  LDL.LU R24, [R1+0x138] ;  /* 0x0001380001187983 */ /* 0x002f280000300800 */
[----:B0-----:R-:W3:Y:S04]  /*158b0*/  LDL R2, [R1+0x948] ;  /* 0x0009480001027983 */ /* 0x001ee80000100800 */
[----:B------:R-:W3:Y:S04]  /*158c0*/  LDL R3, [R1+0x94c] ;  /* 0x00094c0001037983 */ /* 0x000ee80000100800 */
[----:B------:R-:W-:Y:S04]  /*158d0*/  STS.U16 [R0+0x26c00], R25 ;  /* 0x026c001900007388 */ /* 0x000fe80000000400 */
[----:B--2---:R0:W-:Y:S04]  /*158e0*/  STL [R1+0x20c], R17 ;  /* 0x00020c1101007387 */ /* 0x0041e80000100800 */
[----:B0-----:R-:W2:Y:S04]  /*158f0*/  LDL.LU R17, [R1+0x124] ;  /* 0x0001240001117983 */ /* 0x001ea80000300800 */
[----:B------:R-:W2:Y:S01]  /*15900*/  LDL.LU R25, [R1+0x31a4] ;  /* 0x0031a40001197983 */ /* 0x000ea20000300800 */
        /* <DEDUP_REMOVED lines=37> */
[----:B0-----:R-:W3:Y:S04]  /*15b60*/  LDL R8, [R1+0xcd8] ;  /* 0x000cd80001087983 */ /* 0x001ee80000100800 */
        /* <DEDUP_REMOVED lines=25> */
[----:B------:R-:W-:Y:S01]  /*15d00*/  @!P0 IMAD.MOV.U32 R2, RZ, RZ, R8 ;  /* 0x000000ffff028224 */ /* 0x000fe200078e0008 */
[----:B--2---:R-:W-:-:S06]  /*15d10*/  PRMT R25, RZ, 0x7610, R25 ;  /* 0x00007610ff197816 */ /* 0x004fcc0000000019 */
[----:B----4-:R-:W2:Y:S04]  /*15d20*/  @!P0 LDG.E.U16 R25, [R2.64] ;  /* 0x0000000a02198981 */ /* 0x010ea8000c1e1500 */
[----:B------:R0:W-:Y:S04]  /*15d30*/  STS.U16 [R0+0x2cc00], R17 ;  /* 0x02cc001100007388 */ /* 0x0001e80000000400 */
[----:B0-----:R-:W4:Y:S04]  /*15d40*/  LDL R17, [R1+0xcb4] ;  /* 0x000cb40001117983 */ /* 0x001f280000100800 */
[----:B------:R-:W3:Y:S04]  /*15d50*/  LDL.LU R8, [R1+0x34] ;  /* 0x0000340001087983 */ /* 0x000ee80000300800 */
        /* <DEDUP_REMOVED lines=13> */
[----:B------:R-:W2:Y:S04]  /*15e30*/  LDL R2, [R1+0xcc0] ;  /* 0x000cc00001027983 */ /* 0x000ea80000100800 */
[----:B------:R-:W2:Y:S01]  /*15e40*/  LDL R3, [R1+0xcc4] ;  /* 0x000cc40001037983 */ /* 0x000ea20000100800 */
[----:B------:R-:W-:-:S03]  /*15e50*/  PRMT R15, RZ, 0x7610, R15 ;  /* 0x00007610ff0f7816 */ /* 0x000fc6000000000f */
[----:B------:R0:W-:Y:S04]  /*15e60*/  STS.U16 [R0+0x2ec00], R10 ;  /* 0x02ec000a00007388 */ /* 0x0001e80000000400 */
[----:B0-----:R-:W3:Y:S01]  /*15e70*/  LDL.LU R10, [R1+0x44] ;  /* 0x00004400010a7983 */ /* 0x001ee20000300800 */
[----:B--2---:R-:W-:-:S04]  /*15e80*/  @!P0 LOP3.LUT R3, R3, R2, RZ, 0x3c, !PT ;  /* 0x0000000203038212 */ /* 0x004fc800078e3cff */
[----:B------:R-:W-:-:S04]  /*15e90*/  @!P0 LOP3.LUT R2, R3, R2, RZ, 0x3c, !PT ;  /* 0x0000000203028212 */ /* 0x000fc800078e3cff */
[----:B------:R-:W-:-:S05]  /*15ea0*/  @!P0 LOP3.LUT R3, R3, R2, RZ, 0x3c, !PT ;  /* 0x0000000203038212 */ /* 0x000fca00078e3cff */
[----:B------:R0:W2:Y:S04]  /*15eb0*/  @!P0 LDG.E.U16 R15, [R2.64] ;  /* 0x0000000a020f8981 */ /* 0x0000a8000c1e1500 */
[----:B0-----:R-:W3:Y:S04]  /*15ec0*/  LDL.LU R2, [R1+0x30] ;  /* 0x0000300001027983 */ /* 0x001ee80000300800 */
[----:B------:R-:W3:Y:S04]  /*15ed0*/  LDL R3, [R1+0xcb0] ;  /* 0x000cb00001037983 */ /* 0x000ee80000100800 */
[----:B--2---:R0:W-:Y:S04]  /*15ee0*/  STL [R1+0x148], R15 ;  /* 0x0001480f01007387 */ /* 0x0041e80000100800 */
[----:B0-----:R-:W2:Y:S04]  /*15ef0*/  LDL.LU R15, [R1+0x48] ;  /* 0x00004800010f7983 */ /* 0x001ea80000300800 */
[----:B---3--:R0:W-:Y:S04]  /*15f00*/  STS.U16 [R0+0x2fc00], R2 ;  /* 0x02fc000200007388 */ /* 0x0081e80000000400 */
[----:B0-----:R-:W3:Y:S01]  /*15f10*/  LDL.LU R0, [R1+0x3180] ;  /* 0x0031800001007983 */ /* 0x001ee20000300800 */
[----:B----4-:R-:W-:-:S03]  /*15f20*/  @!P0 IMAD.MOV.U32 R2, RZ, RZ, R17 ;  /* 0x000000ffff028224 */ /* 0x010fc600078e0011 */
[----:B------:R-:W4:Y:S01]  /*15f30*/  LDL.LU R17, [R1+0x28] ;  /* 0x0000280001117983 */ /* 0x000f220000300800 */
[----:B---3--:R-:W-:-:S06]  /*15f40*/  PRMT R0, RZ, 0x7610, R0 ;  /* 0x00007610ff007816 */ /* 0x008fcc0000000000 */
[----:B------:R-:W3:Y:S04]  /*15f50*/  @!P0 LDG.E.U16 R0, [R2.64] ;  /* 0x0000000a02008981 */ /* 0x000ee8000c1e1500 */
[----:B---3--:R0:W-:Y:S04]  /*15f60*/  STL [R1+0x144], R0 ;  /* 0x0001440001007387 */ /* 0x0081e80000100800 */
[----:B0-----:R-:W3:Y:S04]  /*15f70*/  LDL.LU R0, [R1+0x317c] ;  /* 0x00317c0001007983 */ /* 0x001ee80000300800 */
[----:B------:R-:W2:Y:S04]  /*15f80*/  LDL R2, [R1+0xca0] ;  /* 0x000ca00001027983 */ /* 0x000ea80000100800 */
[----:B------:R-:W2:Y:S01]  /*15f90*/  LDL R3, [R1+0xca4] ;  /* 0x000ca40001037983 */ /* 0x000ea20000100800 */
[----:B------:R-:W-:-:S02]  /*15fa0*/  PRMT R25, RZ, 0x7610, R25 ;  /* 0x00007610ff197816 */ /* 0x000fc40000000019 */
[----:B--2---:R-:W-:-:S04]  /*15fb0*/  @!P0 LOP3.LUT R3, R3, R2, RZ, 0x3c, !PT ;  /* 0x0000000203038212 */ /* 0x004fc800078e3cff */
[----:B------:R-:W-:-:S04]  /*15fc0*/  @!P0 LOP3.LUT R2, R3, R2, RZ, 0x3c, !PT ;  /* 0x0000000203028212 */ /* 0x000fc800078e3cff */
[----:B------:R-:W-:-:S05]  /*15fd0*/  @!P0 LOP3.LUT R3, R3, R2, RZ, 0x3c, !PT ;  /* 0x0000000203038212 */ /* 0x000fca00078e3cff */
[----:B------:R-:W2:Y:S04]  /*15fe0*/  @!P0 LDG.E.U16 R25, [R2.64] ;  /* 0x0000000a02198981 */ /* 0x000ea8000c1e1500 */
[----:B---3--:R0:W-:Y:S04]  /*15ff0*/  STS.U16 [R0], R20 ;  /* 0x0000001400007388 */ /* 0x0081e80000000400 */
        /* <DEDUP_REMOVED lines=9> */
[----:B------:R0:W2:Y:S04]  /*16090*/  @!P0 LDG.E.U16 R25, [R2.64] ;  /* 0x0000000a02198981 */ /* 0x0000a8000c1e1500 */
[----:B------:R1:W-:Y:S04]  /*160a0*/  STS.U16 [R0+0x800], R24 ;  /* 0x0008001800007388 */ /* 0x0003e80000000400 */
[----:B-1----:R-:W3:Y:S04]  /*160b0*/  LDL.LU R24, [R1+0xc] ;  /* 0x00000c0001187983 */ /* 0x002ee80000300800 */
[----:B0-----:R-:W3:Y:S04]  /*160c0*/  LDL R2, [R1+0xc80] ;  /* 0x000c800001027983 */ /* 0x001ee80000100800 */
[----:B------:R-:W3:Y:S04]  /*160d0*/  LDL R3, [R1+0xc84] ;  /* 0x000c840001037983 */ /* 0x000ee80000100800 */
[----:B------:R-:W-:Y:S04]  /*160e0*/  STS.U16 [R0+0x1000], R8 ;  /* 0x0010000800007388 */ /* 0x000fe80000000400 */
[----:B--2---:R0:W-:Y:S04]  /*160f0*/  STL [R1+0x13c], R25 ;  /* 0x00013c1901007387 */ /* 0x0041e80000100800 */
[----:B0-----:R-:W2:Y:S04]  /*16100*/  LDL.LU R25, [R1] ;  /* 0x0000000001197983 */ /* 0x001ea80000300800 */
[----:B------:R-:W2:Y:S01]  /*16110*/  LDL.LU R8, [R1+0x3174] ;  /* 0x0031740001087983 */ /* 0x000ea20000300800 */
[----:B---3--:R-:W-:-:S04]  /*16120*/  @!P0 LOP3.LUT R3, R3, R2, RZ, 0x3c, !PT ;  /* 0x0000000203038212 */ /* 0x008fc800078e3cff */
[----:B------:R-:W-:-:S04]  /*16130*/  @!P0 LOP3.LUT R2, R3, R2, RZ, 0x3c, !PT ;  /* 0x0000000203028212 */ /* 0x000fc800078e3cff */
[----:B------:R-:W-:Y:S02]  /*16140*/  @!P0 LOP3.LUT R3, R3, R2, RZ, 0x3c, !PT ;  /* 0x0000000203038212 */ /* 0x000fe400078e3cff */
[----:B--2---:R-:W-:-:S06]  /*16150*/  PRMT R8, RZ, 0x7610, R8 ;  /* 0x00007610ff087816 */ /* 0x004fcc0000000008 */
        /* <DEDUP_REMOVED lines=34> */
[----:B----4-:R-:W-:Y:S04]  /*16380*/  STS.U16 [R0+0x3000], R17 ;  /* 0x0030001100007388 */ /* 0x010fe80000000400 */
[----:B--2---:R0:W-:Y:S04]  /*16390*/  STL [R1+0x12c], R15 ;  /* 0x00012c0f01007387 */ /* 0x0041e80000100800 */
[----:B0-----:R-:W2:Y:S04]  /*163a0*/  LDL.LU R15, [R1+0x3158] ;  /* 0x00315800010f7983 */ /* 0x001ea80000300800 */
[----:B------:R-:W3:Y:S04]  /*163b0*/  LDL R2, [R1+0xc40] ;  /* 0x000c400001027983 */ /* 0x000ee80000100800 */
[----:B------:R-:W3:Y:S04]  /*163c0*/  LDL R3, [R1+0xc44] ;  /* 0x000c440001037983 */ /* 0x000ee80000100800 */
[----:B------:R-:W4:Y:S01]  /*163d0*/  LDL.LU R17, [R1+0x3154] ;  /* 0x0031540001117983 */ /* 0x000f220000300800 */
[----:B---3--:R-:W-:-:S04]  /*163e0*/  @!P0 LOP3.LUT R3, R3, R2, RZ, 0x3c, !PT ;  /* 0x0000000203038212 */ /* 0x008fc800078e3cff */
[C---:B------:R-:W-:Y:S02]  /*163f0*/  @!P0 LOP3.LUT R2, R3.reuse, R2, RZ, 0x3c, !PT ;  /* 0x0000000203028212 */ /* 0x040fe400078e3cff */
[----:B----4-:R-:W-:Y:S02]  /*16400*/  PRMT R17, RZ, 0x7610, R17 ;  /* 0x00007610ff117816 */ /* 0x010fe40000000011 */
[----:B------:R-:W-:-:S05]  /*16410*/  @!P0 LOP3.LUT R3, R3, R2, RZ, 0x3c, !PT ;  /* 0x0000000203038212 */ /* 0x000fca00078e3cff */
[----:B------:R-:W3:Y:S04]  /*16420*/  @!P0 LDG.E.U16 R17, [R2.64] ;  /* 0x0000000a02118981 */ /* 0x000ee8000c1e1500 */
[----:B------:R-:W-:Y:S04]  /*16430*/  STS.U16 [R0+0x3800], R20 ;  /* 0x0038001400007388 */ /* 0x000fe80000000400 */
[----:B---3--:R0:W-:Y:S04]  /*16440*/  STL [R1+0x128], R17 ;  /* 0x0001281101007387 */ /* 0x0081e80000100800 */
[----:B0-----:R-:W3:Y:S04]  /*16450*/  LDL.LU R17, [R1+0x3150] ;  /* 0x0031500001117983 */ /* 0x001ee80000300800 */
        /* <DEDUP_REMOVED lines=34> */
[----:B------:R-:W-:-:S02]  /*16680*/  PRMT R24, RZ, 0x7610, R24 ;  /* 0x00007610ff187816 */ /* 0x000fc40000000018 */
[----:B----4-:R-:W-:-:S04]  /*16690*/  @!P0 LOP3.LUT R3, R3, R2, RZ, 0x3c, !PT ;  /* 0x0000000203038212 */ /* 0x010fc800078e3cff */
[----:B------:R-:W-:-:S04]  /*166a0*/  @!P0 LOP3.LUT R2, R3, R2, RZ, 0x3c, !PT ;  /* 0x0000000203028212 */ /* 0x000fc800078e3cff */
[----:B------:R-:W-:-:S05]  /*166b0*/  @!P0 LOP3.LUT R3, R3, R2, RZ, 0x3c, !PT ;  /* 0x0000000203038212 */ /* 0x000fca00078e3cff */
[----:B------:R-:W4:Y:S04]  /*166c0*/  @!P0 LDG.E.U16 R24, [R2.64] ;  /* 0x0000000a02188981 */ /* 0x000f28000c1e1500 */
[----:B----4-:R0:W-:Y:S04]  /*166d0*/  STL [R1+0x58], R24 ;  /* 0x0000581801007387 */ /* 0x0101e80000100800 */
[----:B0-----:R-:W4:Y:S04]  /*166e0*/  LDL.LU R24, [R1+0x3134] ;  /* 0x0031340001187983 */ /* 0x001f280000300800 */
        /* <DEDUP_REMOVED lines=11> */
[----:B---3--:R-:W-:-:S02]  /*167a0*/  PRMT R17, RZ, 0x7610, R17 ;  /* 0x00007610ff117816 */ /* 0x008fc40000000011 */
[----:B--2---:R-:W-:-:S04]  /*167b0*/  @!P0 LOP3.LUT R3, R3, R2, RZ, 0x3c, !PT ;  /* 0x0000000203038212 */ /* 0x004fc800078e3cff */
        /* <DEDUP_REMOVED lines=12> */
[----:B0-----:R-:W2:Y:S04]  /*16880*/  LDL R2, [R1+0xbc0] ;  /* 0x000bc00001027983 */ /* 0x001ea80000100800 */
[----:B------:R-:W2:Y:S01]  /*16890*/  LDL R3, [R1+0xbc4] ;  /* 0x000bc40001037983 */ /* 0x000ea20000100800 */
[----:B------:R-:W-:Y:S02]  /*168a0*/  PRMT R10, RZ, 0x7610, R10 ;  /* 0x00007610ff0a7816 */ /* 0x000fe4000000000a */
[----:B--2---:R-:W-:-:S04]  /*168b0*/  @!P0 LOP3.LUT R3, R3, R2, RZ, 0x3c, !PT ;  /* 0x0000000203038212 */ /* 0x004fc800078e3cff */
[----:B------:R-:W-:-:S04]  /*168c0*/  @!P0 LOP3.LUT R2, R3, R2, RZ, 0x3c, !PT ;  /* 0x0000000203028212 */ /* 0x000fc800078e3cff */
[----:B------:R-:W-:-:S05]  /*168d0*/  @!P0 LOP3.LUT R3, R3, R2, RZ, 0x3c, !PT ;  /* 0x0000000203038212 */ /* 0x000fca00078e3cff */
[----:B------:R-:W2:Y:S04]  /*168e0*/  @!P0 LDG.E.U16 R10, [R2.64] ;  /* 0x0000000a020a8981 */ /* 0x000ea8000c1e1500 */
[----:B---3--:R0:W-:Y:S04]  /*168f0*/  STL [R1+0x4c], R19 ;  /* 0x00004c1301007387 */ /* 0x0081e80000100800 */
[----:B0-----:R-:W3:Y:S04]  /*16900*/  LDL R19, [R1+0xb94] ;  /* 0x000b940001137983 */ /* 0x001ee80000100800 */
        /* <DEDUP_REMOVED lines=9> */
[----:B0-----:R-:W3:Y:S04]  /*169a0*/  LDL R2, [R1+0xba0] ;  /* 0x000ba00001027983 */ /* 0x001ee80000100800 */
[----:B------:R-:W3:Y:S01]  /*169b0*/  LDL R3, [R1+0xba4] ;  /* 0x000ba40001037983 */ /* 0x000ee20000100800 */
[----:B------:R-:W-:-:S03]  /*169c0*/  PRMT R18, RZ, 0x7610, R18 ;  /* 0x00007610ff127816 */ /* 0x000fc60000000012 */
[----:B--2---:R0:W-:Y:S04]  /*169d0*/  STL [R1+0x44], R16 ;  /* 0x0000441001007387 */ /* 0x0041e80000100800 */
[----:B0-----:R-:W2:Y:S01]  /*169e0*/  LDL.LU R16, [R1+0x154] ;  /* 0x0001540001107983 */ /* 0x001ea20000300800 */
[----:B---3--:R-:W-:-:S04]  /*169f0*/  @!P0 LOP3.LUT R3, R3, R2, RZ, 0x3c, !PT ;  /* 0x0000000203038212 */ /* 0x008fc800078e3cff */
[----:B------:R-:W-:-:S04]  /*16a00*/  @!P0 LOP3.LUT R2, R3, R2, RZ, 0x3c, !PT ;  /* 0x0000000203028212 */ /* 0x000fc800078e3cff */
[----:B------:R-:W-:-:S05]  /*16a10*/  @!P0 LOP3.LUT R3, R3, R2, RZ, 0x3c, !PT ;  /* 0x0000000203038212 */ /* 0x000fca00078e3cff */
[----:B------:R0:W3:Y:S04]  /*16a20*/  @!P0 LDG.E.U16 R18, [R2.64] ;  /* 0x0000000a02128981 */ /* 0x0000e8000c1e1500 */
[----:B0-----:R-:W2:Y:S01]  /*16a30*/  LDL R3, [R1+0xb90] ;  /* 0x000b900001037983 */ /* 0x001ea20000100800 */
[----:B------:R-:W-:Y:S01]  /*16a40*/  PRMT R27, RZ, 0x7610, R27 ;  /* 0x00007610ff1b7816 */ /* 0x000fe2000000001b */
[----:B------:R-:W-:Y:S02]  /*16a50*/  @!P0 IMAD.MOV.U32 R2, RZ, RZ, R19 ;  /* 0x000000ffff028224 */ /* 0x000fe400078e0013 */
[----:B---3--:R0:W-:Y:S04]  /*16a60*/  STL [R1+0x40], R18 ;  /* 0x0000401201007387 */ /* 0x0081e80000100800 */
[----:B0-----:R-:W3:Y:S04]  /*16a70*/  LDL.LU R18, [R1+0x174] ;  /* 0x0001740001127983 */ /* 0x001ee80000300800 */
[----:B------:R-:W3:Y:S04]  /*16a80*/  LDL.LU R19, [R1+0x170] ;  /* 0x0001700001137983 */ /* 0x000ee80000300800 */
[----:B--2---:R0:W2:Y:S04]  /*16a90*/  @!P0 LDG.E.U16 R27, [R2.64] ;  /* 0x0000000a021b8981 */ /* 0x0040a8000c1e1500 */
        /* <DEDUP_REMOVED lines=9> */
[----:B0-----:R-:W2:Y:S04]  /*16b30*/  LDL R2, [R1+0xb70] ;  /* 0x000b700001027983 */ /* 0x001ea80000100800 */
[----:B------:R-:W2:Y:S01]  /*16b40*/  LDL R3, [R1+0xb74] ;  /* 0x000b740001037983 */ /* 0x000ea20000100800 */
[----:B------:R-:W-:-:S03]  /*16b50*/  PRMT R29, RZ, 0x7610, R29 ;  /* 0x00007610ff1d7816 */ /* 0x000fc6000000001d */
[----:B---3--:R0:W-:Y:S04]  /*16b60*/  STL [R1+0x38], R28 ;  /* 0x0000381c01007387 */ /* 0x0081e80000100800 */
[----:B0-----:R-:W3:Y:S01]  /*16b70*/  LDL.LU R28, [R1+0x168] ;  /* 0x00016800011c7983 */ /* 0x001ee20000300800 */
        /* <DEDUP_REMOVED lines=12> */
[----:B0-----:R-:W3:Y:S04]  /*16c40*/  LDL.LU R29, [R1+0x164] ;  /* 0x00016400011d7983 */ /* 0x001ee80000300800 */
        /* <DEDUP_REMOVED lines=115> */
[----:B0-----:R-:W3:Y:S04]  /*17380*/  LDL R2, [R1+0xaa0] ;  /* 0x000aa00001027983 */ /* 0x001ee80000100800 */
[----:B------:R-:W3:Y:S01]  /*17390*/  LDL R3, [R1+0xaa4] ;  /* 0x000aa40001037983 */ /* 0x000ee20000100800 */
[----:B------:R-:W-:-:S03]  /*173a0*/  PRMT R29, RZ, 0x7610, R29 ;  /* 0x00007610ff1d7816 */ /* 0x000fc6000000001d */
[----:B--2---:R0:W-:Y:S04]  /*173b0*/  STL [R1+0x3068], R28 ;  /* 0x0030681c01007387 */ /* 0x0041e80000100800 */
[----:B------:R1:W-:Y:S04]  /*173c0*/  STS.U16 [R0+0xf000], R27 ;  /* 0x00f0001b00007388 */ /* 0x0003e80000000400 */
[----:B0-----:R-:W2:Y:S01]  /*173d0*/  LDL R28, [R1+0xa84] ;  /* 0x000a8400011c7983 */ /* 0x001ea20000100800 */
[----:B---3--:R-:W-:-:S04]  /*173e0*/  @!P0 LOP3.LUT R3, R3, R2, RZ, 0x3c, !PT ;  /* 0x0000000203038212 */ /* 0x008fc800078e3cff */
[----:B------:R-:W-:-:S04]  /*173f0*/  @!P0 LOP3.LUT R2, R3, R2, RZ, 0x3c, !PT ;  /* 0x0000000203028212 */ /* 0x000fc800078e3cff */
[----:B------:R-:W-:-:S05]  /*17400*/  @!P0 LOP3.LUT R3, R3, R2, RZ, 0x3c, !PT ;  /* 0x0000000203038212 */ /* 0x000fca00078e3cff */
[----:B------:R0:W3:Y:S04]  /*17410*/  @!P0 LDG.E.U16 R29, [R2.64] ;  /* 0x0000000a021d8981 */ /* 0x0000e8000c1e1500 */
[----:B0-----:R-:W2:Y:S04]  /*17420*/  LDL R2, [R1+0xa90] ;  /* 0x000a900001027983 */ /* 0x001ea80000100800 */
[----:B------:R-:W2:Y:S01]  /*17430*/  LDL R3, [R1+0xa94] ;  /* 0x000a940001037983 */ /* 0x000ea20000100800 */
[----:B-1----:R-:W-:-:S03]  /*17440*/  PRMT R27, RZ, 0x7610, R27 ;  /* 0x00007610ff1b7816 */ /* 0x002fc6000000001b */
[----:B---3--:R0:W-:Y:S01]  /*17450*/  STL [R1+0x306c], R29 ;  /* 0x00306c1d01007387 */ /* 0x0081e20000100800 */
[----:B------:R-:W-:-:S03]  /*17460*/  PRMT R26, RZ, 0x7610, R26 ;  /* 0x00007610ff1a7816 */ /* 0x000fc6000000001a */
[----:B0-----:R-:W3:Y:S01]  /*17470*/  LDL R29, [R1+0xa74] ;  /* 0x000a7400011d7983 */ /* 0x001ee20000100800 */
[----:B--2---:R-:W-:-:S04]  /*17480*/  @!P0 LOP3.LUT R3, R3, R2, RZ, 0x3c, !PT ;  /* 0x0000000203038212 */ /* 0x004fc800078e3cff */
[----:B------:R-:W-:-:S04]  /*17490*/  @!P0 LOP3.LUT R2, R3, R2, RZ, 0x3c, !PT ;  /* 0x0000000203028212 */ /* 0x000fc800078e3cff */
[----:B------:R-:W-:-:S05]  /*174a0*/  @!P0 LOP3.LUT R3, R3, R2, RZ, 0x3c, !PT ;  /* 0x0000000203038212 */ /* 0x000fca00078e3cff */
[----:B------:R0:W2:Y:S04]  /*174b0*/  @!P0 LDG.E.U16 R27, [R2.64] ;  /* 0x0000000a021b8981 */ /* 0x0000a8000c1e1500 */
[----:B0-----:R-:W3:Y:S01]  /*174c0*/  LDL R3, [R1+0xa80] ;  /* 0x000a800001037983 */ /* 0x001ee20000100800 */
[----:B------:R-:W-:-:S03]  /*174d0*/  @!P0 IMAD.MOV.U32 R2, RZ, RZ, R28 ;  /* 0x000000ffff028224 */ /* 0x000fc600078e001c */
[----:B--2---:R0:W-:Y:S04]  /*174e0*/  STL [R1+0x3070], R27 ;  /* 0x0030701b01007387 */ /* 0x0041e80000100800 */
[----:B------:R1:W-:Y:S04]  /*174f0*/  STS.U16 [R0+0x5000], R25 ;  /* 0x0050001900007388 */ /* 0x0003e80000000400 */
[----:B------:R-:W2:Y:S04]  /*17500*/  LDL R28, [R1+0xa50] ;  /* 0x000a5000011c7983 */ /* 0x000ea80000100800 */
[----:B---3--:R3:W2:Y:S04]  /*17510*/  @!P0 LDG.E.U16 R26, [R2.64] ;  /* 0x0000000a021a8981 */ /* 0x0086a8000c1e1500 */
[----:B0-----:R-:W4:Y:S04]  /*17520*/  LDL R27, [R1+0xa54] ;  /* 0x000a5400011b7983 */ /* 0x001f280000100800 */
[----:B---3--:R-:W3:Y:S01]  /*17530*/  LDL R3, [R1+0xa70] ;  /* 0x000a700001037983 */ /* 0x008ee20000100800 */
[----:B-1----:R-:W-:Y:S01]  /*17540*/  PRMT R25, RZ, 0x7610, R25 ;  /* 0x00007610ff197816 */ /* 0x002fe20000000019 */
[----:B------:R-:W-:-:S02]  /*17550*/  @!P0 IMAD.MOV.U32 R2, RZ, RZ, R29 ;  /* 0x000000ffff028224 */ /* 0x000fc400078e001d */
[----:B--2---:R0:W-:Y:S04]  /*17560*/  STL [R1+0x3074], R26 ;  /* 0x0030741a01007387 */ /* 0x0041e80000100800 */
[----:B0-----:R-:W2:Y:S04]  /*17570*/  LDL.LU R26, [R1+0x1b4] ;  /* 0x0001b400011a7983 */ /* 0x001ea80000300800 */
[----:B------:R-:W2:Y:S04]  /*17580*/  LDL.LU R29, [R1+0x200] ;  /* 0x00020000011d7983 */ /* 0x000ea80000300800 */
[----:B---3--:R0:W3:Y:S04]  /*17590*/  @!P0 LDG.E.U16 R25, [R2.64] ;  /* 0x0000000a02198981 */ /* 0x0080e8000c1e1500 */
[----:B0-----:R-:W2:Y:S04]  /*175a0*/  LDL R2, [R1+0xa60] ;  /* 0x000a600001027983 */ /* 0x001ea80000100800 */
[----:B------:R-:W2:Y:S04]  /*175b0*/  LDL R3, [R1+0xa64] ;  /* 0x000a640001037983 */ /* 0x000ea80000100800 */
[----:B----4-:R0:W-:Y:S02]  /*175c0*/  STS.U16 [R0+0x5800], R24 ;  /* 0x0058001800007388 */ /* 0x0101e40000000400 */
[----:B0-----:R-:W-:-:S02]  /*175d0*/  PRMT R24, RZ, 0x7610, R24 ;  /* 0x00007610ff187816 */ /* 0x001fc40000000018 */
[----:B--2---:R-:W-:-:S04]  /*175e0*/  @!P0 LOP3.LUT R3, R3, R2, RZ, 0x3c, !PT ;  /* 0x0000000203038212 */ /* 0x004fc800078e3cff */
[----:B------:R-:W-:-:S04]  /*175f0*/  @!P0 LOP3.LUT R2, R3, R2, RZ, 0x3c, !PT ;  /* 0x0000000203028212 */ /* 0x000fc800078e3cff */
[----:B------:R-:W-:-:S05]  /*17600*/  @!P0 LOP3.LUT R3, R3, R2, RZ, 0x3c, !PT ;  /* 0x0000000203038212 */ /* 0x000fca00078e3cff */
[----:B------:R0:W2:Y:S01]  /*17610*/  @!P0 LDG.E.U16 R24, [R2.64] ;  /* 0x0000000a02188981 */ /* 0x0000a2000c1e1500 */
[----:B------:R-:W-:-:S03]  /*17620*/  PRMT R23, RZ, 0x7610, R23 ;  /* 0x00007610ff177816 */ /* 0x000fc60000000017 */
[----:B---3--:R1:W-:Y:S01]  /*17630*/  STL [R1+0x3078], R25 ;  /* 0x0030781901007387 */ /* 0x0083e20000100800 */
[----:B0-----:R-:W-:Y:S02]  /*17640*/  @!P0 IMAD.MOV.U32 R2, RZ, RZ, R27 ;  /* 0x000000ffff028224 */ /* 0x001fe400078e001b */
[----:B------:R-:W-:Y:S01]  /*17650*/  @!P0 IMAD.MOV.U32 R3, RZ, RZ, R28 ;  /* 0x000000ffff038224 */ /* 0x000fe200078e001c */
[----:B-1----:R-:W3:Y:S04]  /*17660*/  LDL R25, [R1+0xa44] ;  /* 0x000a440001197983 */ /* 0x002ee80000100800 */
[----:B------:R0:W4:Y:S04]  /*17670*/  @!P0 LDG.E.U16 R23, [R2.64] ;  /* 0x0000000a02178981 */ /* 0x000128000c1e1500 */
[----:B--2---:R1:W-:Y:S04]  /*17680*/  STL [R1+0x307c], R24 ;  /* 0x00307c1801007387 */ /* 0x0043e80000100800 */
[----:B------:R-:W2:Y:S04]  /*17690*/  LDL R27, [R1+0xa20] ;  /* 0x000a2000011b7983 */ /* 0x000ea80000100800 */
[----:B-1----:R-:W2:Y:S04]  /*176a0*/  LDL R24, [R1+0xa24] ;  /* 0x000a240001187983 */ /* 0x002ea80000100800 */
[----:B------:R-:W2:Y:S04]  /*176b0*/  LDL.LU R28, [R1+0x204] ;  /* 0x00020400011c7983 */ /* 0x000ea80000300800 */
[----:B0-----:R-:W2:Y:S04]  /*176c0*/  LDL.LU R2, [R1+0x17c] ;  /* 0x00017c0001027983 */ /* 0x001ea80000300800 */
[----:B------:R-:W3:Y:S01]  /*176d0*/  LDL R3, [R1+0xa40] ;  /* 0x000a400001037983 */ /* 0x000ee20000100800 */
[----:B------:R-:W-:-:S03]  /*176e0*/  PRMT R22, RZ, 0x7610, R22 ;  /* 0x00007610ff167816 */ /* 0x000fc60000000016 */
[----:B----4-:R-:W-:Y:S04]  /*176f0*/  STL [R1+0x3080], R23 ;  /* 0x0030801701007387 */ /* 0x010fe80000100800 */
[----:B--2---:R3:W-:Y:S02]  /*17700*/  STS.U16 [R0+0x13000], R2 ;  /* 0x0130000200007388 */ /* 0x0047e40000000400 */
[----:B---3--:R-:W-:-:S05]  /*17710*/  @!P0 IMAD.MOV.U32 R2, RZ, RZ, R25 ;  /* 0x000000ffff028224 */ /* 0x008fca00078e0019 */
[----:B------:R0:W2:Y:S04]  /*17720*/  @!P0 LDG.E.U16 R22, [R2.64] ;  /* 0x0000000a02168981 */ /* 0x0000a8000c1e1500 */
[----:B0-----:R-:W3:Y:S04]  /*17730*/  LDL R2, [R1+0xa30] ;  /* 0x000a300001027983 */ /* 0x001ee80000100800 */
[----:B------:R-:W3:Y:S01]  /*17740*/  LDL R3, [R1+0xa34] ;  /* 0x000a340001037983 */ /* 0x000ee20000100800 */
[----:B------:R-:W-:-:S03]  /*17750*/  PRMT R21, RZ, 0x7610, R21 ;  /* 0x00007610ff157816 */ /* 0x000fc60000000015 */
[----:B------:R0:W-:Y:S02]  /*17760*/  STS.U16 [R0+0x6000], R20 ;  /* 0x0060001400007388 */ /* 0x0001e40000000400 */
[----:B0-----:R-:W-:Y:S02]  /*17770*/  PRMT R20, RZ, 0x7610, R20 ;  /* 0x00007610ff147816 */ /* 0x001fe40000000014 */
[----:B--2---:R0:W-:Y:S04]  /*17780*/  STL [R1+0x3084], R22 ;  /* 0x0030841601007387 */ /* 0x0041e80000100800 */
[----:B0-----:R-:W2:Y:S01]  /*17790*/  LDL.LU R22, [R1+0x1b8] ;  /* 0x0001b80001167983 */ /* 0x001ea20000300800 */
[----:B---3--:R-:W-:-:S03]  /*177a0*/  @!P0 LOP3.LUT R3, R3, R2, RZ, 0x3c, !PT ;  /* 0x0000000203038212 */ /* 0x008fc600078e3cff */
[----:B------:R-:W3:Y:S01]  /*177b0*/  LDL R25, [R1+0xa10] ;  /* 0x000a100001197983 */ /* 0x000ee20000100800 */
[----:B------:R-:W-:-:S03]  /*177c0*/  @!P0 LOP3.LUT R2, R3, R2, RZ, 0x3c, !PT ;  /* 0x0000000203028212 */ /* 0x000fc600078e3cff */
[----:B------:R-:W4:Y:S01]  /*177d0*/  LDL R23, [R1+0xa14] ;  /* 0x000a140001177983 */ /* 0x000f220000100800 */
[----:B------:R-:W-:-:S05]  /*177e0*/  @!P0 LOP3.LUT R3, R3, R2, RZ, 0x3c, !PT ;  /* 0x0000000203038212 */ /* 0x000fca00078e3cff */
[----:B------:R0:W4:Y:S02]  /*177f0*/  @!P0 LDG.E.U16 R21, [R2.64] ;  /* 0x0000000a02158981 */ /* 0x000124000c1e1500 */
[----:B0-----:R-:W-:Y:S02]  /*17800*/  @!P0 IMAD.MOV.U32 R2, RZ, RZ, R24 ;  /* 0x000000ffff028224 */ /* 0x001fe400078e0018 */
[----:B------:R-:W-:-:S05]  /*17810*/  @!P0 IMAD.MOV.U32 R3, RZ, RZ, R27 ;  /* 0x000000ffff038224 */ /* 0x000fca00078e001b */
[----:B------:R3:W4:Y:S04]  /*17820*/  @!P0 LDG.E.U16 R20, [R2.64] ;  /* 0x0000000a02148981 */ /* 0x000728000c1e1500 */
[----:B------:R0:W-:Y:S04]  /*17830*/  STS.U16 [R0+0xf800], R19 ;  /* 0x00f8001300007388 */ /* 0x0001e80000000400 */
[----:B------:R1:W-:Y:S01]  /*17840*/  STS.U16 [R0+0x13800], R26 ;  /* 0x0138001a00007388 */ /* 0x0003e20000000400 */
[----:B0-----:R-:W-:-:S03]  /*17850*/  PRMT R19, RZ, 0x7610, R19 ;  /* 0x00007610ff137816 */ /* 0x001fc60000000013 */
[----:B-1----:R-:W4:Y:S04]  /*17860*/  LDL.LU R26, [R1+0x254] ;  /* 0x00025400011a7983 */ /* 0x002f280000300800 */
[----:B--2---:R0:W-:Y:S01]  /*17870*/  STS.U16 [R0+0x14000], R22 ;  /* 0x0140001600007388 */ /* 0x0041e20000000400 */
[----:B---3--:R-:W-:Y:S02]  /*17880*/  @!P0 IMAD.MOV.U32 R3, RZ, RZ, R25 ;  /* 0x000000ffff038224 */ /* 0x008fe400078e0019 */
[----:B----4-:R-:W-:-:S05]  /*17890*/  @!P0 IMAD.MOV.U32 R2, RZ, RZ, R23 ;  /* 0x000000ffff028224 */ /* 0x010fca00078e0017 */
[----:B------:R-:W2:Y:S04]  /*178a0*/  @!P0 LDG.E.U16 R19, [R2.64] ;  /* 0x0000000a02138981 */ /* 0x000ea8000c1e1500 */
[----:B------:R1:W-:Y:S04]  /*178b0*/  STL [R1+0x3088], R21 ;  /* 0x0030881501007387 */ /* 0x0003e80000100800 */
[----:B0-----:R-:W3:Y:S04]  /*178c0*/  LDL R22, [R1+0xa00] ;  /* 0x000a000001167983 */ /* 0x001ee80000100800 */
[----:B-1----:R-:W4:Y:S04]  /*178d0*/  LDL R21, [R1+0xa04] ;  /* 0x000a040001157983 */ /* 0x002f280000100800 */
[----:B------:R-:W4:Y:S04]  /*178e0*/  LDL.LU R27, [R1+0x250] ;  /* 0x00025000011b7983 */ /* 0x000f280000300800 */
[----:B------:R0:W-:Y:S04]  /*178f0*/  STL [R1+0x308c], R20 ;  /* 0x00308c1401007387 */ /* 0x0001e80000100800 */
[----:B------:R-:W4:Y:S04]  /*17900*/  LDL R24, [R1+0x9f0] ;  /* 0x0009f00001187983 */ /* 0x000f280000100800 */
[----:B0-----:R-:W4:Y:S04]  /*17910*/  LDL R20, [R1+0x9f4] ;  /* 0x0009f40001147983 */ /* 0x001f280000100800 */
[----:B------:R0:W-:Y:S04]  /*17920*/  STS.U16 [R0+0x14800], R29 ;  /* 0x0148001d00007388 */ /* 0x0001e80000000400 */
[----:B------:R1:W-:Y:S04]  /*17930*/  STS.U16 [R0+0x10000], R18 ;  /* 0x0100001200007388 */ /* 0x0003e80000000400 */
[----:B0-----:R-:W4:Y:S01]  /*17940*/  LDL.LU R29, [R1+0x24c] ;  /* 0x00024c00011d7983 */ /* 0x001f220000300800 */
[----:B-1----:R-:W-:-:S03]  /*17950*/  PRMT R18, RZ, 0x7610, R18 ;  /* 0x00007610ff127816 */ /* 0x002fc60000000012 */
[----:B------:R0:W-:Y:S02]  /*17960*/  STS.U16 [R0+0x6800], R17 ;  /* 0x0068001100007388 */ /* 0x0001e40000000400 */
[----:B0-----:R-:W-:Y:S02]  /*17970*/  PRMT R17, RZ, 0x7610, R17 ;  /* 0x00007610ff117816 */ /* 0x001fe40000000011 */
[----:B--2---:R0:W-:Y:S01]  /*17980*/  STL [R1+0x3090], R19 ;  /* 0x0030901301007387 */ /* 0x0041e20000100800 */
[----:B---3--:R-:W-:-:S03]  /*17990*/  @!P0 IMAD.MOV.U32 R3, RZ, RZ, R22 ;  /* 0x000000ffff038224 */ /* 0x008fc600078e0016 */
[----:B0-----:R-:W2:Y:S01]  /*179a0*/  LDL.LU R19, [R1+0x258] ;  /* 0x0002580001137983 */ /* 0x001ea20000300800 */
[----:B----4-:R-:W-:-:S03]  /*179b0*/  @!P0 IMAD.MOV.U32 R2, RZ, RZ, R21 ;  /* 0x000000ffff028224 */ /* 0x010fc600078e0015 */
[----:B------:R-:W3:Y:S04]  /*179c0*/  LDL R25, [R1+0x9e0] ;  /* 0x0009e00001197983 */ /* 0x000ee80000100800 */
[----:B------:R-:W4:Y:S04]  /*179d0*/  LDL R23, [R1+0x9e4] ;  /* 0x0009e40001177983 */ /* 0x000f280000100800 */
[----:B------:R0:W2:Y:S04]  /*179e0*/  @!P0 LDG.E.U16 R18, [R2.64] ;  /* 0x0000000a02128981 */ /* 0x0000a8000c1e1500 */
[----:B------:R-:W2:Y:S04]  /*179f0*/  LDL R22, [R1+0x9d0] ;  /* 0x0009d00001167983 */ /* 0x000ea80000100800 */
[----:B------:R-:W2:Y:S01]  /*17a00*/  LDL R21, [R1+0x9d4] ;  /* 0x0009d40001157983 */ /* 0x000ea20000100800 */
[----:B0-----:R-:W-:-:S02]  /*17a10*/  @!P0 IMAD.MOV.U32 R2, RZ, RZ, R20 ;  /* 0x000000ffff028224 */ /* 0x001fc400078e0014 */
[----:B------:R-:W-:-:S05]  /*17a20*/  @!P0 IMAD.MOV.U32 R3, RZ, RZ, R24 ;  /* 0x000000ffff038224 */ /* 0x000fca00078e0018 */
[----:B------:R3:W2:Y:S04]  /*17a30*/  @!P0 LDG.E.U16 R17, [R2.64] ;  /* 0x0000000a02118981 */ /* 0x0006a8000c1e1500 */
[----:B------:R0:W-:Y:S04]  /*17a40*/  STS.U16 [R0+0x10800], R16 ;  /* 0x0108001000007388 */ /* 0x0001e80000000400 */
[----:B------:R1:W-:Y:S01]  /*17a50*/  STS.U16 [R0+0x7000], R15 ;  /* 0x0070000f00007388 */ /* 0x0003e20000000400 */
[----:B0-----:R-:W-:-:S03]  /*17a60*/  PRMT R16, RZ, 0x7610, R16 ;  /* 0x00007610ff107816 */ /* 0x001fc60000000010 */
[----:B------:R0:W-:Y:S01]  /*17a70*/  STS.U16 [R0+0x15000], R28 ;  /* 0x0150001c00007388 */ /* 0x0001e20000000400 */
[----:B-1----:R-:W-:-:S03]  /*17a80*/  PRMT R15, RZ, 0x7610, R15 ;  /* 0x00007610ff0f7816 */ /* 0x002fc6000000000f */
[----:B0-----:R-:W2:Y:S01]  /*17a90*/  LDL.LU R28, [R1+0x248] ;  /* 0x00024800011c7983 */ /* 0x001ea20000300800 */
[----:B---3--:R-:W-:Y:S02]  /*17aa0*/  @!P0 IMAD.MOV.U32 R3, RZ, RZ, R25 ;  /* 0x000000ffff038224 */ /* 0x008fe400078e0019 */
[----:B----4-:R-:W-:-:S05]  /*17ab0*/  @!P0 IMAD.MOV.U32 R2, RZ, RZ, R23 ;  /* 0x000000ffff028224 */ /* 0x010fca00078e0017 */
[----:B------:R0:W3:Y:S04]  /*17ac0*/  @!P0 LDG.E.U16 R16, [R2.64] ;  /* 0x0000000a02108981 */ /* 0x0000e8000c1e1500 */
[----:B--2---:R-:W-:Y:S01]  /*17ad0*/  STL [R1+0x3094], R18 ;  /* 0x0030941201007387 */ /* 0x004fe20000100800 */
[----:B0-----:R-:W-:Y:S02]  /*17ae0*/  @!P0 IMAD.MOV.U32 R2, RZ, RZ, R21 ;  /* 0x000000ffff028224 */ /* 0x001fe400078e0015 */
[----:B------:R-:W-:Y:S01]  /*17af0*/  @!P0 IMAD.MOV.U32 R3, RZ, RZ, R22 ;  /* 0x000000ffff038224 */ /* 0x000fe200078e0016 */
[----:B------:R0:W-:Y:S04]  /*17b00*/  STS.U16 [R0+0x15800], R19 ;  /* 0x0158001300007388 */ /* 0x0001e80000000400 */
[----:B------:R-:W-:Y:S04]  /*17b10*/  STL [R1+0x3098], R17 ;  /* 0x0030981101007387 */ /* 0x000fe80000100800 */
[----:B------:R-:W2:Y:S04]  /*17b20*/  LDL R20, [R1+0x9c0] ;  /* 0x0009c00001147983 */ /* 0x000ea80000100800 */
[----:B0-----:R-:W4:Y:S04]  /*17b30*/  LDL R19, [R1+0x9c4] ;  /* 0x0009c40001137983 */ /* 0x001f280000100800 */
[----:B------:R2:W4:Y:S04]  /*17b40*/  @!P0 LDG.E.U16 R15, [R2.64] ;  /* 0x0000000a020f8981 */ /* 0x000528000c1e1500 */
[----:B------:R-:W4:Y:S04]  /*17b50*/  LDL.LU R24, [R1+0x244] ;  /* 0x0002440001187983 */ /* 0x000f280000300800 */
[----:B------:R-:W4:Y:S04]  /*17b60*/  LDL.LU R25, [R1+0x240] ;  /* 0x0002400001197983 */ /* 0x000f280000300800 */
[----:B------:R0:W-:Y:S04]  /*17b70*/  STS.U16 [R0+0x11000], R14 ;  /* 0x0110000e00007388 */ /* 0x0001e80000000400 */
[----:B------:R1:W-:Y:S01]  /*17b80*/  STS.U16 [R0+0x16000], R26 ;  /* 0x0160001a00007388 */ /* 0x0003e20000000400 */
[----:B0-----:R-:W-:-:S03]  /*17b90*/  PRMT R14, RZ, 0x7610, R14 ;  /* 0x00007610ff0e7816 */ /* 0x001fc6000000000e */
[----:B---3--:R0:W-:Y:S04]  /*17ba0*/  STL [R1+0x309c], R16 ;  /* 0x00309c1001007387 */ /* 0x0081e80000100800 */
[----:B------:R-:W3:Y:S04]  /*17bb0*/  LDL R18, [R1+0x9b0] ;  /* 0x0009b00001127983 */ /* 0x000ee80000100800 */
[----:B------:R-:W3:Y:S04]  /*17bc0*/  LDL R17, [R1+0x9b4] ;  /* 0x0009b40001117983 */ /* 0x000ee80000100800 */
[----:B-1----:R-:W3:Y:S01]  /*17bd0*/  LDL.LU R26, [R1+0x23c] ;  /* 0x00023c00011a7983 */ /* 0x002ee20000300800 */
[----:B--2---:R-:W-:-:S02]  /*17be0*/  @!P0 IMAD.MOV.U32 R3, RZ, RZ, R20 ;  /* 0x000000ffff038224 */ /* 0x004fc400078e0014 */
[----:B----4-:R-:W-:Y:S01]  /*17bf0*/  @!P0 IMAD.MOV.U32 R2, RZ, RZ, R19 ;  /* 0x000000ffff028224 */ /* 0x010fe200078e0013 */
[----:B------:R1:W-:Y:S04]  /*17c00*/  STL [R1+0x30a0], R15 ;  /* 0x0030a00f01007387 */ /* 0x0003e80000100800 */
[----:B0-----:R-:W2:Y:S04]  /*17c10*/  LDL R16, [R1+0x9a0] ;  /* 0x0009a00001107983 */ /* 0x001ea80000100800 */
[----:B------:R3:W4:Y:S04]  /*17c20*/  @!P0 LDG.E.U16 R14, [R2.64] ;  /* 0x0000000a020e8981 */ /* 0x000728000c1e1500 */
[----:B-1----:R-:W4:Y:S04]  /*17c30*/  LDL R15, [R1+0x9a4] ;  /* 0x0009a400010f7983 */ /* 0x002f280000100800 */
[----:B------:R0:W-:Y:S04]  /*17c40*/  STS.U16 [R0+0x11800], R13 ;  /* 0x0118000d00007388 */ /* 0x0001e80000000400 */
[----:B------:R1:W-:Y:S04]  /*17c50*/  STS.U16 [R0+0x12000], R12 ;  /* 0x0120000c00007388 */ /* 0x0003e80000000400 */
[----:B------:R1:W-:Y:S01]  /*17c60*/  STS.U16 [R0+0x16800], R27 ;  /* 0x0168001b00007388 */ /* 0x0003e20000000400 */
[----:B0-----:R-:W-:-:S03]  /*17c70*/  PRMT R13, RZ, 0x7610, R13 ;  /* 0x00007610ff0d7816 */ /* 0x001fc6000000000d */
[----:B------:R-:W4:Y:S01]  /*17c80*/  LDL R19, [R1+0x994] ;  /* 0x0009940001137983 */ /* 0x000f220000100800 */
[----:B-1----:R-:W-:-:S03]  /*17c90*/  PRMT R12, RZ, 0x7610, R12 ;  /* 0x00007610ff0c7816 */ /* 0x002fc6000000000c */
[----:B------:R0:W-:Y:S04]  /*17ca0*/  STS.U16 [R0+0x17000], R29 ;  /* 0x0170001d00007388 */ /* 0x0001e80000000400 */
[----:B------:R-:W4:Y:S04]  /*17cb0*/  LDL.LU R27, [R1+0x238] ;  /* 0x00023800011b7983 */ /* 0x000f280000300800 */
[----:B0-----:R-:W4:Y:S01]  /*17cc0*/  LDL.LU R29, [R1+0x234] ;  /* 0x00023400011d7983 */ /* 0x001f220000300800 */
[----:B---3--:R-:W-:Y:S02]  /*17cd0*/  @!P0 IMAD.MOV.U32 R3, RZ, RZ, R18 ;  /* 0x000000ffff038224 */ /* 0x008fe400078e0012 */
[----:B------:R-:W-:-:S05]  /*17ce0*/  @!P0 IMAD.MOV.U32 R2, RZ, RZ, R17 ;  /* 0x000000ffff028224 */ /* 0x000fca00078e0011 */
[----:B------:R2:W3:Y:S02]  /*17cf0*/  @!P0 LDG.E.U16 R13, [R2.64] ;  /* 0x0000000a020d8981 */ /* 0x0004e4000c1e1500 */
[----:B--2---:R-:W-:Y:S02]  /*17d00*/  @!P0 IMAD.MOV.U32 R3, RZ, RZ, R16 ;  /* 0x000000ffff038224 */ /* 0x004fe400078e0010 */
[----:B----4-:R0:W-:Y:S01]  /*17d10*/  STL [R1+0x30a4], R14 ;  /* 0x0030a40e01007387 */ /* 0x0101e20000100800 */
[----:B------:R-:W-:-:S03]  /*17d20*/  @!P0 IMAD.MOV.U32 R2, RZ, RZ, R15 ;  /* 0x000000ffff028224 */ /* 0x000fc600078e000f */
[----:B------:R-:W2:Y:S04]  /*17d30*/  LDL R18, [R1+0x980] ;  /* 0x0009800001127983 */ /* 0x000ea80000100800 */
[----:B------:R1:W4:Y:S04]  /*17d40*/  @!P0 LDG.E.U16 R12, [R2.64] ;  /* 0x0000000a020c8981 */ /* 0x000328000c1e1500 */
[----:B0-----:R-:W2:Y:S04]  /*17d50*/  LDL R14, [R1+0x990] ;  /* 0x00099000010e7983 */ /* 0x001ea80000100800 */
[----:B------:R-:W2:Y:S04]  /*17d60*/  LDL R17, [R1+0x984] ;  /* 0x0009840001117983 */ /* 0x000ea80000100800 */
[----:B------:R0:W-:Y:S01]  /*17d70*/  STS.U16 [R0+0x17800], R28 ;  /* 0x0178001c00007388 */ /* 0x0001e20000000400 */
[----:B-1----:R-:W-:-:S03]  /*17d80*/  @!P0 IMAD.MOV.U32 R2, RZ, RZ, R19 ;  /* 0x000000ffff028224 */ /* 0x002fc600078e0013 */
[----:B------:R1:W-:Y:S04]  /*17d90*/  STS.U16 [R0+0x12800], R11 ;  /* 0x0128000b00007388 */ /* 0x0003e80000000400 */
[----:B0-----:R-:W2:Y:S01]  /*17da0*/  LDL.LU R28, [R1+0x230] ;  /* 0x00023000011c7983 */ /* 0x001ea20000300800 */
[----:B-1----:R-:W-:-:S03]  /*17db0*/  PRMT R11, RZ, 0x7610, R11 ;  /* 0x00007610ff0b7816 */ /* 0x002fc6000000000b */
[----:B---3--:R0:W-:Y:S04]  /*17dc0*/  STL [R1+0x30a8], R13 ;  /* 0x0030a80d01007387 */ /* 0x0081e80000100800 */
[----:B------:R-:W3:Y:S04]  /*17dd0*/  LDL R16, [R1+0x970] ;  /* 0x0009700001107983 */ /* 0x000ee80000100800 */
[----:B------:R-:W3:Y:S04]  /*17de0*/  LDL R15, [R1+0x974] ;  /* 0x00097400010f7983 */ /* 0x000ee80000100800 */
[----:B----4-:R-:W-:Y:S01]  /*17df0*/  STL [R1+0x30ac], R12 ;  /* 0x0030ac0c01007387 */ /* 0x010fe20000100800 */
[----:B--2---:R-:W-:-:S03]  /*17e00*/  @!P0 IMAD.MOV.U32 R3, RZ, RZ, R14 ;  /* 0x000000ffff038224 */ /* 0x004fc600078e000e */
[----:B0-----:R-:W2:Y:S04]  /*17e10*/  LDL R13, [R1+0x964] ;  /* 0x00096400010d7983 */ /* 0x001ea80000100800 */
[----:B------:R-:W4:Y:S04]  /*17e20*/  LDL R14, [R1+0x960] ;  /* 0x00096000010e7983 */ /* 0x000f280000100800 */
[----:B------:R0:W4:Y:S04]  /*17e30*/  @!P0 LDG.E.U16 R11, [R2.64] ;  /* 0x0000000a020b8981 */ /* 0x000128000c1e1500 */
[----:B------:R1:W-:Y:S01]  /*17e40*/  STS.U16 [R0+0x7800], R10 ;  /* 0x0078000a00007388 */ /* 0x0003e20000000400 */
[----:B0-----:R-:W-:-:S02]  /*17e50*/  @!P0 IMAD.MOV.U32 R2, RZ, RZ, R17 ;  /* 0x000000ffff028224 */ /* 0x001fc400078e0011 */
[----:B------:R-:W-:Y:S01]  /*17e60*/  @!P0 IMAD.MOV.U32 R3, RZ, RZ, R18 ;  /* 0x000000ffff038224 */ /* 0x000fe200078e0012 */
[----:B-1----:R-:W-:Y:S01]  /*17e70*/  PRMT R10, RZ, 0x7610, R10 ;  /* 0x00007610ff0a7816 */ /* 0x002fe2000000000a */
[----:B------:R0:W-:Y:S05]  /*17e80*/  STS.U16 [R0+0x8000], R9 ;  /* 0x0080000900007388 */ /* 0x0001ea0000000400 */
[----:B------:R3:W4:Y:S01]  /*17e90*/  @!P0 LDG.E.U16 R10, [R2.64] ;  /* 0x0000000a020a8981 */ /* 0x000722000c1e1500 */
[----:B0-----:R-:W-:-:S03]  /*17ea0*/  PRMT R9, RZ, 0x7610, R9 ;  /* 0x00007610ff097816 */ /* 0x001fc60000000009 */
[----:B------:R0:W-:Y:S02]  /*17eb0*/  STS.U16 [R0+0x8800], R8 ;  /* 0x0088000800007388 */ /* 0x0001e40000000400 */
[----:B0-----:R-:W-:Y:S01]  /*17ec0*/  PRMT R8, RZ, 0x7610, R8 ;  /* 0x00007610ff087816 */ /* 0x001fe20000000008 */
[----:B---3--:R-:W-:Y:S02]  /*17ed0*/  @!P0 IMAD.MOV.U32 R3, RZ, RZ, R16 ;  /* 0x000000ffff038224 */ /* 0x008fe400078e0010 */
[----:B------:R-:W-:-:S05]  /*17ee0*/  @!P0 IMAD.MOV.U32 R2, RZ, RZ, R15 ;  /* 0x000000ffff028224 */ /* 0x000fca00078e000f */
[----:B------:R2:W3:Y:S02]  /*17ef0*/  @!P0 LDG.E.U16 R9, [R2.64] ;  /* 0x0000000a02098981 */ /* 0x0004e4000c1e1500 */
[----:B--2---:R-:W-:Y:S02]  /*17f00*/  @!P0 IMAD.MOV.U32 R2, RZ, RZ, R13 ;  /* 0x000000ffff028224 */ /* 0x004fe400078e000d */
[----:B----4-:R-:W-:Y:S01]  /*17f10*/  @!P0 IMAD.MOV.U32 R3, RZ, RZ, R14 ;  /* 0x000000ffff038224 */ /* 0x010fe200078e000e */
[----:B------:R0:W-:Y:S04]  /*17f20*/  STL [R1+0x30b0], R11 ;  /* 0x0030b00b01007387 */ /* 0x0001e80000100800 */
[----:B------:R-:W2:Y:S04]  /*17f30*/  @!P0 LDG.E.U16 R8, [R2.64] ;  /* 0x0000000a02088981 */ /* 0x000ea8000c1e1500 */
[----:B------:R-:W4:Y:S04]  /*17f40*/  LDL R12, [R1+0x950] ;  /* 0x00095000010c7983 */ /* 0x000f280000100800 */
[----:B0-----:R-:W4:Y:S04]  /*17f50*/  LDL R11, [R1+0x954] ;  /* 0x00095400010b7983 */ /* 0x001f280000100800 */
[----:B------:R-:W-:Y:S04]  /*17f60*/  STL [R1+0x30b4], R10 ;  /* 0x0030b40a01007387 */ /* 0x000fe80000100800 */
[----:B------:R0:W-:Y:S04]  /*17f70*/  STS.U16 [R0+0x9000], R7 ;  /* 0x0090000700007388 */ /* 0x0001e80000000400 */
[----:B------:R-:W-:Y:S04]  /*17f80*/  STS.U16 [R0+0x18000], R24 ;  /* 0x0180001800007388 */ /* 0x000fe80000000400 */
[----:B------:R-:W-:Y:S01]  /*17f90*/  STS.U16 [R0+0x18800], R25 ;  /* 0x0188001900007388 */ /* 0x000fe20000000400 */
[----:B0-----:R-:W-:-:S03]  /*17fa0*/  PRMT R7, RZ, 0x7610, R7 ;  /* 0x00007610ff077816 */ /* 0x001fc60000000007 */
[----:B------:R-:W-:Y:S04]  /*17fb0*/  STS.U16 [R0+0x19000], R26 ;  /* 0x0190001a00007388 */ /* 0x000fe80000000400 */
[----:B------:R-:W-:Y:S04]  /*17fc0*/  STS.U16 [R0+0x19800], R27 ;  /* 0x0198001b00007388 */ /* 0x000fe80000000400 */
[----:B------:R-:W-:Y:S04]  /*17fd0*/  STS.U16 [R0+0x1a000], R29 ;  /* 0x01a0001d00007388 */ /* 0x000fe80000000400 */
[----:B------:R-:W-:Y:S04]  /*17fe0*/  STS.U16 [R0+0x1a800], R28 ;  /* 0x01a8001c00007388 */ /* 0x000fe80000000400 */
[----:B---3--:R0:W-:Y:S04]  /*17ff0*/  STL [R1+0x30b8], R9 ;  /* 0x0030b80901007387 */ /* 0x0081e80000100800 */
[----:B------:R-:W3:Y:S04]  /*18000*/  LDL.LU R14, [R1+0x264] ;  /* 0x00026400010e7983 */ /* 0x000ee80000300800 */
[----:B--2---:R1:W-:Y:S04]  /*18010*/  STL [R1+0x30bc], R8 ;  /* 0x0030bc0801007387 */ /* 0x0043e80000100800 */
[----:B------:R-:W2:Y:S01]  /*18020*/  LDL.LU R15, [R1+0x268] ;  /* 0x00026800010f7983 */ /* 0x000ea20000300800 */
[----:B----4-:R-:W-:-:S02]  /*18030*/  @!P0 IMAD.MOV.U32 R3, RZ, RZ, R12 ;  /* 0x000000ffff038224 */ /* 0x010fc400078e000c */
[----:B------:R-:W-:Y:S01]  /*18040*/  @!P0 IMAD.MOV.U32 R2, RZ, RZ, R11 ;  /* 0x000000ffff028224 */ /* 0x000fe200078e000b */
[----:B------:R-:W4:Y:S04]  /*18050*/  LDL R13, [R1+0x940] ;  /* 0x00094000010d7983 */ /* 0x000f280000100800 */
[----:B------:R-:W2:Y:S04]  /*18060*/  LDL R12, [R1+0x944] ;  /* 0x00094400010c7983 */ /* 0x000ea80000100800 */
[----:B------:R-:W3:Y:S04]  /*18070*/  LDL R11, [R1+0x930] ;  /* 0x00093000010b7983 */ /* 0x000ee80000100800 */
[----:B------:R-:W3:Y:S04]  /*18080*/  LDL R10, [R1+0x934] ;  /* 0x00093400010a7983 */ /* 0x000ee80000100800 */
[----:B0-----:R-:W3:Y:S04]  /*18090*/  LDL R9, [R1+0x920] ;  /* 0x0009200001097983 */ /* 0x001ee80000100800 */
[----:B-1----:R-:W3:Y:S04]  /*180a0*/  LDL R8, [R1+0x924] ;  /* 0x0009240001087983 */ /* 0x002ee80000100800 */
        /* <DEDUP_REMOVED lines=14> */
[----:B------:R0:W3:Y:S04]  /*18190*/  @!P0 LDG.E.U16 R7, [R2.64] ;  /* 0x0000000a02078981 */ /* 0x0000e8000c1e1500 */
[----:B0-----:R-:W3:Y:S04]  /*181a0*/  LDL.LU R3, [R1+0x25c] ;  /* 0x00025c0001037983 */ /* 0x001ee80000300800 */
[----:B------:R0:W-:Y:S04]  /*181b0*/  STS.U16 [R0+0x9800], R6 ;  /* 0x0098000600007388 */ /* 0x0001e80000000400 */
[----:B------:R1:W-:Y:S01]  /*181c0*/  STS.U16 [R0+0xa000], R5 ;  /* 0x00a0000500007388 */ /* 0x0003e20000000400 */
[----:B0-----:R-:W-:-:S02]  /*181d0*/  PRMT R6, RZ, 0x7610, R6 ;  /* 0x00007610ff067816 */ /* 0x001fc40000000006 */
[----:B-1----:R-:W-:Y:S01]  /*181e0*/  PRMT R5, RZ, 0x7610, R5 ;  /* 0x00007610ff057816 */ /* 0x002fe20000000005 */
[----:B------:R0:W-:Y:S02]  /*181f0*/  STS.U16 [R0+0xa800], R4 ;  /* 0x00a8000400007388 */ /* 0x0001e40000000400 */
[----:B0-----:R-:W-:Y:S01]  /*18200*/  PRMT R4, RZ, 0x7610, R4 ;  /* 0x00007610ff047816 */ /* 0x001fe20000000004 */
[----:B--2---:R-:W-:Y:S01]  /*18210*/  @!P0 IMAD.MOV.U32 R2, RZ, RZ, R12 ;  /* 0x000000ffff028224 */ /* 0x004fe200078e000c */
[----:B---3--:R4:W-:Y:S02]  /*18220*/  STS.U16 [R0+0x1b000], R3 ;  /* 0x01b0000300007388 */ /* 0x0089e40000000400 */
[----:B----4-:R-:W-:-:S05]  /*18230*/  @!P0 IMAD.MOV.U32 R3, RZ, RZ, R13 ;  /* 0x000000ffff038224 */ /* 0x010fca00078e000d */
[----:B------:R0:W2:Y:S02]  /*18240*/  @!P0 LDG.E.U16 R6, [R2.64] ;  /* 0x0000000a02068981 */ /* 0x0000a4000c1e1500 */
[----:B0-----:R-:W-:Y:S02]  /*18250*/  @!P0 IMAD.MOV.U32 R2, RZ, RZ, R10 ;  /* 0x000000ffff028224 */ /* 0x001fe400078e000a */
[----:B------:R-:W-:-:S05]  /*18260*/  @!P0 IMAD.MOV.U32 R3, RZ, RZ, R11 ;  /* 0x000000ffff038224 */ /* 0x000fca00078e000b */
[----:B------:R0:W3:Y:S02]  /*18270*/  @!P0 LDG.E.U16 R5, [R2.64] ;  /* 0x0000000a02058981 */ /* 0x0000e4000c1e1500 */
[----:B0-----:R-:W-:Y:S02]  /*18280*/  @!P0 IMAD.MOV.U32 R2, RZ, RZ, R8 ;  /* 0x000000ffff028224 */ /* 0x001fe400078e0008 */
[----:B------:R-:W-:-:S05]  /*18290*/  @!P0 IMAD.MOV.U32 R3, RZ, RZ, R9 ;  /* 0x000000ffff038224 */ /* 0x000fca00078e0009 */
[----:B------:R-:W4:Y:S04]  /*182a0*/  @!P0 LDG.E.U16 R4, [R2.64] ;  /* 0x0000000a02048981 */ /* 0x000f28000c1e1500 */
[----:B------:R-:W-:Y:S04]  /*182b0*/  STL [R1+0x30c0], R7 ;  /* 0x0030c00701007387 */ /* 0x000fe80000100800 */
[----:B--2---:R-:W-:Y:S04]  /*182c0*/  STL [R1+0x30c4], R6 ;  /* 0x0030c40601007387 */ /* 0x004fe80000100800 */
[----:B---3--:R-:W-:Y:S04]  /*182d0*/  STL [R1+0x30c8], R5 ;  /* 0x0030c80501007387 */ /* 0x008fe80000100800 */
[----:B----4-:R0:W-:Y:S04]  /*182e0*/  STL [R1+0x30cc], R4 ;  /* 0x0030cc0401007387 */ /* 0x0101e80000100800 */
[----:B------:R-:W-:Y:S04]  /*182f0*/  STL [R1+0xe0c], R0 ;  /* 0x000e0c0001007387 */ /* 0x000fe80000100800 */
[----:B0-----:R-:W2:Y:S04]  /*18300*/  LDL.LU R4, [R1+0x134] ;  /* 0x0001340001047983 */ /* 0x001ea80000300800 */
[----:B--2---:R0:W-:Y:S04]  /*18310*/  STL [R1+0x30d0], R4 ;  /* 0x0030d00401007387 */ /* 0x0041e80000100800 */
[----:B0-----:R-:W2:Y:S04]  /*18320*/  LDL.LU R4, [R1+0x138] ;  /* 0x0001380001047983 */ /* 0x001ea80000300800 */
[----:B--2---:R0:W-:Y:S04]  /*18330*/  STL [R1+0x30d4], R4 ;  /* 0x0030d40401007387 */ /* 0x0041e80000100800 */
[----:B0-----:R-:W2:Y:S04]  /*18340*/  LDL.LU R4, [R1+0x13c] ;  /* 0x00013c0001047983 */ /* 0x001ea80000300800 */
[----:B------:R-:W-:Y:S01]  /*18350*/  STS.U16 [R0+0x1b800], R14 ;  /* 0x01b8000e00007388 */ /* 0x000fe20000000400 */
[----:B------:R-:W-:-:S03]  /*18360*/  LOP3.LUT R3, R0, 0x40, RZ, 0x3c, !PT ;  /* 0x0000004000037812 */ /* 0x000fc600078e3cff */
[----:B------:R-:W-:Y:S04]  /*18370*/  STS.U16 [R0+0x1c000], R15 ;  /* 0x01c0000f00007388 */ /* 0x000fe80000000400 */
[----:B------:R-:W-:Y:S04]  /*18380*/  STS.U16 [R0+0x1c800], R16 ;  /* 0x01c8001000007388 */ /* 0x000fe80000000400 */
[----:B--2---:R0:W-:Y:S04]  /*18390*/  STL [R1+0x30d8], R4 ;  /* 0x0030d80401007387 */ /* 0x0041e80000100800 */
[----:B0-----:R-:W2:Y:S04]  /*183a0*/  LDL.LU R4, [R1+0x140] ;  /* 0x0001400001047983 */ /* 0x001ea80000300800 */
[----:B------:R-:W3:Y:S04]  /*183b0*/  LDL.LU R5, [R1+0x130] ;  /* 0x0001300001057983 */ /* 0x000ee80000300800 */
[----:B------:R-:W4:Y:S04]  /*183c0*/  LDL.LU R6, [R1+0x12c] ;  /* 0x00012c0001067983 */ /* 0x000f280000300800 */
        /* <DEDUP_REMOVED lines=9> */
[----:B------:R0:W-:Y:S04]  /*18460*/  STS.U16 [R0+0x1d000], R17 ;  /* 0x01d0001100007388 */ /* 0x0001e80000000400 */
[----:B------:R-:W3:Y:S04]  /*18470*/  LDL.LU R16, [R1+0x44] ;  /* 0x0000440001107983 */ /* 0x000ee80000300800 */
[----:B------:R1:W-:Y:S04]  /*18480*/  STS.U16 [R0+0x1d800], R18 ;  /* 0x01d8001200007388 */ /* 0x0003e80000000400 */
[----:B0-----:R-:W3:Y:S04]  /*18490*/  LDL.LU R17, [R1+0x40] ;  /* 0x0000400001117983 */ /* 0x001ee80000300800 */
[----:B------:R0:W-:Y:S04]  /*184a0*/  STS.U16 [R0+0x1e000], R19 ;  /* 0x01e0001300007388 */ /* 0x0001e80000000400 */
[----:B-1----:R-:W3:Y:S04]  /*184b0*/  LDL.LU R18, [R1+0x3c] ;  /* 0x00003c0001127983 */ /* 0x002ee80000300800 */
        /* <DEDUP_REMOVED lines=20> */
[----:B0-----:R-:W3:Y:S04]  /*18600*/  LDL.LU R28, [R1+0x10] ;  /* 0x00001000011c7983 */ /* 0x001ee80000300800 */
[----:B------:R-:W3:Y:S04]  /*18610*/  LDL.LU R0, [R1+0xc] ;  /* 0x00000c0001007983 */ /* 0x000ee80000300800 */
[----:B------:R-:W3:Y:S04]  /*18620*/  LDL.LU R2, [R1+0x8] ;  /* 0x0000080001027983 */ /* 0x000ee80000300800 */
[----:B--2---:R0:W-:Y:S04]  /*18630*/  STS.U16 [R3+0x3400], R4 ;  /* 0x0034000403007388 */ /* 0x0041e80000000400 */
[----:B0-----:R-:W2:Y:S04]  /*18640*/  LDL.LU R4, [R1+0x30d8] ;  /* 0x0030d80001047983 */ /* 0x001ea80000300800 */
[----:B--2---:R0:W-:Y:S04]  /*18650*/  STS.U16 [R3+0x3c00], R4 ;  /* 0x003c000403007388 */ /* 0x0041e80000000400 */
[----:B0-----:R-:W2:Y:S04]  /*18660*/  LDL.LU R4, [R1+0x30d4] ;  /* 0x0030d40001047983 */ /* 0x001ea80000300800 */
[----:B--2---:R0:W-:Y:S04]  /*18670*/  STS.U16 [R3+0x4400], R4 ;  /* 0x0044000403007388 */ /* 0x0041e80000000400 */
[----:B0-----:R-:W2:Y:S04]  /*18680*/  LDL.LU R4, [R1+0x30d0] ;  /* 0x0030d00001047983 */ /* 0x001ea80000300800 */
[----:B--2---:R0:W-:Y:S04]  /*18690*/  STS.U16 [R3+0x4c00], R4 ;  /* 0x004c000403007388 */ /* 0x0041e80000000400 */
[----:B---3--:R1:W-:Y:S04]  /*186a0*/  STS.U16 [R3+0x5400], R5 ;  /* 0x0054000503007388 */ /* 0x0083e80000000400 */
[----:B----4-:R2:W-:Y:S04]  /*186b0*/  STS.U16 [R3+0x5c00], R6 ;  /* 0x005c000603007388 */ /* 0x0105e80000000400 */
[----:B0-----:R-:W3:Y:S04]  /*186c0*/  LDL.LU R4, [R1+0x30cc] ;  /* 0x0030cc0001047983 */ /* 0x001ee80000300800 */
[----:B-1----:R-:W4:Y:S04]  /*186d0*/  LDL.LU R5, [R1+0x30c8] ;  /* 0x0030c80001057983 */ /* 0x002f280000300800 */
[----:B--2---:R-:W2:Y:S04]  /*186e0*/  LDL.LU R6, [R1+0x30c4] ;  /* 0x0030c40001067983 */ /* 0x004ea80000300800 */
[----:B------:R0:W-:Y:S04]  /*186f0*/  STS.U16 [R3+0x6400], R7 ;  /* 0x0064000703007388 */ /* 0x0001e80000000400 */
[----:B------:R1:W-:Y:S04]  /*18700*/  STS.U16 [R3+0x6c00], R8 ;  /* 0x006c000803007388 */ /* 0x0003e80000000400 */
[----:B------:R1:W-:Y:S04]  /*18710*/  STS.U16 [R3+0x7400], R9 ;  /* 0x0074000903007388 */ /* 0x0003e80000000400 */
[----:B0-----:R-:W2:Y:S04]  /*18720*/  LDL.LU R7, [R1+0x30c0] ;  /* 0x0030c00001077983 */ /* 0x001ea80000300800 */
[----:B-1----:R-:W2:Y:S04]  /*18730*/  LDL.LU R8, [R1+0x30bc] ;  /* 0x0030bc0001087983 */ /* 0x002ea80000300800 */
[----:B------:R-:W2:Y:S04]  /*18740*/  LDL.LU R9, [R1+0x30b8] ;  /* 0x0030b80001097983 */ /* 0x000ea80000300800 */
        /* <DEDUP_REMOVED lines=38> */
[----:B0-----:R-:W2:Y:S04]  /*189b0*/  LDL.LU R29, [R1+0x306c] ;  /* 0x00306c00011d7983 */ /* 0x001ea80000300800 */
[----:B-1----:R-:W2:Y:S04]  /*189c0*/  LDL.LU R28, [R1+0x3068] ;  /* 0x00306800011c7983 */ /* 0x002ea80000300800 */
[----:B------:R-:W-:Y:S04]  /*189d0*/  STS.U16 [R3+0x11c00], R0 ;  /* 0x011c000003007388 */ /* 0x000fe80000000400 */
[----:B------:R-:W-:Y:S04]  /*189e0*/  STS.U16 [R3+0x12400], R2 ;  /* 0x0124000203007388 */ /* 0x000fe80000000400 */
[----:B--2---:R0:W-:Y:S04]  /*189f0*/  STS.U16 [R3+0x12c00], R28 ;  /* 0x012c001c03007388 */ /* 0x0041e80000000400 */
[----:B0-----:R-:W2:Y:S04]  /*18a00*/  LDL.LU R28, [R1+0x3064] ;  /* 0x00306400011c7983 */ /* 0x001ea80000300800 */
[----:B------:R0:W-:Y:S04]  /*18a10*/  STS.U16 [R3+0x13400], R29 ;  /* 0x0134001d03007388 */ /* 0x0001e80000000400 */
[----:B------:R1:W-:Y:S04]  /*18a20*/  STS.U16 [R3+0x13c00], R27 ;  /* 0x013c001b03007388 */ /* 0x0003e80000000400 */
[----:B0-----:R-:W2:Y:S04]  /*18a30*/  LDL.LU R29, [R1+0x3060] ;  /* 0x00306000011d7983 */ /* 0x001ea80000300800 */
[----:B-1----:R-:W2:Y:S04]  /*18a40*/  LDL R27, [R1+0x6e4] ;  /* 0x0006e400011b7983 */ /* 0x002ea80000100800 */
[----:B------:R-:W-:Y:S04]  /*18a50*/  STS.U16 [R3+0x14400], R26 ;  /* 0x0144001a03007388 */ /* 0x000fe80000000400 */
        /* <DEDUP_REMOVED lines=20> */
[----:B----4-:R-:W-:Y:S04]  /*18ba0*/  STS.U16 [R3+0x1ec00], R5 ;  /* 0x01ec000503007388 */ /* 0x010fe80000000400 */
[----:B---3--:R-:W-:Y:S04]  /*18bb0*/  STS.U16 [R3+0x1f400], R4 ;  /* 0x01f4000403007388 */ /* 0x008fe80000000400 */
[----:B------:R-:W-:Y:S06]  /*18bc0*/  BAR.SYNC.DEFER_BLOCKING 0x0 ;  /* 0x0000000000007b1d */ /* 0x000fec0000010000 */
[----:B--2---:R-:W0:Y:S04]  /*18bd0*/  LDSM.16.MT88.4 R8, [R28+0x20000] ;  /* 0x020000001c08783b */ /* 0x004e280000004200 */
[----:B------:R-:W-:Y:S04]  /*18be0*/  LDSM.16.MT88.4 R16, [R28+0x20080] ;  /* 0x020080001c10783b */ /* 0x000fe80000004200 */
[----:B------:R-:W-:Y:S04]  /*18bf0*/  LDSM.16.M88.4 R4, [R27+0x4000] ;  /* 0x004000001b04783b */ /* 0x000fe80000000200 */
[----:B------:R-:W-:Y:S01]  /*18c00*/  LDSM.16.M88.4 R12, [R27+0x8000] ;  /* 0x008000001b0c783b */ /* 0x000fe20000000200 */
[----:B0-----:R-:W-:-:S02]  /*18c10*/  IMAD.MOV.U32 R22, RZ, RZ, R8 ;  /* 0x000000ffff167224 */ /* 0x001fc400078e0008 */
[----:B------:R-:W-:Y:S02]  /*18c20*/  IMAD.MOV.U32 R21, RZ, RZ, R9 ;  /* 0x000000ffff157224 */ /* 0x000fe400078e0009 */
[----:B------:R-:W-:Y:S02]  /*18c30*/  IMAD.MOV.U32 R20, RZ, RZ, R10 ;  /* 0x000000ffff147224 */ /* 0x000fe400078e000a */
[----:B------:R-:W-:Y:S02]  /*18c40*/  IMAD.MOV.U32 R3, RZ, RZ, R11 ;  /* 0x000000ffff037224 */ /* 0x000fe400078e000b */
[----:B------:R-:W0:Y:S04]  /*18c50*/  LDSM.16.M88.4 R8, [R27] ;  /* 0x000000001b08783b */ /* 0x000e280000000200 */
[----:B0-----:R-:W-:Y:S04]  /*18c60*/  STL.64 [R1+0x50], R8 ;  /* 0x0000500801007387 */ /* 0x001fe80000100a00 */
[----:B------:R-:W-:Y:S04]  /*18c70*/  STL.64 [R1+0x58], R10 ;  /* 0x0000580a01007387 */ /* 0x000fe80000100a00 */
[----:B------:R-:W0:Y:S04]  /*18c80*/  LDSM.16.M88.4 R8, [R27+0xc000] ;  /* 0x00c000001b08783b */ /* 0x000e280000000200 */
[----:B------:R-:W-:Y:S04]  /*18c90*/  STL.64 [R1+0x40], R4 ;  /* 0x0000400401007387 */ /* 0x000fe80000100a00 */
[----:B------:R-:W-:Y:S04]  /*18ca0*/  STL.64 [R1+0x48], R6 ;  /* 0x0000480601007387 */ /* 0x000fe80000100a00 */
[----:B------:R-:W1:Y:S04]  /*18cb0*/  LDSM.16.M88.4 R4, [R27+0x10000] ;  /* 0x010000001b04783b */ /* 0x000e680000000200 */
[----:B------:R-:W-:Y:S04]  /*18cc0*/  STL.64 [R1+0x30], R12 ;  /* 0x0000300c01007387 */ /* 0x000fe80000100a00 */
[----:B------:R-:W-:Y:S04]  /*18cd0*/  STL.64 [R1+0x38], R14 ;  /* 0x0000380e01007387 */ /* 0x000fe80000100a00 */
[----:B------:R-:W-:Y:S04]  /*18ce0*/  LDSM.16.M88.4 R12, [R27+0x1c000] ;  /* 0x01c000001b0c783b */ /* 0x000fe80000000200 */
[----:B0-----:R-:W-:Y:S04]  /*18cf0*/  STL.64 [R1+0x20], R8 ;  /* 0x0000200801007387 */ /* 0x001fe80000100a00 */
[----:B------:R-:W-:Y:S04]  /*18d00*/  STL.64 [R1+0x28], R10 ;  /* 0x0000280a01007387 */ /* 0x000fe80000100a00 */
[----:B------:R-:W-:Y:S04]  /*18d10*/  LDSM.16.M88.4 R8, [R27+0x18000] ;  /* 0x018000001b08783b */ /* 0x000fe80000000200 */
[----:B-1----:R-:W-:Y:S01]  /*18d20*/  STL.64 [R1+0x10], R4 ;  /* 0x0000100401007387 */ /* 0x002fe20000100a00 */
[----:B------:R-:W-:-:S02]  /*18d30*/  IMAD.MOV.U32 R2, RZ, RZ, R4 ;  /* 0x000000ffff027224 */ /* 0x000fc400078e0004 */
[----:B------:R-:W-:Y:S01]  /*18d40*/  IMAD.MOV.U32 R0, RZ, RZ, R5 ;  /* 0x000000ffff007224 */ /* 0x000fe200078e0005 */
[----:B------:R-:W-:Y:S04]  /*18d50*/  STL.64 [R1+0x18], R6 ;  /* 0x0000180601007387 */ /* 0x000fe80000100a00 */
[----:B------:R-:W0:Y:S04]  /*18d60*/  LDSM.16.M88.4 R4, [R27+0x14000] ;  /* 0x014000001b04783b */ /* 0x000e280000000200 */
[----:B------:R-:W-:Y:S04]  /*18d70*/  LDSM.16.MT88.4 R24, [R28+0x20180] ;  /* 0x020180001c18783b */ /* 0x000fe80000004200 */
[----:B0-----:R-:W-:Y:S04]  /*18d80*/  STL [R1+0x2c8c], R6 ;  /* 0x002c8c0601007387 */ /* 0x001fe80000100800 */
[----:B------:R-:W-:Y:S04]  /*18d90*/  STL [R1+0x2c88], R7 ;  /* 0x002c880701007387 */ /* 0x000fe80000100800 */
[----:B------:R-:W-:Y:S04]  /*18da0*/  STL.64 [R1+0x3050], R4 ;  /* 0x0030500401007387 */ /* 0x000fe80000100a00 */
[----:B------:R-:W-:Y:S04]  /*18db0*/  STL [R1+0x2c2c], R10 ;  /* 0x002c2c0a01007387 */ /* 0x000fe80000100800 */
[----:B------:R-:W-:Y:S04]  /*18dc0*/  STL [R1+0x2c28], R11 ;  /* 0x002c280b01007387 */ /* 0x000fe80000100800 */
[----:B------:R0:W-:Y:S04]  /*18dd0*/  STL.64 [R1+0x3058], R8 ;  /* 0x0030580801007387 */ /* 0x0001e80000100a00 */
[----:B0-----:R-:W2:Y:S04]  /*18de0*/  LDL.LU.64 R8, [R1+0x5c0] ;  /* 0x0005c00001087983 */ /* 0x001ea80000300a00 */
[----:B------:R-:W2:Y:S04]  /*18df0*/  LDL.LU.64 R10, [R1+0x5c8] ;  /* 0x0005c800010a7983 */ /* 0x000ea80000300a00 */
[----:B------:R-:W3:Y:S04]  /*18e00*/  LDL.64 R4, [R1+0x40] ;  /* 0x0000400001047983 */ /* 0x000ee80000100a00 */
[----:B------:R-:W-:Y:S04]  /*18e10*/  STL [R1+0x2d4c], R14 ;  /* 0x002d4c0e01007387 */ /* 0x000fe80000100800 */
[----:B------:R-:W-:Y:S04]  /*18e20*/  STL [R1+0x2d48], R15 ;  /* 0x002d480f01007387 */ /* 0x000fe80000100800 */
[----:B------:R0:W-:Y:S04]  /*18e30*/  STL.64 [R1+0x3018], R12 ;  /* 0x0030180c01007387 */ /* 0x0001e80000100a00 */
[----:B------:R1:W-:Y:S04]  /*18e40*/  STL.64 [R1+0x3008], R18 ;  /* 0x0030081201007387 */ /* 0x0003e80000100a00 */
[----:B------:R4:W-:Y:S04]  /*18e50*/  STL.64 [R1+0x3000], R16 ;  /* 0x0030001001007387 */ /* 0x0009e80000100a00 */
[----:B0-----:R-:W3:Y:S01]  /*18e60*/  LDL.LU.64 R12, [R1+0x5b0] ;  /* 0x0005b000010c7983 */ /* 0x001ee20000300a00 */
[----:B-1----:R-:W-:-:S03]  /*18e70*/  IMAD.MOV.U32 R18, RZ, RZ, R20 ;  /* 0x000000ffff127224 */ /* 0x002fc600078e0014 */
[----:B------:R-:W3:Y:S01]  /*18e80*/  LDL.LU.64 R14, [R1+0x5b8] ;  /* 0x0005b800010e7983 */ /* 0x000ee20000300a00 */
[----:B----4-:R-:W-:Y:S02]  /*18e90*/  IMAD.MOV.U32 R16, RZ, RZ, R22 ;  /* 0x000000ffff107224 */ /* 0x010fe400078e0016 */
[----:B------:R-:W-:Y:S02]  /*18ea0*/  IMAD.MOV.U32 R17, RZ, RZ, R21 ;  /* 0x000000ffff117224 */ /* 0x000fe400078e0015 */
[----:B------:R-:W0:Y:S04]  /*18eb0*/  LDSM.16.MT88.4 R20, [R28+0x20100] ;  /* 0x020100001c14783b */ /* 0x000e280000004200 */
[----:B0-----:R-:W-:Y:S04]  /*18ec0*/  STL.64 [R1+0x2f98], R22 ;  /* 0x002f981601007387 */ /* 0x001fe80000100a00 */
[----:B------:R0:W-:Y:S04]  /*18ed0*/  STL.64 [R1+0x2f90], R20 ;  /* 0x002f901401007387 */ /* 0x0001e80000100a00 */
[----:B0-----:R-:W2:Y:S04]  /*18ee0*/  LDL.64 R20, [R1+0x50] ;  /* 0x0000500001147983 */ /* 0x001ea80000100a00 */
[----:B------:R-:W-:Y:S04]  /*18ef0*/  STL.64 [R1+0x2f48], R26 ;  /* 0x002f481a01007387 */ /* 0x000fe80000100a00 */
[----:B------:R0:W-:Y:S02]  /*18f00*/  STL.64 [R1+0x2f40], R24 ;  /* 0x002f401801007387 */ /* 0x0001e40000100a00 */
[----:B0-----:R-:W-:-:S02]  /*18f10*/  IMAD.MOV.U32 R24, RZ, RZ, R2 ;  /* 0x000000ffff187224 */ /* 0x001fc400078e0002 */
[----:B------:R-:W-:-:S05]  /*18f20*/  IMAD.MOV.U32 R25, RZ, RZ, R0 ;  /* 0x000000ffff197224 */ /* 0x000fca00078e0000 */
[----:B------:R0:W-:Y:S04]  /*18f30*/  STL.64 [R1+0x3030], R24 ;  /* 0x0030301801007387 */ /* 0x0001e80000100a00 */
[----:B0-----:R-:W4:Y:S01]  /*18f40*/  LDL.64 R24, [R1+0x20] ;  /* 0x0000200001187983 */ /* 0x001f220000100a00 */
[----:B------:R-:W-:-:S07]  /*18f50*/  IMAD.MOV.U32 R19, RZ, RZ, R3 ;  /* 0x000000ffff137224 */ /* 0x000fce00078e0003 */
[C---:B--2---:R-:W-:Y:S01]  /*18f60*/  HMMA.16816.F32.BF16 R8, R16.reuse, R20, R8 ;  /* 0x000000141008723c */ /* 0x044fe20000041808 */
[----:B------:R-:W-:Y:S02]  /*18f70*/  IMAD.MOV.U32 R2, RZ, RZ, R20 ;  /* 0x000000ffff027224 */ /* 0x000fe400078e0014 */
[----:B------:R-:W-:Y:S01]  /*18f80*/  IMAD.MOV.U32 R0, RZ, RZ, R21 ;  /* 0x000000ffff007224 */ /* 0x000fe200078e0015 */
[----:B----4-:R0:W-:Y:S04]  /*18f90*/  STL.64 [R1+0x3038], R24 ;  /* 0x0030381801007387 */ /* 0x0101e80000100a00 */
[----:B0-----:R-:W2:Y:S04]  /*18fa0*/  LDL.64 R24, [R1+0x30] ;  /* 0x0000300001187983 */ /* 0x001ea80000100a00 */
[----:B------:R-:W-:Y:S11]  /*18fb0*/  STL [R1+0x2d50], R28 ;  /* 0x002d501c01007387 */ /* 0x000ff60000100800 */
[----:B------:R0:W-:Y:S04]  /*18fc0*/  STL.64 [R1+0x370], R8 ;  /* 0x0003700801007387 */ /* 0x0001e80000100a00 */
[----:B------:R1:W-:Y:S04]  /*18fd0*/  STL.64 [R1+0x378], R10 ;  /* 0x0003780a01007387 */ /* 0x0003e80000100a00 */
[----:B0-----:R-:W4:Y:S04]  /*18fe0*/  LDL.LU.64 R8, [R1+0x3058] ;  /* 0x0030580001087983 */ /* 0x001f280000300a00 */
[----:B------:R-:W2:Y:S04]  /*18ff0*/  LDL.LU.64 R20, [R1+0x590] ;  /* 0x0005900001147983 */ /* 0x000ea80000300a00 */
[----:B------:R-:W2:Y:S01]  /*19000*/  LDL.LU.64 R22, [R1+0x598] ;  /* 0x0005980001167983 */ /* 0x000ea20000300a00 */
[----:B---3--:R-:W-:Y:S01]  /*19010*/  HMMA.16816.F32.BF16 R12, R16, R4, R12 ;  /* 0x00000004100c723c */ /* 0x008fe2000004180c */
[----:B-1----:R-:W-:-:S02]  /*19020*/  IMAD.MOV.U32 R10, RZ, RZ, R4 ;  /* 0x000000ffff0a7224 */ /* 0x002fc400078e0004 */
[----:B------:R-:W-:Y:S11]  /*19030*/  IMAD.MOV.U32 R3, RZ, RZ, R5 ;  /* 0x000000ffff037224 */ /* 0x000ff600078e0005 */
[----:B------:R-:W-:Y:S10]  /*19040*/  @!UPT UIADD3 URZ, URZ, URZ, URZ ;  /* 0x0000003f3f3ff290 */ /* 0x000ff4000fffe03f */
[----:B------:R-:W-:Y:S02]  /*19050*/  IMAD.MOV.U32 R6, RZ, RZ, R14 ;  /* 0x000000ffff067224 */ /* 0x000fe400078e000e */
[----:B------:R-:W-:Y:S01]  /*19060*/  IMAD.MOV.U32 R7, RZ, RZ, R15 ;  /* 0x000000ffff077224 */ /* 0x000fe200078e000f */
[----:B--2---:R-:W-:Y:S04]  /*19070*/  STL.64 [R1+0x3048], R22 ;  /* 0x0030481601007387 */ /* 0x004fe80000100a00 */
[----:B------:R0:W-:Y:S04]  /*19080*/  STL.64 [R1+0x3040], R20 ;  /* 0x0030401401007387 */ /* 0x0001e80000100a00 */
[----:B0-----:R-:W2:Y:S04]  /*19090*/  LDL.LU.64 R20, [R1+0x5a0] ;  /* 0x0005a00001147983 */ /* 0x001ea80000300a00 */
[----:B------:R-:W2:Y:S04]  /*190a0*/  LDL.LU.64 R22, [R1+0x5a8] ;  /* 0x0005a80001167983 */ /* 0x000ea80000300a00 */
[----:B------:R-:W3:Y:S04]  /*190b0*/  LDL.LU.64 R4, [R1+0x3050] ;  /* 0x0030500001047983 */ /* 0x000ee80000300a00 */
[----:B------:R0:W-:Y:S04]  /*190c0*/  STL.64 [R1+0x360], R12 ;  /* 0x0003600c01007387 */ /* 0x0001e80000100a00 */
[----:B0-----:R-:W3:Y:S04]  /*190d0*/  LDL.LU.64 R12, [R1+0x320] ;  /* 0x00032000010c7983 */ /* 0x001ee80000300a00 */
[----:B------:R-:W3:Y:S01]  /*190e0*/  LDL.LU.64 R14, [R1+0x328] ;  /* 0x00032800010e7983 */ /* 0x000ee20000300a00 */
[----:B--2---:R-:W-:Y:S03]  /*190f0*/  HMMA.16816.F32.BF16 R20, R16, R24, R20 ;  /* 0x000000181014723c */ /* 0x004fe60000041814 */
[----:B---3--:R-:W-:Y:S04]  /*19100*/  STL.64 [R1+0x3028], R14 ;  /* 0x0030280e01007387 */ /* 0x008fe80000100a00 */
[----:B------:R0:W-:Y:S04]  /*19110*/  STL.64 [R1+0x3020], R12 ;  /* 0x0030200c01007387 */ /* 0x0001e80000100a00 */
[----:B0-----:R-:W2:Y:S04]  /*19120*/  LDL.LU.64 R12, [R1+0x580] ;  /* 0x00058000010c7983 */ /* 0x001ea80000300a00 */
[----:B------:R-:W2:Y:S04]  /*19130*/  LDL.LU.64 R14, [R1+0x588] ;  /* 0x00058800010e7983 */ /* 0x000ea80000300a00 */
[----:B------:R0:W-:Y:S04]  /*19140*/  STL [R1+0x2ca4], R7 ;  /* 0x002ca40701007387 */ /* 0x0001e80000100800 */
[----:B------:R1:W-:Y:S04]  /*19150*/  STL [R1+0x2ca0], R6 ;  /* 0x002ca00601007387 */ /* 0x0003e80000100800 */
[----:B------:R-:W-:Y:S01]  /*19160*/  STL.64 [R1+0x350], R20 ;  /* 0x0003501401007387 */ /* 0x000fe20000100a00 */
[----:B0-----:R-:W-:-:S03]  /*19170*/  IMAD.MOV.U32 R7, RZ, RZ, R24 ;  /* 0x000000ffff077224 */ /* 0x001fc600078e0018 */
[----:B------:R0:W-:Y:S01]  /*19180*/  STL.64 [R1+0x358], R22 ;  /* 0x0003581601007387 */ /* 0x0001e20000100a00 */
[----:B-1----:R-:W-:-:S03]  /*19190*/  IMAD.MOV.U32 R6, RZ, RZ, R25 ;  /* 0x000000ffff067224 */ /* 0x002fc600078e0019 */
[----:B0-----:R-:W3:Y:S04]  /*191a0*/  LDL.LU.64 R22, [R1+0x3048] ;  /* 0x0030480001167983 */ /* 0x001ee80000300a00 */
[----:B------:R-:W3:Y:S04]  /*191b0*/  LDL.LU.64 R20, [R1+0x3040] ;  /* 0x0030400001147983 */ /* 0x000ee80000300a00 */
[----:B------:R-:W3:Y:S02]  /*191c0*/  LDL.LU.64 R24, [R1+0x3038] ;  /* 0x0030380001187983 */ /* 0x000ee40000300a00 */
[----:B---3--:R-:W-:Y:S01]  /*191d0*/  HMMA.16816.F32.BF16 R20, R16, R24, R20 ;  /* 0x000000181014723c */ /* 0x008fe20000041814 */
[----:B------:R-:W-:Y:S11]  /*191e0*/  IMAD.MOV.U32 R11, RZ, RZ, R25 ;  /* 0x000000ffff0b7224 */ /* 0x000ff600078e0019 */
[----:B------:R-:W-:Y:S11]  /*191f0*/  @!UPT UIADD3 URZ, URZ, URZ, URZ ;  /* 0x0000003f3f3ff290 */ /* 0x000ff6000fffe03f */
[----:B------:R0:W-:Y:S04]  /*19200*/  STL.64 [R1+0x340], R20 ;  /* 0x0003401401007387 */ /* 0x0001e80000100a00 */
[----:B------:R-:W-:Y:S01]  /*19210*/  STL.64 [R1+0x348], R22 ;  /* 0x0003481601007387 */ /* 0x000fe20000100a00 */
[----:B0-----:R-:W-:-:S03]  /*19220*/  IMAD.MOV.U32 R20, RZ, RZ, R24 ;  /* 0x000000ffff147224 */ /* 0x001fc600078e0018 */
[----:B------:R-:W2:Y:S02]  /*19230*/  LDL.LU.64 R24, [R1+0x3030] ;  /* 0x0030300001187983 */ /* 0x000ea40000300a00 */
[----:B--2---:R-:W-:Y:S11]  /*19240*/  HMMA.16816.F32.BF16 R12, R16, R24, R12 ;  /* 0x00000018100c723c */ /* 0x004ff6000004180c */
[----:B------:R-:W-:Y:S11]  /*19250*/  @!UPT UIADD3 URZ, URZ, URZ, URZ ;  /* 0x0000003f3f3ff290 */ /* 0x000ff6000fffe03f */
[----:B------:R-:W-:Y:S01]  /*19260*/  @!UPT UIADD3 URZ, URZ, URZ, URZ ;  /* 0x0000003f3f3ff290 */ /* 0x000fe2000fffe03f */
[----:B------:R-:W-:Y:S04]  /*19270*/  STL.64 [R1+0x330], R12 ;  /* 0x0003300c01007387 */ /* 0x000fe80000100a00 */
[----:B------:R0:W-:Y:S04]  /*19280*/  STL.64 [R1+0x338], R14 ;  /* 0x0003380e01007387 */ /* 0x0001e80000100a00 */
[----:B0-----:R-:W2:Y:S04]  /*19290*/  LDL.LU.64 R14, [R1+0x3028] ;  /* 0x00302800010e7983 */ /* 0x001ea80000300a00 */
[----:B------:R-:W2:Y:S04]  /*192a0*/  LDL.LU.64 R12, [R1+0x3020] ;  /* 0x00302000010c7983 */ /* 0x000ea80000300a00 */
[----:B------:R0:W-:Y:S02]  /*192b0*/  STL.64 [R1+0x2fa8], R24 ;  /* 0x002fa81801007387 */ /* 0x0001e40000100a00 */
[----:B0-----:R-:W-:-:S02]  /*192c0*/  IMAD.MOV.U32 R24, RZ, RZ, R20 ;  /* 0x000000ffff187224 */ /* 0x001fc400078e0014 */
[----:B------:R-:W-:-:S05]  /*192d0*/  IMAD.MOV.U32 R25, RZ, RZ, R11 ;  /* 0x000000ffff197224 */ /* 0x000fca00078e000b */
[----:B------:R0:W-:Y:S02]  /*192e0*/  STL.64 [R1+0x2fb8], R24 ;  /* 0x002fb81801007387 */ /* 0x0001e40000100a00 */
[----:B0-----:R-:W-:Y:S02]  /*192f0*/  IMAD.MOV.U32 R24, RZ, RZ, R7 ;  /* 0x000000ffff187224 */ /* 0x001fe400078e0007 */
[----:B------:R-:W-:-:S05]  /*19300*/  IMAD.MOV.U32 R25, RZ, RZ, R6 ;  /* 0x000000ffff197224 */ /* 0x000fca00078e0006 */
[----:B------:R0:W-:Y:S02]  /*19310*/  STL.64 [R1+0x2fd0], R24 ;  /* 0x002fd01801007387 */ /* 0x0001e40000100a00 */
[----:B0-----:R-:W-:Y:S02]  /*19320*/  IMAD.MOV.U32 R24, RZ, RZ, R10 ;  /* 0x000000ffff187224 */ /* 0x001fe400078e000a */
[----:B------:R-:W-:-:S05]  /*19330*/  IMAD.MOV.U32 R25, RZ, RZ, R3 ;  /* 0x000000ffff197224 */ /* 0x000fca00078e0003 */
[----:B------:R0:W-:Y:S02]  /*19340*/  STL.64 [R1+0x2fe8], R24 ;  /* 0x002fe81801007387 */ /* 0x0001e40000100a00 */
[----:B0-----:R-:W-:Y:S02]  /*19350*/  IMAD.MOV.U32 R24, RZ, RZ, R2 ;  /* 0x000000ffff187224 */ /* 0x001fe400078e0002 */
[----:B------:R-:W-:-:S05]  /*19360*/  IMAD.MOV.U32 R25, RZ, RZ, R0 ;  /* 0x000000ffff197224 */ /* 0x000fca00078e0000 */
[----:B------:R0:W-:Y:S01]  /*19370*/  STL.64 [R1+0x3010], R24 ;  /* 0x0030101801007387 */ /* 0x0001e20000100a00 */
[C---:B--2---:R-:W-:Y:S03]  /*19380*/  HMMA.16816.F32.BF16 R20, R16.reuse, R4, R12 ;  /* 0x000000041014723c */ /* 0x044fe6000004180c */
[----:B------:R-:W4:Y:S04]  /*19390*/  LDL.LU.64 R12, [R1+0x310] ;  /* 0x00031000010c7983 */ /* 0x000f280000300a00 */
[----:B------:R-:W4:Y:S11]  /*193a0*/  LDL.LU.64 R14, [R1+0x318] ;  /* 0x00031800010e7983 */ /* 0x000f360000300a00 */
[----:B------:R-:W-:Y:S05]  /*193b0*/  @!UPT UIADD3 URZ, URZ, URZ, URZ ;  /* 0x0000003f3f3ff290 */ /* 0x000fea000fffe03f */
[----:B------:R-:W-:Y:S04]  /*193c0*/  STL.64 [R1+0x320], R20 ;  /* 0x0003201401007387 */ /* 0x000fe80000100a00 */
[----:B------:R-:W-:Y:S04]  /*193d0*/  STL.64 [R1+0x328], R22 ;  /* 0x0003281601007387 */ /* 0x000fe80000100a00 */
[----:B0-----:R-:W2:Y:S04]  /*193e0*/  LDL.LU.64 R24, [R1+0x570] ;  /* 0x0005700001187983 */ /* 0x001ea80000300a00 */
[----:B------:R-:W2:Y:S04]  /*193f0*/  LDL.LU.64 R26, [R1+0x578] ;  /* 0x00057800011a7983 */ /* 0x000ea80000300a00 */
[----:B------:R0:W-:Y:S04]  /*19400*/  STL.64 [R1+0x2fb0], R4 ;  /* 0x002fb00401007387 */ /* 0x0001e80000100a00 */
[----:B0-----:R-:W3:Y:S04]  /*19410*/  LDL.LU.64 R4, [R1+0x500] ;  /* 0x0005000001047983 */ /* 0x001ee80000300a00 */
[----:B------:R-:W2:Y:S04]  /*19420*/  LDL.LU.64 R6, [R1+0x508] ;  /* 0x0005080001067983 */ /* 0x000ea80000300a00 */
[----:B--2---:R-:W-:Y:S04]  /*19430*/  STL.64 [R1+0x2fc8], R6 ;  /* 0x002fc80601007387 */ /* 0x004fe80000100a00 */
[----:B---3--:R0:W-:Y:S04]  /*19440*/  STL.64 [R1+0x2fc0], R4 ;  /* 0x002fc00401007387 */ /* 0x0081e80000100a00 */
[----:B0-----:R-:W2:Y:S04]  /*19450*/  LDL.LU.64 R4, [R1+0x510] ;  /* 0x0005100001047983 */ /* 0x001ea80000300a00 */
[----:B------:R-:W3:Y:S01]  /*19460*/  LDL.LU.64 R6, [R1+0x518] ;  /* 0x0005180001067983 */ /* 0x000ee20000300a00 */
[C---:B----4-:R-:W-:Y:S03]  /*19470*/  HMMA.16816.F32.BF16 R12, R16.reuse, R8, R12 ;  /* 0x00000008100c723c */ /* 0x050fe6000004180c */
[----:B---3--:R-:W-:Y:S04]  /*19480*/  STL.64 [R1+0x2fe0], R6 ;  /* 0x002fe00601007387 */ /* 0x008fe80000100a00 */
[----:B--2---:R0:W-:Y:S04]  /*19490*/  STL.64 [R1+0x2fd8], R4 ;  /* 0x002fd80401007387 */ /* 0x0041e80000100a00 */
[----:B0-----:R-:W2:Y:S04]  /*194a0*/  LDL.LU.64 R4, [R1+0x520] ;  /* 0x0005200001047983 */ /* 0x001ea80000300a00 */
[----:B------:R-:W3:Y:S04]  /*194b0*/  LDL.LU.64 R6, [R1+0x528] ;  /* 0x0005280001067983 */ /* 0x000ee80000300a00 */
[----:B---3--:R-:W-:Y:S04]  /*194c0*/  STL.64 [R1+0x2ff8], R6 ;  /* 0x002ff80601007387 */ /* 0x008fe80000100a00 */
[----:B--2---:R0:W-:Y:S04]  /*194d0*/  STL.64 [R1+0x2ff0], R4 ;  /* 0x002ff00401007387 */ /* 0x0041e80000100a00 */
[----:B0-----:R-:W2:Y:S04]  /*194e0*/  LDL.LU.64 R4, [R1+0x530] ;  /* 0x0005300001047983 */ /* 0x001ea80000300a00 */
[----:B------:R-:W2:Y:S04]  /*194f0*/  LDL.LU.64 R6, [R1+0x538] ;  /* 0x0005380001067983 */ /* 0x000ea80000300a00 */
[----:B------:R-:W3:Y:S04]  /*19500*/  LDL.LU.64 R20, [R1+0x4e0] ;  /* 0x0004e00001147983 */ /* 0x000ee80000300a00 */
[----:B------:R-:W3:Y:S04]  /*19510*/  LDL.LU.64 R22, [R1+0x4e8] ;  /* 0x0004e80001167983 */ /* 0x000ee80000300a00 */
[----:B------:R0:W-:Y:S04]  /*19520*/  STL.64 [R1+0x310], R12 ;  /* 0x0003100c01007387 */ /* 0x0001e80000100a00 */
[----:B------:R-:W-:Y:S04]  /*19530*/  STL.64 [R1+0x318], R14 ;  /* 0x0003180e01007387 */ /* 0x000fe80000100a00 */
[----:B0-----:R-:W4:Y:S02]  /*19540*/  LDL.LU.64 R12, [R1+0x3018] ;  /* 0x00301800010c7983 */ /* 0x001f240000300a00 */
[----:B----4-:R-:W-:Y:S02]  /*19550*/  HMMA.16816.F32.BF16 R16, R16, R12, R24 ;  /* 0x0000000c1010723c */ /* 0x010fe40000041818 */
[----:B------:R-:W2:Y:S11]  /*19560*/  LDL.LU.64 R24, [R1+0x3010] ;  /* 0x0030100001187983 */ /* 0x000eb60000300a00 */
[----:B------:R-:W-:Y:S10]  /*19570*/  @!UPT UIADD3 URZ, URZ, URZ, URZ ;  /* 0x0000003f3f3ff290 */ /* 0x000ff4000fffe03f */
[----:B------:R-:W-:Y:S04]  /*19580*/  STL.64 [R1+0x200], R16 ;  /* 0x0002001001007387 */ /* 0x000fe80000100a00 */
[----:B------:R0:W-:Y:S04]  /*19590*/  STL.64 [R1+0x208], R18 ;  /* 0x0002081201007387 */ /* 0x0001e80000100a00 */
[----:B0-----:R-:W2:Y:S04]  /*195a0*/  LDL.LU.64 R18, [R1+0x3008] ;  /* 0x0030080001127983 */ /* 0x001ea80000300a00 */
[----:B------:R-:W2:Y:S04]  /*195b0*/  LDL.LU.64 R16, [R1+0x3000] ;  /* 0x0030000001107983 */ /* 0x000ea80000300a00 */
[----:B------:R0:W-:Y:S04]  /*195c0*/  STL.64 [R1+0x2fa0], R12 ;  /* 0x002fa00c01007387 */ /* 0x0001e80000100a00 */
[----:B0-----:R-:W4:Y:S04]  /*195d0*/  LDL.LU.64 R12, [R1+0x4f0] ;  /* 0x0004f000010c7983 */ /* 0x001f280000300a00 */
[----:B------:R-:W4:Y:S01]  /*195e0*/  LDL.LU.64 R14, [R1+0x4f8] ;  /* 0x0004f800010e7983 */ /* 0x000f220000300a00 */
[C---:B--2---:R-:W-:Y:S03]  /*195f0*/  HMMA.16816.F32.BF16 R24, R16.reuse, R24, R4 ;  /* 0x000000181018723c */ /* 0x044fe60000041804 */
[----:B------:R-:W2:Y:S04]  /*19600*/  LDL.LU.64 R6, [R1+0x2ff8] ;  /* 0x002ff80001067983 */ /* 0x000ea80000300a00 */
[----:B------:R-:W2:Y:S11]  /*19610*/  LDL.LU.64 R4, [R1+0x2ff0] ;  /* 0x002ff00001047983 */ /* 0x000eb60000300a00 */
[----:B------:R-:W-:Y:S05]  /*19620*/  @!UPT UIADD3 URZ, URZ, URZ, URZ ;  /* 0x0000003f3f3ff290 */ /* 0x000fea000fffe03f */
[----:B------:R0:W-:Y:S04]  /*19630*/  STL.64 [R1+0x170], R24 ;  /* 0x0001701801007387 */ /* 0x0001e80000100a00 */
[----:B------:R2:W-:Y:S04]  /*19640*/  STL.64 [R1+0x178], R26 ;  /* 0x0001781a01007387 */ /* 0x0005e80000100a00 */
[----:B0-----:R-:W2:Y:S02]  /*19650*/  LDL.LU.64 R24, [R1+0x2fe8] ;  /* 0x002fe80001187983 */ /* 0x001ea40000300a00 */
[----:B--2---:R-:W-:Y:S02]  /*19660*/  HMMA.16816.F32.BF16 R24, R16, R24, R4 ;  /* 0x000000181018723c */ /* 0x004fe40000041804 */
[----:B------:R-:W2:Y:S04]  /*19670*/  LDL.LU.64 R6, [R1+0x2fe0] ;  /* 0x002fe00001067983 */ /* 0x000ea80000300a00 */
[----:B------:R-:W2:Y:S11]  /*19680*/  LDL.LU.64 R4, [R1+0x2fd8] ;  /* 0x002fd80001047983 */ /* 0x000eb60000300a00 */
[----:B------:R-:W-:Y:S06]  /*19690*/  @!UPT UIADD3 URZ, URZ, URZ, URZ ;  /* 0x0000003f3f3ff290 */ /* 0x000fec000fffe03f */
[----:B------:R0:W-:Y:S04]  /*196a0*/  STL.64 [R1+0x160], R24 ;  /* 0x0001601801007387 */ /* 0x0001e80000100a00 */
[----:B0-----:R-:W2:Y:S01]  /*196b0*/  LDL.LU.64 R24, [R1+0x2fd0] ;  /* 0x002fd00001187983 */ /* 0x001ea20000300a00 */
[----:B------:R-:W-:Y:S02]  /*196c0*/  IMAD.MOV.U32 R10, RZ, RZ, R26 ;  /* 0x000000ffff0a7224 */ /* 0x000fe400078e001a */
[----:B------:R-:W-:-:S05]  /*196d0*/  IMAD.MOV.U32 R11, RZ, RZ, R27 ;  /* 0x000000ffff0b7224 */ /* 0x000fca00078e001b */
[----:B------:R-:W-:Y:S04]  /*196e0*/  STL [R1+0x2c34], R11 ;  /* 0x002c340b01007387 */ /* 0x000fe80000100800 */
[----:B------:R-:W-:Y:S01]  /*196f0*/  STL [R1+0x2c30], R10 ;  /* 0x002c300a01007387 */ /* 0x000fe20000100800 */
        /* <DEDUP_REMOVED lines=8> */
[----:B------:R-:W3:Y:S11]  /*19780*/  LDL.LU.64 R4, [R1+0x2fb0] ;  /* 0x002fb00001047983 */ /* 0x000ef60000300a00 */
[----:B------:R-:W-:Y:S10]  /*19790*/  @!UPT UIADD3 URZ, URZ, URZ, URZ ;  /* 0x0000003f3f3ff290 */ /* 0x000ff4000fffe03f */
[----:B------:R0:W-:Y:S04]  /*197a0*/  STL.64 [R1+0x140], R24 ;  /* 0x0001401801007387 */ /* 0x0001e80000100a00 */
[----:B0-----:R-:W4:Y:S01]  /*197b0*/  LDL.LU.64 R24, [R1+0x2fa8] ;  /* 0x002fa80001187983 */ /* 0x001f220000300a00 */
[----:B------:R-:W-:Y:S02]  /*197c0*/  IMAD.MOV.U32 R11, RZ, RZ, R26 ;  /* 0x000000ffff0b7224 */ /* 0x000fe400078e001a */
[----:B------:R-:W-:-:S05]  /*197d0*/  IMAD.MOV.U32 R10, RZ, RZ, R27 ;  /* 0x000000ffff0a7224 */ /* 0x000fca00078e001b */
[----:B------:R-:W-:Y:S04]  /*197e0*/  STL [R1+0x2d58], R10 ;  /* 0x002d580a01007387 */ /* 0x000fe80000100800 */
[----:B------:R-:W-:Y:S01]  /*197f0*/  STL [R1+0x2d54], R11 ;  /* 0x002d540b01007387 */ /* 0x000fe20000100800 */
[C---:B----4-:R-:W-:Y:S08]  /*19800*/  HMMA.16816.F32.BF16 R24, R16.reuse, R24, R12 ;  /* 0x000000181018723c */ /* 0x050ff0000004180c */
[C---:B---3--:R-:W-:Y:S11]  /*19810*/  HMMA.16816.F32.BF16 R12, R16.reuse, R4, R20 ;  /* 0x00000004100c723c */ /* 0x048ff60000041814 */
[----:B------:R-:W-:Y:S04]  /*19820*/  @!UPT UIADD3 URZ, URZ, URZ, URZ ;  /* 0x0000003f3f3ff290 */ /* 0x000fe8000fffe03f */
[----:B------:R-:W-:Y:S04]  /*19830*/  STL.64 [R1+0x130], R24 ;  /* 0x0001301801007387 */ /* 0x000fe80000100a00 */
[----:B------:R-:W-:Y:S04]  /*19840*/  STL.64 [R1+0x138], R26 ;  /* 0x0001381a01007387 */ /* 0x000fe80000100a00 */
[----:B------:R0:W-:Y:S01]  /*19850*/  STL.64 [R1+0x120], R12 ;  /* 0x0001200c01007387 */ /* 0x0001e20000100a00 */
[----:B------:R-:W-:Y:S02]  /*19860*/  IMAD.MOV.U32 R7, RZ, RZ, R14 ;  /* 0x000000ffff077224 */ /* 0x000fe400078e000e */
[----:B------:R-:W-:Y:S01]  /*19870*/  IMAD.MOV.U32 R6, RZ, RZ, R15 ;  /* 0x000000ffff067224 */ /* 0x000fe200078e000f */
[----:B0-----:R-:W2:Y:S04]  /*19880*/  LDL.LU.64 R12, [R1+0x110] ;  /* 0x00011000010c7983 */ /* 0x001ea80000300a00 */
[----:B------:R-:W2:Y:S04]  /*19890*/  LDL.LU.64 R14, [R1+0x118] ;  /* 0x00011800010e7983 */ /* 0x000ea80000300a00 */
[----:B------:R-:W3:Y:S04]  /*198a0*/  LDL.LU.64 R20, [R1+0x100] ;  /* 0x0001000001147983 */ /* 0x000ee80000300a00 */
[----:B------:R-:W3:Y:S04]  /*198b0*/  LDL.LU.64 R22, [R1+0x108] ;  /* 0x0001080001167983 */ /* 0x000ee80000300a00 */
[----:B------:R-:W4:Y:S04]  /*198c0*/  LDL.LU.64 R24, [R1+0x490] ;  /* 0x0004900001187983 */ /* 0x000f280000300a00 */
[----:B------:R-:W2:Y:S04]  /*198d0*/  LDL.LU.64 R26, [R1+0x498] ;  /* 0x00049800011a7983 */ /* 0x000ea80000300a00 */
[----:B--2---:R-:W-:Y:S04]  /*198e0*/  STL.64 [R1+0x2f80], R26 ;  /* 0x002f801a01007387 */ /* 0x004fe80000100a00 */
[----:B----4-:R0:W-:Y:S04]  /*198f0*/  STL.64 [R1+0x2f78], R24 ;  /* 0x002f781801007387 */ /* 0x0101e80000100a00 */
[----:B0-----:R-:W2:Y:S04]  /*19900*/  LDL.64 R24, [R1+0x50] ;  /* 0x0000500001187983 */ /* 0x001ea80000100a00 */
[----:B------:R-:W-:Y:S04]  /*19910*/  STL.64 [R1+0x2f60], R6 ;  /* 0x002f600601007387 */ /* 0x000fe80000100a00 */
[----:B------:R0:W-:Y:S04]  /*19920*/  STL.64 [R1+0x2f58], R4 ;  /* 0x002f580401007387 */ /* 0x0001e80000100a00 */
[----:B0-----:R-:W4:Y:S01]  /*19930*/  LDL.64 R4, [R1+0x30] ;  /* 0x0000300001047983 */ /* 0x001f220000100a00 */
[C---:B------:R-:W-:Y:S03]  /*19940*/  HMMA.16816.F32.BF16 R12, R16.reuse, R8, R12 ;  /* 0x00000008100c723c */ /* 0x040fe6000004180c */
[----:B----4-:R0:W-:Y:S04]  /*19950*/  STL.64 [R1+0x2f70], R4 ;  /* 0x002f700401007387 */ /* 0x0101e80000100a00 */
[----:B0-----:R-:W4:Y:S04]  /*19960*/  LDL.64 R4, [R1+0x40] ;  /* 0x0000400001047983 */ /* 0x001f280000100a00 */
[----:B----4-:R0:W-:Y:S04]  /*19970*/  STL.64 [R1+0x2f88], R4 ;  /* 0x002f880401007387 */ /* 0x0101e80000100a00 */
[----:B0-----:R-:W4:Y:S04]  /*19980*/  LDL.LU.64 R4, [R1+0x4a0] ;  /* 0x0004a00001047983 */ /* 0x001f280000300a00 */
[----:B------:R-:W4:Y:S04]  /*19990*/  LDL.LU.64 R6, [R1+0x4a8] ;  /* 0x0004a80001067983 */ /* 0x000f280000300a00 */
[----:B------:R0:W-:Y:S04]  /*199a0*/  STL.64 [R1+0x110], R12 ;  /* 0x0001100c01007387 */ /* 0x0001e80000100a00 */
[----:B------:R-:W-:Y:S04]  /*199b0*/  STL.64 [R1+0x118], R14 ;  /* 0x0001180e01007387 */ /* 0x000fe80000100a00 */
[----:B0-----:R-:W3:Y:S02]  /*199c0*/  LDL.LU.64 R12, [R1+0x2fa0] ;  /* 0x002fa000010c7983 */ /* 0x001ee40000300a00 */
[----:B---3--:R-:W-:Y:S02]  /*199d0*/  HMMA.16816.F32.BF16 R16, R16, R12, R20 ;  /* 0x0000000c1010723c */ /* 0x008fe40000041814 */
[----:B------:R-:W4:Y:S04]  /*199e0*/  LDL.LU.64 R22, [R1+0x2f98] ;  /* 0x002f980001167983 */ /* 0x000f280000300a00 */
[----:B------:R-:W4:Y:S11]  /*199f0*/  LDL.LU.64 R20, [R1+0x2f90] ;  /* 0x002f900001147983 */ /* 0x000f360000300a00 */
[----:B------:R-:W-:Y:S06]  /*19a00*/  @!UPT UIADD3 URZ, URZ, URZ, URZ ;  /* 0x0000003f3f3ff290 */ /* 0x000fec000fffe03f */
[----:B------:R0:W-:Y:S04]  /*19a10*/  STL.64 [R1+0x100], R16 ;  /* 0x0001001001007387 */ /* 0x0001e80000100a00 */
[----:B0-----:R-:W3:Y:S01]  /*19a20*/  LDL.64 R16, [R1+0x20] ;  /* 0x0000200001107983 */ /* 0x001ee20000100a00 */
[----:B------:R-:W-:Y:S02]  /*19a30*/  IMAD.MOV.U32 R3, RZ, RZ, R18 ;  /* 0x000000ffff037224 */ /* 0x000fe400078e0012 */
[----:B------:R-:W-:Y:S02]  /*19a40*/  IMAD.MOV.U32 R2, RZ, RZ, R19 ;  /* 0x000000ffff027224 */ /* 0x000fe400078e0013 */
[----:B--2---:R-:W-:Y:S02]  /*19a50*/  IMAD.MOV.U32 R10, RZ, RZ, R24 ;  /* 0x000000ffff0a7224 */ /* 0x004fe400078e0018 */
[----:B------:R-:W-:Y:S01]  /*19a60*/  IMAD.MOV.U32 R0, RZ, RZ, R25 ;  /* 0x000000ffff007224 */ /* 0x000fe200078e0019 */
[C---:B----4-:R-:W-:Y:S01]  /*19a70*/  HMMA.16816.F32.BF16 R4, R20.reuse, R24, R4 ;  /* 0x000000181404723c */ /* 0x050fe20000041804 */
[----:B---3--:R0:W-:Y:S04]  /*19a80*/  STL.64 [R1+0x2f68], R16 ;  /* 0x002f681001007387 */ /* 0x0081e80000100a00 */
[----:B0-----:R-:W2:Y:S04]  /*19a90*/  LDL.LU.64 R16, [R1+0x450] ;  /* 0x0004500001107983 */ /* 0x001ea80000300a00 */
[----:B------:R-:W2:Y:S04]  /*19aa0*/  LDL.LU.64 R18, [R1+0x458] ;  /* 0x0004580001127983 */ /* 0x000ea80000300a00 */
[----:B------:R0:W-:Y:S04]  /*19ab0*/  STL.64 [R1+0x2f50], R12 ;  /* 0x002f500c01007387 */ /* 0x0001e80000100a00 */
[----:B0-----:R-:W3:Y:S04]  /*19ac0*/  LDL.LU.64 R12, [R1+0x3b0] ;  /* 0x0003b000010c7983 */ /* 0x001ee80000300a00 */
[----:B------:R-:W3:Y:S04]  /*19ad0*/  LDL.LU.64 R14, [R1+0x3b8] ;  /* 0x0003b800010e7983 */ /* 0x000ee80000300a00 */
[----:B------:R0:W-:Y:S04]  /*19ae0*/  STL.64 [R1+0x3e0], R4 ;  /* 0x0003e00401007387 */ /* 0x0001e80000100a00 */
[----:B------:R-:W-:Y:S04]  /*19af0*/  STL.64 [R1+0x3e8], R6 ;  /* 0x0003e80601007387 */ /* 0x000fe80000100a00 */
[----:B0-----:R-:W4:Y:S04]  /*19b00*/  LDL.LU.64 R4, [R1+0x2f88] ;  /* 0x002f880001047983 */ /* 0x001f280000300a00 */
[----:B------:R-:W4:Y:S04]  /*19b10*/  LDL.LU.64 R26, [R1+0x2f80] ;  /* 0x002f8000011a7983 */ /* 0x000f280000300a00 */
[----:B------:R-:W4:Y:S02]  /*19b20*/  LDL.LU.64 R24, [R1+0x2f78] ;  /* 0x002f780001187983 */ /* 0x000f240000300a00 */
[----:B----4-:R-:W-:Y:S01]  /*19b30*/  HMMA.16816.F32.BF16 R24, R20, R4, R24 ;  /* 0x000000041418723c */ /* 0x010fe20000041818 */
        /* <DEDUP_REMOVED lines=9> */
[----:B------:R0:W-:Y:S04]  /*19bd0*/  STL.64 [R1+0x3c0], R16 ;  /* 0x0003c01001007387 */ /* 0x0001e80000100a00 */
[----:B------:R-:W-:Y:S04]  /*19be0*/  STL.64 [R1+0x3c8], R18 ;  /* 0x0003c81201007387 */ /* 0x000fe80000100a00 */
[----:B0-----:R-:W3:Y:S01]  /*19bf0*/  LDL.LU.64 R16, [R1+0x2f68] ;  /* 0x002f680001107983 */ /* 0x001ee20000300a00 */
[----:B------:R-:W-:Y:S02]  /*19c00*/  IMAD.MOV.U32 R26, RZ, RZ, R4 ;  /* 0x000000ffff1a7224 */ /* 0x000fe400078e0004 */
[----:B------:R-:W-:-:S02]  /*19c10*/  IMAD.MOV.U32 R25, RZ, RZ, R5 ;  /* 0x000000ffff197224 */ /* 0x000fc400078e0005 */
[----:B------:R-:W2:Y:S04]  /*19c20*/  LDL.LU.64 R4, [R1+0x3a0] ;  /* 0x0003a00001047983 */ /* 0x000ea80000300a00 */
[----:B------:R-:W2:Y:S01]  /*19c30*/  LDL.LU.64 R6, [R1+0x3a8] ;  /* 0x0003a80001067983 */ /* 0x000ea20000300a00 */
[C---:B---3--:R-:W-:Y:S01]  /*19c40*/  HMMA.16816.F32.BF16 R12, R20.reuse, R16, R12 ;  /* 0x00000010140c723c */ /* 0x048fe2000004180c */
[----:B------:R-:W-:Y:S02]  /*19c50*/  IMAD.MOV.U32 R28, RZ, RZ, R16 ;  /* 0x000000ffff1c7224 */ /* 0x000fe400078e0010 */
[----:B------:R-:W-:Y:S11]  /*19c60*/  IMAD.MOV.U32 R27, RZ, RZ, R17 ;  /* 0x000000ffff1b7224 */ /* 0x000ff600078e0011 */
[----:B------:R-:W-:Y:S09]  /*19c70*/  @!UPT UIADD3 URZ, URZ, URZ, URZ ;  /* 0x0000003f3f3ff290 */ /* 0x000ff2000fffe03f */
[----:B------:R0:W-:Y:S04]  /*19c80*/  STL.64 [R1+0x3b0], R12 ;  /* 0x0003b00c01007387 */ /* 0x0001e80000100a00 */
[----:B------:R1:W-:Y:S04]  /*19c90*/  STL.64 [R1+0x3b8], R14 ;  /* 0x0003b80e01007387 */ /* 0x0003e80000100a00 */
[----:B0-----:R-:W3:Y:S04]  /*19ca0*/  LDL.LU.64 R12, [R1+0x390] ;  /* 0x00039000010c7983 */ /* 0x001ee80000300a00 */
[----:B-1----:R-:W3:Y:S04]  /*19cb0*/  LDL.LU.64 R14, [R1+0x398] ;  /* 0x00039800010e7983 */ /* 0x002ee80000300a00 */
[----:B------:R-:W4:Y:S04]  /*19cc0*/  LDL.LU.64 R16, [R1+0xc0] ;  /* 0x0000c00001107983 */ /* 0x000f280000300a00 */
[----:B------:R-:W2:Y:S04]  /*19cd0*/  LDL.LU.64 R18, [R1+0xc8] ;  /* 0x0000c80001127983 */ /* 0x000ea80000300a00 */
[----:B--2---:R-:W-:Y:S04]  /*19ce0*/  STL.64 [R1+0x2eb8], R18 ;  /* 0x002eb81201007387 */ /* 0x004fe80000100a00 */
[----:B----4-:R0:W-:Y:S04]  /*19cf0*/  STL.64 [R1+0x2eb0], R16 ;  /* 0x002eb01001007387 */ /* 0x0101e80000100a00 */
[----:B0-----:R-:W2:Y:S04]  /*19d00*/  LDL.LU.64 R16, [R1+0xf0] ;  /* 0x0000f00001107983 */ /* 0x001ea80000300a00 */
[----:B------:R-:W4:Y:S04]  /*19d10*/  LDL.LU.64 R18, [R1+0xf8] ;  /* 0x0000f80001127983 */ /* 0x000f280000300a00 */
[----:B----4-:R-:W-:Y:S04]  /*19d20*/  STL.64 [R1+0x2ec8], R18 ;  /* 0x002ec81201007387 */ /* 0x010fe80000100a00 */
[----:B--2---:R0:W-:Y:S04]  /*19d30*/  STL.64 [R1+0x2ec0], R16 ;  /* 0x002ec01001007387 */ /* 0x0041e80000100a00 */
[----:B0-----:R-:W2:Y:S02]  /*19d40*/  LDL.64 R16, [R1+0x10] ;  /* 0x0000100001107983 */ /* 0x001ea40000100a00 */
[----:B--2---:R-:W-:Y:S11]  /*19d50*/  HMMA.16816.F32.BF16 R4, R20, R16, R4 ;  /* 0x000000101404723c */ /* 0x004ff60000041804 */
[----:B------:R-:W-:Y:S11]  /*19d60*/  @!UPT UIADD3 URZ, URZ, URZ, URZ ;  /* 0x0000003f3f3ff290 */ /* 0x000ff6000fffe03f */
[----:B------:R-:W-:Y:S01]  /*19d70*/  @!UPT UIADD3 URZ, URZ, URZ, URZ ;  /* 0x0000003f3f3ff290 */ /* 0x000fe2000fffe03f */
[----:B------:R-:W-:Y:S04]  /*19d80*/  STL.64 [R1+0x3a0], R4 ;  /* 0x0003a00401007387 */ /* 0x000fe80000100a00 */
[----:B------:R0:W-:Y:S04]  /*19d90*/  STL.64 [R1+0x3a8], R6 ;  /* 0x0003a80601007387 */ /* 0x0001e80000100a00 */
[----:B0-----:R-:W2:Y:S04]  /*19da0*/  LDL.LU.64 R6, [R1+0x2f60] ;  /* 0x002f600001067983 */ /* 0x001ea80000300a00 */
[----:B------:R-:W3:Y:S04]  /*19db0*/  LDL.LU.64 R4, [R1+0x2f58] ;  /* 0x002f580001047983 */ /* 0x000ee80000300a00 */
        /* <DEDUP_REMOVED lines=9> */
[----:B------:R-:W-:Y:S01]  /*19e50*/  STL.64 [R1+0x2f28], R16 ;  /* 0x002f281001007387 */ /* 0x000fe20000100a00 */
[C---:B---3--:R-:W-:Y:S03]  /*19e60*/  HMMA.16816.F32.BF16 R24, R20.reuse, R4, R12 ;  /* 0x000000041418723c */ /* 0x048fe6000004180c */
[----:B------:R-:W3:Y:S04]  /*19e70*/  LDL.LU.64 R12, [R1+0x380] ;  /* 0x00038000010c7983 */ /* 0x000ee80000300a00 */
[----:B------:R-:W3:Y:S11]  /*19e80*/  LDL.LU.64 R14, [R1+0x388] ;  /* 0x00038800010e7983 */ /* 0x000ef60000300a00 */
[----:B------:R-:W-:Y:S05]  /*19e90*/  @!UPT UIADD3 URZ, URZ, URZ, URZ ;  /* 0x0000003f3f3ff290 */ /* 0x000fea000fffe03f */
[----:B------:R0:W-:Y:S04]  /*19ea0*/  STL.64 [R1+0x390], R24 ;  /* 0x0003901801007387 */ /* 0x0001e80000100a00 */
[----:B------:R1:W-:Y:S04]  /*19eb0*/  STL.64 [R1+0x398], R26 ;  /* 0x0003981a01007387 */ /* 0x0003e80000100a00 */
[----:B0-----:R-:W4:Y:S04]  /*19ec0*/  LDL.LU.64 R24, [R1+0x2f0] ;  /* 0x0002f00001187983 */ /* 0x001f280000300a00 */
[----:B-1----:R-:W4:Y:S04]  /*19ed0*/  LDL.LU.64 R26, [R1+0x2f8] ;  /* 0x0002f800011a7983 */ /* 0x002f280000300a00 */
[----:B--2---:R-:W-:Y:S04]  /*19ee0*/  STL.64 [R1+0x2ed8], R6 ;  /* 0x002ed80601007387 */ /* 0x004fe80000100a00 */
[----:B------:R0:W-:Y:S04]  /*19ef0*/  STL.64 [R1+0x2ed0], R4 ;  /* 0x002ed00401007387 */ /* 0x0001e80000100a00 */
[----:B0-----:R-:W2:Y:S04]  /*19f00*/  LDL.LU.64 R4, [R1+0x1a0] ;  /* 0x0001a00001047983 */ /* 0x001ea80000300a00 */
[----:B------:R-:W2:Y:S04]  /*19f10*/  LDL.LU.64 R6, [R1+0x1a8] ;  /* 0x0001a80001067983 */ /* 0x000ea80000300a00 */
[----:B--2---:R-:W-:Y:S04]  /*19f20*/  STL.64 [R1+0x2ef0], R6 ;  /* 0x002ef00601007387 */ /* 0x004fe80000100a00 */
[----:B------:R0:W-:Y:S04]  /*19f30*/  STL.64 [R1+0x2ee8], R4 ;  /* 0x002ee80401007387 */ /* 0x0001e80000100a00 */
[----:B0-----:R-:W2:Y:S04]  /*19f40*/  LDL.LU.64 R4, [R1+0x1f0] ;  /* 0x0001f00001047983 */ /* 0x001ea80000300a00 */
[----:B------:R-:W2:Y:S04]  /*19f50*/  LDL.LU.64 R6, [R1+0x1f8] ;  /* 0x0001f80001067983 */ /* 0x000ea80000300a00 */
[----:B--2---:R-:W-:Y:S04]  /*19f60*/  STL.64 [R1+0x2f08], R6 ;  /* 0x002f080601007387 */ /* 0x004fe80000100a00 */
[----:B------:R0:W-:Y:S04]  /*19f70*/  STL.64 [R1+0x2f00], R4 ;  /* 0x002f000401007387 */ /* 0x0001e80000100a00 */
[----:B0-----:R-:W2:Y:S04]  /*19f80*/  LDL.LU.64 R4, [R1+0x210] ;  /* 0x0002100001047983 */ /* 0x001ea80000300a00 */
[----:B------:R-:W2:Y:S01]  /*19f90*/  LDL.LU.64 R6, [R1+0x218] ;  /* 0x0002180001067983 */ /* 0x000ea20000300a00 */
[----:B---3--:R-:W-:Y:S03]  /*19fa0*/  HMMA.16816.F32.BF16 R12, R20, R8, R12 ;  /* 0x00000008140c723c */ /* 0x008fe6000004180c */
[----:B--2---:R-:W-:Y:S04]  /*19fb0*/  STL.64 [R1+0x2f20], R6 ;  /* 0x002f200601007387 */ /* 0x004fe80000100a00 */
[----:B------:R0:W-:Y:S04]  /*19fc0*/  STL.64 [R1+0x2f18], R4 ;  /* 0x002f180401007387 */ /* 0x0001e80000100a00 */
[----:B0-----:R-:W2:Y:S04]  /*19fd0*/  LDL.LU.64 R4, [R1+0x220] ;  /* 0x0002200001047983 */ /* 0x001ea80000300a00 */
[----:B------:R-:W3:Y:S04]  /*19fe0*/  LDL.LU.64 R6, [R1+0x228] ;  /* 0x0002280001067983 */ /* 0x000ee80000300a00 */
[----:B---3--:R-:W-:Y:S01]  /*19ff0*/  STL.64 [R1+0x2f38], R6 ;  /* 0x002f380601007387 */ /* 0x008fe20000100a00 */
[----:B--2---:R0:W-:Y:S03]  /*1a000*/  STL.64 [R1+0x2f30], R4 ;  /* 0x002f300401007387 */ /* 0x0041e60000100a00 */
[----:B0-----:R-:W2:Y:S01]  /*1a010*/  LDL.LU.64 R4, [R1+0x2a0] ;  /* 0x0002a00001047983 */ /* 0x001ea20000300a00 */
[----:B------:R-:W2:Y:S02]  /*1a020*/  LDL.LU.64 R6, [R1+0x2a8] ;  /* 0x0002a80001067983 */ /* 0x000ea40000300a00 */
[----:B------:R0:W-:Y:S02]  /*1a030*/  STL.64 [R1+0x380], R12 ;  /* 0x0003800c01007387 */ /* 0x0001e40000100a00 */
[----:B------:R-:W-:Y:S01]  /*1a040*/  STL.64 [R1+0x388], R14 ;  /* 0x0003880e01007387 */ /* 0x000fe20000100a00 */
[----:B0-----:R-:W4:Y:S01]  /*1a050*/  LDL.LU.64 R12, [R1+0x2f50] ;  /* 0x002f5000010c7983 */ /* 0x001f220000300a00 */
[----:B------:R-:W-:-:S02]  /*1a060*/  IMAD.MOV.U32 R16, RZ, RZ, R10 ;  /* 0x000000ffff107224 */ /* 0x000fc400078e000a */
[----:B------:R-:W-:Y:S01]  /*1a070*/  IMAD.MOV.U32 R17, RZ, RZ, R0 ;  /* 0x000000ffff117224 */ /* 0x000fe200078e0000 */
[----:B----4-:R-:W-:Y:S01]  /*1a080*/  HMMA.16816.F32.BF16 R20, R20, R12, R24 ;  /* 0x0000000c1414723c */ /* 0x010fe20000041818 */
[----:B------:R-:W2:Y:S01]  /*1a090*/  LDL.LU.64 R26, [R1+0x2f48] ;  /* 0x002f4800011a7983 */ /* 0x000ea20000300a00 */
[----:B------:R-:W2:Y:S11]  /*1a0a0*/  LDL.LU.64 R24, [R1+0x2f40] ;  /* 0x002f400001187983 */ /* 0x000eb60000300a00 */
[----:B------:R-:W-:Y:S10]  /*1a0b0*/  @!UPT UIADD3 URZ, URZ, URZ, URZ ;  /* 0x0000003f3f3ff290 */ /* 0x000ff4000fffe03f */
[----:B------:R0:W-:Y:S01]  /*1a0c0*/  STL.64 [R1+0x2f0], R20 ;  /* 0x0002f01401007387 */ /* 0x0001e20000100a00 */
[----:B------:R1:W-:Y:S03]  /*1a0d0*/  STL.64 [R1+0x2f8], R22 ;  /* 0x0002f81601007387 */ /* 0x0003e60000100a00 */
[----:B0-----:R-:W3:Y:S01]  /*1a0e0*/  LDL.LU.64 R20, [R1+0xe0] ;  /* 0x0000e00001147983 */ /* 0x001ee20000300a00 */
[----:B-1----:R-:W3:Y:S01]  /*1a0f0*/  LDL.LU.64 R22, [R1+0xe8] ;  /* 0x0000e80001167983 */ /* 0x002ee20000300a00 */
[C---:B--2---:R-:W-:Y:S02]  /*1a100*/  HMMA.16816.F32.BF16 R16, R24.reuse, R16, R4 ;  /* 0x000000101810723c */ /* 0x044fe40000041804 */
[----:B------:R-:W2:Y:S01]  /*1a110*/  LDL.LU.64 R6, [R1+0x2f38] ;  /* 0x002f380001067983 */ /* 0x000ea20000300a00 */
[----:B------:R-:W2:Y:S11]  /*1a120*/  LDL.LU.64 R4, [R1+0x2f30] ;  /* 0x002f300001047983 */ /* 0x000eb60000300a00 */
[----:B------:R-:W-:Y:S09]  /*1a130*/  @!UPT UIADD3 URZ, URZ, URZ, URZ ;  /* 0x0000003f3f3ff290 */ /* 0x000ff2000fffe03f */
[----:B------:R0:W-:Y:S01]  /*1a140*/  STL.64 [R1+0x270], R16 ;  /* 0x0002701001007387 */ /* 0x0001e20000100a00 */
[----:B------:R2:W-:Y:S03]  /*1a150*/  STL.64 [R1+0x278], R18 ;  /* 0x0002781201007387 */ /* 0x0005e60000100a00 */
[----:B0-----:R-:W2:Y:S02]  /*1a160*/  LDL.LU.64 R16, [R1+0x2f28] ;  /* 0x002f280001107983 */ /* 0x001ea40000300a00 */
        /* <DEDUP_REMOVED lines=19> */
[----:B------:R-:W-:Y:S03]  /*1a2a0*/  STL.64 [R1+0x248], R18 ;  /* 0x0002481201007387 */ /* 0x000fe60000100a00 */
[----:B0-----:R-:W2:Y:S02]  /*1a2b0*/  LDL.LU.64 R16, [R1+0x2ee0] ;  /* 0x002ee00001107983 */ /* 0x001ea40000300a00 */
[C---:B--2---:R-:W-:Y:S01]  /*1a2c0*/  HMMA.16816.F32.BF16 R4, R24.reuse, R16, R4 ;  /* 0x000000101804723c */ /* 0x044fe20000041804 */
[----:B------:R-:W-:Y:S02]  /*1a2d0*/  IMAD.MOV.U32 R14, RZ, RZ, R16 ;  /* 0x000000ffff0e7224 */ /* 0x000fe400078e0010 */
[----:B------:R-:W-:Y:S11]  /*1a2e0*/  IMAD.MOV.U32 R0, RZ, RZ, R17 ;  /* 0x000000ffff007224 */ /* 0x000ff600078e0011 */
[----:B------:R-:W-:Y:S09]  /*1a2f0*/  @!UPT UIADD3 URZ, URZ, URZ, URZ ;  /* 0x0000003f3f3ff290 */ /* 0x000ff2000fffe03f */
[----:B------:R-:W-:Y:S01]  /*1a300*/  STL.64 [R1+0x230], R4 ;  /* 0x0002300401007387 */ /* 0x000fe20000100a00 */
[----:B------:R0:W-:Y:S03]  /*1a310*/  STL.64 [R1+0x238], R6 ;  /* 0x0002380601007387 */ /* 0x0001e60000100a00 */
[----:B0-----:R-:W2:Y:S01]  /*1a320*/  LDL.LU.64 R6, [R1+0x2ed8] ;  /* 0x002ed80001067983 */ /* 0x001ea20000300a00 */
[----:B------:R-:W4:Y:S02]  /*1a330*/  LDL.LU.64 R4, [R1+0x2ed0] ;  /* 0x002ed00001047983 */ /* 0x000f240000300a00 */
[----:B------:R-:W4:Y:S02]  /*1a340*/  LDL.LU.64 R18, [R1+0x2ec8] ;  /* 0x002ec80001127983 */ /* 0x000f240000300a00 */
[----:B------:R-:W4:Y:S02]  /*1a350*/  LDL.LU.64 R16, [R1+0x2ec0] ;  /* 0x002ec00001107983 */ /* 0x000f240000300a00 */
[C---:B----4-:R-:W-:Y:S11]  /*1a360*/  HMMA.16816.F32.BF16 R16, R24.reuse, R4, R16 ;  /* 0x000000041810723c */ /* 0x050ff60000041810 */
[----:B------:R-:W-:Y:S11]  /*1a370*/  @!UPT UIADD3 URZ, URZ, URZ, URZ ;  /* 0x0000003f3f3ff290 */ /* 0x000ff6000fffe03f */
[----:B------:R-:W-:Y:S01]  /*1a380*/  @!UPT UIADD3 URZ, URZ, URZ, URZ ;  /* 0x0000003f3f3ff290 */ /* 0x000fe2000fffe03f */
[----:B------:R-:W-:Y:S01]  /*1a390*/  STL.64 [R1+0x220], R16 ;  /* 0x0002201001007387 */ /* 0x000fe20000100a00 */
[----:B------:R0:W-:Y:S03]  /*1a3a0*/  STL.64 [R1+0x228], R18 ;  /* 0x0002281201007387 */ /* 0x0001e60000100a00 */
[----:B0-----:R-:W4:Y:S01]  /*1a3b0*/  LDL.LU.64 R18, [R1+0x2eb8] ;  /* 0x002eb80001127983 */ /* 0x001f220000300a00 */
[----:B------:R-:W4:Y:S01]  /*1a3c0*/  LDL.LU.64 R16, [R1+0x2eb0] ;  /* 0x002eb00001107983 */ /* 0x000f220000300a00 */
[C---:B---3--:R-:W-:Y:S01]  /*1a3d0*/  HMMA.16816.F32.BF16 R20, R24.reuse, R8, R20 ;  /* 0x000000081814723c */ /* 0x048fe20000041814 */
[----:B--2---:R-:W-:Y:S01]  /*1a3e0*/  STL.64 [R1+0x2e68], R6 ;  /* 0x002e680601007387 */ /* 0x004fe20000100a00 */
[----:B------:R-:W-:Y:S01]  /*1a3f0*/  STL.64 [R1+0x2e60], R4 ;  /* 0x002e600401007387 */ /* 0x000fe20000100a00 */
[----:B------:R0:W-:Y:S11]  /*1a400*/  STL.64 [R1+0x2ea8], R8 ;  /* 0x002ea80801007387 */ /* 0x0001f60000100a00 */
[----:B------:R-:W-:Y:S09]  /*1a410*/  @!UPT UIADD3 URZ, URZ, URZ, URZ ;  /* 0x0000003f3f3ff290 */ /* 0x000ff2000fffe03f */
[----:B------:R-:W-:Y:S01]  /*1a420*/  STL.64 [R1+0x210], R20 ;  /* 0x0002101401007387 */ /* 0x000fe20000100a00 */
[----:B------:R-:W-:Y:S02]  /*1a430*/  STL.64 [R1+0x218], R22 ;  /* 0x0002181601007387 */ /* 0x000fe40000100a00 */
[----:B0-----:R-:W2:Y:S02]  /*1a440*/  LDL.LU.64 R8, [R1+0x560] ;  /* 0x0005600001087983 */ /* 0x001ea40000300a00 */
[----:B------:R-:W2:Y:S01]  /*1a450*/  LDL.LU.64 R10, [R1+0x568] ;  /* 0x00056800010a7983 */ /* 0x000ea20000300a00 */
[----:B------:R-:W0:Y:S01]  /*1a460*/  LDSM.16.MT88.4 R20, [R29+0x20080] ;  /* 0x020080001d14783b */ /* 0x000e220000004200 */
[----:B----4-:R-:W-:Y:S03]  /*1a470*/  HMMA.16816.F32.BF16 R4, R24, R12, R16 ;  /* 0x0000000c1804723c */ /* 0x010fe60000041810 */
[----:B------:R-:W1:Y:S04]  /*1a480*/  LDSM.16.MT88.4 R24, [R29+0x20100] ;  /* 0x020100001d18783b */ /* 0x000e680000004200 */
[----:B------:R-:W2:Y:S11]  /*1a490*/  LDSM.16.MT88.4 R16, [R29+0x20000] ;  /* 0x020000001d10783b */ /* 0x000eb60000004200 */
[----:B------:R-:W-:Y:S05]  /*1a4a0*/  @!UPT UIADD3 URZ, URZ, URZ, URZ ;  /* 0x0000003f3f3ff290 */ /* 0x000fea000fffe03f */
[----:B------:R3:W-:Y:S01]  /*1a4b0*/  STL.64 [R1+0xe0], R4 ;  /* 0x0000e00401007387 */ /* 0x0007e20000100a00 */
[----:B------:R4:W-:Y:S03]  /*1a4c0*/  STL.64 [R1+0xe8], R6 ;  /* 0x0000e80601007387 */ /* 0x0009e60000100a00 */
[----:B---3--:R-:W3:Y:S01]  /*1a4d0*/  LDL.LU.64 R4, [R1+0x550] ;  /* 0x0005500001047983 */ /* 0x008ee20000300a00 */
[----:B----4-:R-:W4:Y:S03]  /*1a4e0*/  LDL.LU.64 R6, [R1+0x558] ;  /* 0x0005580001067983 */ /* 0x010f260000300a00 */
[----:B----4-:R-:W-:Y:S01]  /*1a4f0*/  STL.64 [R1+0x2e78], R6 ;  /* 0x002e780601007387 */ /* 0x010fe20000100a00 */
[----:B---3--:R3:W-:Y:S03]  /*1a500*/  STL.64 [R1+0x2e70], R4 ;  /* 0x002e700401007387 */ /* 0x0087e60000100a00 */
[----:B---3--:R-:W3:Y:S04]  /*1a510*/  LDL.64 R4, [R1+0x20] ;  /* 0x0000200001047983 */ /* 0x008ee80000100a00 */
[----:B---3--:R3:W-:Y:S04]  /*1a520*/  STL.64 [R1+0x2e88], R4 ;  /* 0x002e880401007387 */ /* 0x0087e80000100a00 */
[----:B---3--:R-:W3:Y:S04]  /*1a530*/  LDL.64 R4, [R1+0x30] ;  /* 0x0000300001047983 */ /* 0x008ee80000100a00 */
[----:B---3--:R3:W-:Y:S04]  /*1a540*/  STL.64 [R1+0x2ea0], R4 ;  /* 0x002ea00401007387 */ /* 0x0087e80000100a00 */
[----:B---3--:R-:W3:Y:S01]  /*1a550*/  LDL.64 R4, [R1+0x40] ;  /* 0x0000400001047983 */ /* 0x008ee20000100a00 */
[----:B------:R4:W-:Y:S03]  /*1a560*/  STL.64 [R1+0x2e58], R12 ;  /* 0x002e580c01007387 */ /* 0x0009e60000100a00 */
[----:B----4-:R-:W2:Y:S01]  /*1a570*/  LDL.64 R12, [R1+0x50] ;  /* 0x00005000010c7983 */ /* 0x010ea20000100a00 */
[----:B0-----:R-:W-:Y:S02]  /*1a580*/  STL.64 [R1+0x2e50], R22 ;  /* 0x002e501601007387 */ /* 0x001fe40000100a00 */
[----:B------:R0:W-:Y:S02]  /*1a590*/  STL.64 [R1+0x2e48], R20 ;  /* 0x002e481401007387 */ /* 0x0001e40000100a00 */
[----:B0-----:R-:W3:Y:S01]  /*1a5a0*/  LDL.LU.64 R20, [R1+0x1e0] ;  /* 0x0001e00001147983 */ /* 0x001ee20000300a00 */
[----:B------:R-:W3:Y:S02]  /*1a5b0*/  LDL.LU.64 R22, [R1+0x1e8] ;  /* 0x0001e80001167983 */ /* 0x000ee40000300a00 */
[----:B-1----:R-:W-:Y:S02]  /*1a5c0*/  STL.64 [R1+0x2dd0], R26 ;  /* 0x002dd01a01007387 */ /* 0x002fe40000100a00 */
[----:B------:R0:W-:Y:S02]  /*1a5d0*/  STL.64 [R1+0x2dc8], R24 ;  /* 0x002dc81801007387 */ /* 0x0001e40000100a00 */
[----:B0-----:R-:W4:Y:S01]  /*1a5e0*/  LDL.LU.64 R24, [R1+0x400] ;  /* 0x0004000001187983 */ /* 0x001f220000300a00 */
[----:B------:R-:W2:Y:S03]  /*1a5f0*/  LDL.LU.64 R26, [R1+0x408] ;  /* 0x00040800011a7983 */ /* 0x000ea60000300a00 */
[----:B--2---:R-:W-:Y:S01]  /*1a600*/  STL.64 [R1+0x2de0], R26 ;  /* 0x002de01a01007387 */ /* 0x004fe20000100a00 */
[----:B----4-:R0:W-:Y:S02]  /*1a610*/  STL.64 [R1+0x2dd8], R24 ;  /* 0x002dd81801007387 */ /* 0x0101e40000100a00 */
[----:B0-----:R-:W-:-:S02]  /*1a620*/  IMAD.MOV.U32 R24, RZ, RZ, R14 ;  /* 0x000000ffff187224 */ /* 0x001fc400078e000e */
[----:B------:R-:W-:-:S05]  /*1a630*/  IMAD.MOV.U32 R25, RZ, RZ, R0 ;  /* 0x000000ffff197224 */ /* 0x000fca00078e0000 */
[----:B------:R0:W-:Y:S04]  /*1a640*/  STL.64 [R1+0x2e80], R24 ;  /* 0x002e801801007387 */ /* 0x0001e80000100a00 */
[----:B0-----:R-:W2:Y:S01]  /*1a650*/  LDL.LU.64 R24, [R1+0x1c0] ;  /* 0x0001c00001187983 */ /* 0x001ea20000300a00 */
[----:B------:R-:W4:Y:S01]  /*1a660*/  LDL.LU.64 R26, [R1+0x1c8] ;  /* 0x0001c800011a7983 */ /* 0x000f220000300a00 */
[C---:B------:R-:W-:Y:S08]  /*1a670*/  HMMA.16816.F32.BF16 R8, R16.reuse, R12, R8 ;  /* 0x0000000c1008723c */ /* 0x040ff00000041808 */
[----:B---3--:R-:W-:Y:S01]  /*1a680*/  HMMA.16816.F32.BF16 R20, R16, R4, R20 ;  /* 0x000000041014723c */ /* 0x008fe20000041814 */
[----:B------:R-:W-:Y:S01]  /*1a690*/  IMAD.MOV.U32 R0, RZ, RZ, R13 ;  /* 0x000000ffff007224 */ /* 0x000fe200078e000d */
[----:B----4-:R-:W-:Y:S01]  /*1a6a0*/  STL.64 [R1+0x2e98], R26 ;  /* 0x002e981a01007387 */ /* 0x010fe20000100a00 */
[----:B--2---:R0:W-:Y:S03]  /*1a6b0*/  STL.64 [R1+0x2e90], R24 ;  /* 0x002e901801007387 */ /* 0x0041e60000100a00 */
[----:B0-----:R-:W2:Y:S01]  /*1a6c0*/  LDL.LU.64 R24, [R1+0x1d0] ;  /* 0x0001d00001187983 */ /* 0x001ea20000300a00 */
[----:B------:R-:W2:Y:S08]  /*1a6d0*/  LDL.LU.64 R26, [R1+0x1d8] ;  /* 0x0001d800011a7983 */ /* 0x000eb00000300a00 */
[----:B------:R0:W-:Y:S02]  /*1a6e0*/  STL.64 [R1+0x1f0], R8 ;  /* 0x0001f00801007387 */ /* 0x0001e40000100a00 */
[----:B------:R1:W-:Y:S01]  /*1a6f0*/  STL.64 [R1+0x1f8], R10 ;  /* 0x0001f80a01007387 */ /* 0x0003e20000100a00 */
[----:B0-----:R-:W3:Y:S01]  /*1a700*/  LDL.LU.64 R8, [R1+0x2ea8] ;  /* 0x002ea80001087983 */ /* 0x001ee20000300a00 */
[----:B-1----:R-:W-:-:S02]  /*1a710*/  IMAD.MOV.U32 R10, RZ, RZ, R12 ;  /* 0x000000ffff0a7224 */ /* 0x002fc400078e000c */
[----:B------:R-:W4:Y:S02]  /*1a720*/  LDL.LU.64 R12, [R1+0x540] ;  /* 0x00054000010c7983 */ /* 0x000f240000300a00 */
[----:B------:R-:W4:Y:S01]  /*1a730*/  LDL.LU.64 R14, [R1+0x548] ;  /* 0x00054800010e7983 */ /* 0x000f220000300a00 */
[----:B------:R0:W-:Y:S01]  /*1a740*/  STL.64 [R1+0x1e0], R20 ;  /* 0x0001e01401007387 */ /* 0x0001e20000100a00 */
[----:B------:R1:W-:Y:S02]  /*1a750*/  STL.64 [R1+0x1e8], R22 ;  /* 0x0001e81601007387 */ /* 0x0003e40000100a00 */
[----:B------:R-:W-:Y:S02]  /*1a760*/  IMAD.MOV.U32 R11, RZ, RZ, R5 ;  /* 0x000000ffff0b7224 */ /* 0x000fe400078e0005 */
[----:B0-----:R-:W-:Y:S02]  /*1a770*/  IMAD.MOV.U32 R20, RZ, RZ, R4 ;  /* 0x000000ffff147224 */ /* 0x001fe400078e0004 */
[----:B------:R-:W2:Y:S02]  /*1a780*/  LDL.LU.64 R4, [R1+0x2ea0] ;  /* 0x002ea00001047983 */ /* 0x000ea40000300a00 */
[----:B--2---:R-:W-:Y:S01]  /*1a790*/  HMMA.16816.F32.BF16 R24, R16, R4, R24 ;  /* 0x000000041018723c */ /* 0x004fe20000041818 */
[----:B-1----:R-:W-:-:S02]  /*1a7a0*/  IMAD.MOV.U32 R22, RZ, RZ, R4 ;  /* 0x000000ffff167224 */ /* 0x002fc400078e0004 */
[----:B------:R-:W-:Y:S11]  /*1a7b0*/  IMAD.MOV.U32 R21, RZ, RZ, R5 ;  /* 0x000000ffff157224 */ /* 0x000ff600078e0005 */
[----:B------:R-:W-:Y:S09]  /*1a7c0*/  @!UPT UIADD3 URZ, URZ, URZ, URZ ;  /* 0x0000003f3f3ff290 */ /* 0x000ff2000fffe03f */
[----:B------:R-:W-:Y:S01]  /*1a7d0*/  STL.64 [R1+0x1d0], R24 ;  /* 0x0001d01801007387 */ /* 0x000fe20000100a00 */
[----:B------:R0:W-:Y:S03]  /*1a7e0*/  STL.64 [R1+0x1d8], R26 ;  /* 0x0001d81a01007387 */ /* 0x0001e60000100a00 */
[----:B0-----:R-:W2:Y:S01]  /*1a7f0*/  LDL.LU.64 R26, [R1+0x2e98] ;  /* 0x002e9800011a7983 */ /* 0x001ea20000300a00 */
[----:B------:R-:W2:Y:S02]  /*1a800*/  LDL.LU.64 R24, [R1+0x2e90] ;  /* 0x002e900001187983 */ /* 0x000ea40000300a00 */
[----:B------:R-:W2:Y:S02]  /*1a810*/  LDL.LU.64 R4, [R1+0x2e88] ;  /* 0x002e880001047983 */ /* 0x000ea40000300a00 */
[C---:B--2---:R-:W-:Y:S01]  /*1a820*/  HMMA.16816.F32.BF16 R24, R16.reuse, R4, R24 ;  /* 0x000000041018723c */ /* 0x044fe20000041818 */
[----:B------:R-:W-:Y:S11]  /*1a830*/  IMAD.MOV.U32 R23, RZ, RZ, R5 ;  /* 0x000000ffff177224 */ /* 0x000ff600078e0005 */
[----:B------:R-:W-:Y:S11]  /*1a840*/  @!UPT UIADD3 URZ, URZ, URZ, URZ ;  /* 0x0000003f3f3ff290 */ /* 0x000ff6000fffe03f */
[----:B------:R0:W-:Y:S01]  /*1a850*/  STL.64 [R1+0x1c0], R24 ;  /* 0x0001c01801007387 */ /* 0x0001e20000100a00 */
[----:B------:R1:W-:Y:S03]  /*1a860*/  STL.64 [R1+0x1c8], R26 ;  /* 0x0001c81a01007387 */ /* 0x0003e60000100a00 */
[----:B0-----:R-:W2:Y:S01]  /*1a870*/  LDL.LU.64 R24, [R1+0x2e80] ;  /* 0x002e800001187983 */ /* 0x001ea20000300a00 */
[----:B-1----:R-:W-:Y:S02]  /*1a880*/  IMAD.MOV.U32 R26, RZ, RZ, R4 ;  /* 0x000000ffff1a7224 */ /* 0x002fe400078e0004 */
[----:B------:R-:W2:Y:S02]  /*1a890*/  LDL.LU.64 R6, [R1+0x2e78] ;  /* 0x002e780001067983 */ /* 0x000ea40000300a00 */
[----:B------:R-:W2:Y:S02]  /*1a8a0*/  LDL.LU.64 R4, [R1+0x2e70] ;  /* 0x002e700001047983 */ /* 0x000ea40000300a00 */
[----:B--2---:R-:W-:Y:S11]  /*1a8b0*/  HMMA.16816.F32.BF16 R4, R16, R24, R4 ;  /* 0x000000181004723c */ /* 0x004ff60000041804 */
[----:B------:R-:W-:Y:S11]  /*1a8c0*/  @!UPT UIADD3 URZ, URZ, URZ, URZ ;  /* 0x0000003f3f3ff290 */ /* 0x000ff6000fffe03f */
[----:B------:R-:W-:Y:S01]  /*1a8d0*/  @!UPT UIADD3 URZ, URZ, URZ, URZ ;  /* 0x0000003f3f3ff290 */ /* 0x000fe2000fffe03f */
[----:B------:R-:W-:Y:S01]  /*1a8e0*/  STL.64 [R1+0x1b0], R4 ;  /* 0x0001b00401007387 */ /* 0x000fe20000100a00 */
[----:B------:R0:W-:Y:S03]  /*1a8f0*/  STL.64 [R1+0x1b8], R6 ;  /* 0x0001b80601007387 */ /* 0x0001e60000100a00 */
[----:B0-----:R-:W2:Y:S01]  /*1a900*/  LDL.LU.64 R6, [R1+0x2e68] ;  /* 0x002e680001067983 */ /* 0x001ea20000300a00 */
[----:B------:R-:W4:Y:S02]  /*1a910*/  LDL.LU.64 R4, [R1+0x2e60] ;  /* 0x002e600001047983 */ /* 0x000f240000300a00 */
        /* <DEDUP_REMOVED lines=10> */
[C---:B----4-:R-:W-:Y:S03]  /*1a9c0*/  HMMA.16816.F32.BF16 R20, R16.reuse, R4, R12 ;  /* 0x000000041014723c */ /* 0x050fe6000004180c */
[----:B------:R-:W3:Y:S01]  /*1a9d0*/  LDL.LU.64 R12, [R1+0x190] ;  /* 0x00019000010c7983 */ /* 0x000ee20000300a00 */
[----:B------:R-:W3:Y:S11]  /*1a9e0*/  LDL.LU.64 R14, [R1+0x198] ;  /* 0x00019800010e7983 */ /* 0x000ef60000300a00 */
[----:B------:R-:W-:Y:S08]  /*1a9f0*/  @!UPT UIADD3 URZ, URZ, URZ, URZ ;  /* 0x0000003f3f3ff290 */ /* 0x000ff0000fffe03f */
[----:B------:R0:W-:Y:S01]  /*1aa00*/  STL.64 [R1+0x1a0], R20 ;  /* 0x0001a01401007387 */ /* 0x0001e20000100a00 */
[----:B------:R1:W-:Y:S03]  /*1aa10*/  STL.64 [R1+0x1a8], R22 ;  /* 0x0001a81601007387 */ /* 0x0003e60000100a00 */
[----:B0-----:R-:W4:Y:S01]  /*1aa20*/  LDL.LU.64 R20, [R1+0x180] ;  /* 0x0001800001147983 */ /* 0x001f220000300a00 */
[----:B-1----:R-:W4:Y:S02]  /*1aa30*/  LDL.LU.64 R22, [R1+0x188] ;  /* 0x0001880001167983 */ /* 0x002f240000300a00 */
[----:B------:R-:W3:Y:S02]  /*1aa40*/  LDL.LU.64 R24, [R1+0x4d0] ;  /* 0x0004d00001187983 */ /* 0x000ee40000300a00 */
[----:B------:R-:W3:Y:S01]  /*1aa50*/  LDL.LU.64 R26, [R1+0x4d8] ;  /* 0x0004d800011a7983 */ /* 0x000ee20000300a00 */
[----:B--2---:R-:W-:Y:S01]  /*1aa60*/  STL.64 [R1+0x2df0], R6 ;  /* 0x002df00601007387 */ /* 0x004fe20000100a00 */
[----:B------:R0:W-:Y:S03]  /*1aa70*/  STL.64 [R1+0x2de8], R4 ;  /* 0x002de80401007387 */ /* 0x0001e60000100a00 */
[----:B0-----:R-:W2:Y:S01]  /*1aa80*/  LDL.LU.64 R4, [R1+0x410] ;  /* 0x0004100001047983 */ /* 0x001ea20000300a00 */
[----:B------:R-:W2:Y:S03]  /*1aa90*/  LDL.LU.64 R6, [R1+0x418] ;  /* 0x0004180001067983 */ /* 0x000ea60000300a00 */
[----:B--2---:R-:W-:Y:S01]  /*1aaa0*/  STL.64 [R1+0x2e08], R6 ;  /* 0x002e080601007387 */ /* 0x004fe20000100a00 */
[----:B------:R0:W-:Y:S03]  /*1aab0*/  STL.64 [R1+0x2e00], R4 ;  /* 0x002e000401007387 */ /* 0x0001e60000100a00 */
[----:B0-----:R-:W2:Y:S01]  /*1aac0*/  LDL.LU.64 R4, [R1+0x420] ;  /* 0x0004200001047983 */ /* 0x001ea20000300a00 */
[----:B------:R-:W2:Y:S01]  /*1aad0*/  LDL.LU.64 R6, [R1+0x428] ;  /* 0x0004280001067983 */ /* 0x000ea20000300a00 */
[C---:B---3--:R-:W-:Y:S02]  /*1aae0*/  HMMA.16816.F32.BF16 R12, R16.reuse, R8, R12 ;  /* 0x00000008100c723c */ /* 0x048fe4000004180c */
[----:B--2---:R-:W-:Y:S01]  /*1aaf0*/  STL.64 [R1+0x2e20], R6 ;  /* 0x002e200601007387 */ /* 0x004fe20000100a00 */
[----:B------:R0:W-:Y:S03]  /*1ab00*/  STL.64 [R1+0x2e18], R4 ;  /* 0x002e180401007387 */ /* 0x0001e60000100a00 */
[----:B0-----:R-:W2:Y:S01]  /*1ab10*/  LDL.LU.64 R4, [R1+0x4b0] ;  /* 0x0004b00001047983 */ /* 0x001ea20000300a00 */
[----:B------:R-:W3:Y:S03]  /*1ab20*/  LDL.LU.64 R6, [R1+0x4b8] ;  /* 0x0004b80001067983 */ /* 0x000ee60000300a00 */
[----:B---3--:R-:W-:Y:S01]  /*1ab30*/  STL.64 [R1+0x2e38], R6 ;  /* 0x002e380601007387 */ /* 0x008fe20000100a00 */
[----:B--2---:R0:W-:Y:S03]  /*1ab40*/  STL.64 [R1+0x2e30], R4 ;  /* 0x002e300401007387 */ /* 0x0041e60000100a00 */
[----:B0-----:R-:W2:Y:S01]  /*1ab50*/  LDL.LU.64 R4, [R1+0x4c0] ;  /* 0x0004c00001047983 */ /* 0x001ea20000300a00 */
[----:B------:R-:W2:Y:S08]  /*1ab60*/  LDL.LU.64 R6, [R1+0x4c8] ;  /* 0x0004c80001067983 */ /* 0x000eb00000300a00 */
[----:B------:R0:W-:Y:S02]  /*1ab70*/  STL.64 [R1+0x190], R12 ;  /* 0x0001900c01007387 */ /* 0x0001e40000100a00 */
[----:B------:R-:W-:Y:S01]  /*1ab80*/  STL.64 [R1+0x198], R14 ;  /* 0x0001980e01007387 */ /* 0x000fe20000100a00 */
[----:B0-----:R-:W4:Y:S02]  /*1ab90*/  LDL.LU.64 R12, [R1+0x2e58] ;  /* 0x002e5800010c7983 */ /* 0x001f240000300a00 */
[----:B----4-:R-:W-:Y:S02]  /*1aba0*/  HMMA.16816.F32.BF16 R16, R16, R12, R20 ;  /* 0x0000000c1010723c */ /* 0x010fe40000041814 */
[----:B------:R-:W3:Y:S01]  /*1abb0*/  LDL.LU.64 R22, [R1+0x2e50] ;  /* 0x002e500001167983 */ /* 0x000ee20000300a00 */
[----:B------:R-:W3:Y:S11]  /*1abc0*/  LDL.LU.64 R20, [R1+0x2e48] ;  /* 0x002e480001147983 */ /* 0x000ef60000300a00 */
[----:B------:R-:W-:Y:S09]  /*1abd0*/  @!UPT UIADD3 URZ, URZ, URZ, URZ ;  /* 0x0000003f3f3ff290 */ /* 0x000ff2000fffe03f */
[----:B------:R0:W-:Y:S01]  /*1abe0*/  STL.64 [R1+0x180], R16 ;  /* 0x0001801001007387 */ /* 0x0001e20000100a00 */
[----:B------:R3:W-:Y:S02]  /*1abf0*/  STL.64 [R1+0x188], R18 ;  /* 0x0001881201007387 */ /* 0x0007e40000100a00 */
[----:B0-----:R-:W-:Y:S02]  /*1ac00*/  IMAD.MOV.U32 R16, RZ, RZ, R10 ;  /* 0x000000ffff107224 */ /* 0x001fe400078e000a */
[----:B------:R-:W-:-:S07]  /*1ac10*/  IMAD.MOV.U32 R17, RZ, RZ, R0 ;  /* 0x000000ffff117224 */ /* 0x000fce00078e0000 */
[C---:B---3--:R-:W-:Y:S01]  /*1ac20*/  HMMA.16816.F32.BF16 R16, R20.reuse, R16, R24 ;  /* 0x000000101410723c */ /* 0x048fe20000041818 */
[----:B------:R-:W2:Y:S11]  /*1ac30*/  LDL.LU.64 R24, [R1+0x2e40] ;  /* 0x002e400001187983 */ /* 0x000eb60000300a00 */
[----:B------:R-:W-:Y:S11]  /*1ac40*/  @!UPT UIADD3 URZ, URZ, URZ, URZ ;  /* 0x0000003f3f3ff290 */ /* 0x000ff6000fffe03f */
        /* <DEDUP_REMOVED lines=27> */
[----:B------:R-:W4:Y:S11]  /*1ae00*/  LDL.LU.64 R4, [R1+0x2de8] ;  /* 0x002de80001047983 */ /* 0x000f360000300a00 */
[----:B------:R-:W-:Y:S09]  /*1ae10*/  @!UPT UIADD3 URZ, URZ, URZ, URZ ;  /* 0x0000003f3f3ff290 */ /* 0x000ff2000fffe03f */
[----:B------:R-:W-:Y:S01]  /*1ae20*/  STL.64 [R1+0x410], R24 ;  /* 0x0004101801007387 */ /* 0x000fe20000100a00 */
[----:B------:R0:W-:Y:S03]  /*1ae30*/  STL.64 [R1+0x418], R26 ;  /* 0x0004181a01007387 */ /* 0x0001e60000100a00 */
[----:B0-----:R-:W3:Y:S01]  /*1ae40*/  LDL.LU.64 R26, [R1+0x2de0] ;  /* 0x002de000011a7983 */ /* 0x001ee20000300a00 */
[----:B------:R-:W3:Y:S03]  /*1ae50*/  LDL.LU.64 R24, [R1+0x2dd8] ;  /* 0x002dd80001187983 */ /* 0x000ee60000300a00 */
[----:B--2---:R-:W-:Y:S01]  /*1ae60*/  STL.64 [R1+0x2d68], R6 ;  /* 0x002d680601007387 */ /* 0x004fe20000100a00 */
[----:B----4-:R0:W-:Y:S01]  /*1ae70*/  STL.64 [R1+0x2d60], R4 ;  /* 0x002d600401007387 */ /* 0x0101e20000100a00 */
[C---:B---3--:R-:W-:Y:S11]  /*1ae80*/  HMMA.16816.F32.BF16 R24, R20.reuse, R4, R24 ;  /* 0x000000041418723c */ /* 0x048ff60000041818 */
[----:B------:R-:W-:Y:S11]  /*1ae90*/  @!UPT UIADD3 URZ, URZ, URZ, URZ ;  /* 0x0000003f3f3ff290 */ /* 0x000ff6000fffe03f */
[----:B------:R-:W-:Y:S01]  /*1aea0*/  @!UPT UIADD3 URZ, URZ, URZ, URZ ;  /* 0x0000003f3f3ff290 */ /* 0x000fe2000fffe03f */
[----:B------:R-:W-:Y:S01]  /*1aeb0*/  STL.64 [R1+0x400], R24 ;  /* 0x0004001801007387 */ /* 0x000fe20000100a00 */
[----:B------:R-:W-:Y:S02]  /*1aec0*/  STL.64 [R1+0x408], R26 ;  /* 0x0004081a01007387 */ /* 0x000fe40000100a00 */
[----:B0-----:R-:W2:Y:S02]  /*1aed0*/  LDL.LU.64 R4, [R1+0x10] ;  /* 0x0000100001047983 */ /* 0x001ea40000300a00 */
[----:B--2---:R0:W-:Y:S04]  /*1aee0*/  STL.64 [R1+0x2d78], R4 ;  /* 0x002d780401007387 */ /* 0x0041e80000100a00 */
[----:B0-----:R-:W2:Y:S04]  /*1aef0*/  LDL.LU.64 R4, [R1+0x20] ;  /* 0x0000200001047983 */ /* 0x001ea80000300a00 */
[----:B--2---:R0:W-:Y:S04]  /*1af00*/  STL.64 [R1+0x2d90], R4 ;  /* 0x002d900401007387 */ /* 0x0041e80000100a00 */
[----:B0-----:R-:W2:Y:S01]  /*1af10*/  LDL.LU.64 R4, [R1+0x30] ;  /* 0x0000300001047983 */ /* 0x001ea20000300a00 */
[C---:B------:R-:W-:Y:S03]  /*1af20*/  HMMA.16816.F32.BF16 R16, R20.reuse, R8, R16 ;  /* 0x000000081410723c */ /* 0x040fe60000041810 */
[----:B--2---:R0:W-:Y:S04]  /*1af30*/  STL.64 [R1+0x2da8], R4 ;  /* 0x002da80401007387 */ /* 0x0041e80000100a00 */
[----:B0-----:R-:W2:Y:S04]  /*1af40*/  LDL.LU.64 R4, [R1+0x40] ;  /* 0x0000400001047983 */ /* 0x001ea80000300a00 */
[----:B--2---:R0:W-:Y:S04]  /*1af50*/  STL.64 [R1+0x2dc0], R4 ;  /* 0x002dc00401007387 */ /* 0x0041e80000100a00 */
[----:B0-----:R-:W2:Y:S01]  /*1af60*/  LDL.LU.64 R4, [R1+0x50] ;  /* 0x0000500001047983 */ /* 0x001ea20000300a00 */
[----:B------:R-:W3:Y:S02]  /*1af70*/  LDL.LU.64 R24, [R1+0x300] ;  /* 0x0003000001187983 */ /* 0x000ee40000300a00 */
[----:B------:R-:W3:Y:S05]  /*1af80*/  LDL.LU.64 R26, [R1+0x308] ;  /* 0x00030800011a7983 */ /* 0x000eea0000300a00 */
[----:B------:R-:W-:Y:S01]  /*1af90*/  STL.64 [R1+0x3f0], R16 ;  /* 0x0003f01001007387 */ /* 0x000fe20000100a00 */
[----:B------:R-:W-:Y:S01]  /*1afa0*/  STL.64 [R1+0x3f8], R18 ;  /* 0x0003f81201007387 */ /* 0x000fe20000100a00 */
[----:B------:R0:W-:Y:S03]  /*1afb0*/  STL.64 [R1+0x2d70], R8 ;  /* 0x002d700801007387 */ /* 0x0001e60000100a00 */
[----:B0-----:R-:W4:Y:S01]  /*1afc0*/  LDL.LU.64 R8, [R1+0x470] ;  /* 0x0004700001087983 */ /* 0x001f220000300a00 */
[----:B------:R-:W2:Y:S03]  /*1afd0*/  LDL.LU.64 R10, [R1+0x478] ;  /* 0x00047800010a7983 */ /* 0x000ea60000300a00 */
[----:B--2---:R-:W-:Y:S01]  /*1afe0*/  STL.64 [R1+0x2d88], R10 ;  /* 0x002d880a01007387 */ /* 0x004fe20000100a00 */
[----:B----4-:R0:W-:Y:S03]  /*1aff0*/  STL.64 [R1+0x2d80], R8 ;  /* 0x002d800801007387 */ /* 0x0101e60000100a00 */
[----:B0-----:R-:W2:Y:S01]  /*1b000*/  LDL.LU.64 R8, [R1+0x2b0] ;  /* 0x0002b00001087983 */ /* 0x001ea20000300a00 */
[----:B------:R-:W4:Y:S01]  /*1b010*/  LDL.LU.64 R10, [R1+0x2b8] ;  /* 0x0002b800010a7983 */ /* 0x000f220000300a00 */
[----:B---3--:R-:W-:Y:S02]  /*1b020*/  HMMA.16816.F32.BF16 R20, R20, R12, R24 ;  /* 0x0000000c1414723c */ /* 0x008fe40000041818 */
[----:B----4-:R-:W-:Y:S01]  /*1b030*/  STL.64 [R1+0x2da0], R10 ;  /* 0x002da00a01007387 */ /* 0x010fe20000100a00 */
[----:B--2---:R0:W-:Y:S03]  /*1b040*/  STL.64 [R1+0x2d98], R8 ;  /* 0x002d980801007387 */ /* 0x0041e60000100a00 */
[----:B0-----:R-:W2:Y:S01]  /*1b050*/  LDL.LU.64 R8, [R1+0x2c0] ;  /* 0x0002c00001087983 */ /* 0x001ea20000300a00 */
[----:B------:R-:W3:Y:S03]  /*1b060*/  LDL.LU.64 R10, [R1+0x2c8] ;  /* 0x0002c800010a7983 */ /* 0x000ee60000300a00 */
[----:B---3--:R-:W-:Y:S01]  /*1b070*/  STL.64 [R1+0x2db8], R10 ;  /* 0x002db80a01007387 */ /* 0x008fe20000100a00 */
[----:B--2---:R0:W-:Y:S03]  /*1b080*/  STL.64 [R1+0x2db0], R8 ;  /* 0x002db00801007387 */ /* 0x0041e60000100a00 */
[----:B0-----:R-:W2:Y:S01]  /*1b090*/  LDL.LU.64 R8, [R1+0x2d0] ;  /* 0x0002d00001087983 */ /* 0x001ea20000300a00 */
[----:B------:R-:W2:Y:S02]  /*1b0a0*/  LDL.LU.64 R10, [R1+0x2d8] ;  /* 0x0002d800010a7983 */ /* 0x000ea40000300a00 */
[----:B------:R-:W3:Y:S02]  /*1b0b0*/  LDL.LU.64 R16, [R1+0x290] ;  /* 0x0002900001107983 */ /* 0x000ee40000300a00 */
[----:B------:R-:W3:Y:S01]  /*1b0c0*/  LDL.LU.64 R18, [R1+0x298] ;  /* 0x0002980001127983 */ /* 0x000ee20000300a00 */
[----:B------:R-:W4:Y:S01]  /*1b0d0*/  LDL.LU.64 R26, [R1+0x2dd0] ;  /* 0x002dd000011a7983 */ /* 0x000f220000300a00 */
[----:B------:R-:W4:Y:S02]  /*1b0e0*/  LDL.LU.64 R24, [R1+0x2dc8] ;  /* 0x002dc80001187983 */ /* 0x000f240000300a00 */
[----:B------:R0:W-:Y:S02]  /*1b0f0*/  STL.64 [R1+0x300], R20 ;  /* 0x0003001401007387 */ /* 0x0001e40000100a00 */
[----:B------:R1:W-:Y:S01]  /*1b100*/  STL.64 [R1+0x308], R22 ;  /* 0x0003081601007387 */ /* 0x0003e20000100a00 */
[----:B0-----:R-:W4:Y:S01]  /*1b110*/  LDL.LU.64 R20, [R1+0x2e0] ;  /* 0x0002e00001147983 */ /* 0x001f220000300a00 */
[----:B-1----:R-:W4:Y:S02]  /*1b120*/  LDL.LU.64 R22, [R1+0x2e8] ;  /* 0x0002e80001167983 */ /* 0x002f240000300a00 */
[----:B------:R-:W-:Y:S01]  /*1b130*/  IMAD.MOV.U32 R0, RZ, RZ, R5 ;  /* 0x000000ffff007224 */ /* 0x000fe200078e0005 */
[C---:B----4-:R-:W-:Y:S11]  /*1b140*/  HMMA.16816.F32.BF16 R20, R24.reuse, R4, R20 ;  /* 0x000000041814723c */ /* 0x050ff60000041814 */
[----:B------:R-:W-:Y:S11]  /*1b150*/  @!UPT UIADD3 URZ, URZ, URZ, URZ ;  /* 0x0000003f3f3ff290 */ /* 0x000ff6000fffe03f */
[----:B------:R-:W-:Y:S01]  /*1b160*/  @!UPT UIADD3 URZ, URZ, URZ, URZ ;  /* 0x0000003f3f3ff290 */ /* 0x000fe2000fffe03f */
[----:B------:R0:W-:Y:S01]  /*1b170*/  STL.64 [R1+0x2e0], R20 ;  /* 0x0002e01401007387 */ /* 0x0001e20000100a00 */
[----:B------:R1:W-:Y:S02]  /*1b180*/  STL.64 [R1+0x2e8], R22 ;  /* 0x0002e81601007387 */ /* 0x0003e40000100a00 */
[----:B0-----:R-:W-:Y:S02]  /*1b190*/  IMAD.MOV.U32 R20, RZ, RZ, R4 ;  /* 0x000000ffff147224 */ /* 0x001fe400078e0004 */
[----:B------:R-:W2:Y:S02]  /*1b1a0*/  LDL.LU.64 R4, [R1+0x2dc0] ;  /* 0x002dc00001047983 */ /* 0x000ea40000300a00 */
[C---:B--2---:R-:W-:Y:S01]  /*1b1b0*/  HMMA.16816.F32.BF16 R8, R24.reuse, R4, R8 ;  /* 0x000000041808723c */ /* 0x044fe20000041808 */
[----:B-1----:R-:W-:Y:S02]  /*1b1c0*/  IMAD.MOV.U32 R22, RZ, RZ, R4 ;  /* 0x000000ffff167224 */ /* 0x002fe400078e0004 */
[----:B------:R-:W-:Y:S11]  /*1b1d0*/  IMAD.MOV.U32 R21, RZ, RZ, R5 ;  /* 0x000000ffff157224 */ /* 0x000ff600078e0005 */
[----:B------:R-:W-:Y:S09]  /*1b1e0*/  @!UPT UIADD3 URZ, URZ, URZ, URZ ;  /* 0x0000003f3f3ff290 */ /* 0x000ff2000fffe03f */
[----:B------:R-:W-:Y:S01]  /*1b1f0*/  STL.64 [R1+0x2d0], R8 ;  /* 0x0002d00801007387 */ /* 0x000fe20000100a00 */
[----:B------:R0:W-:Y:S03]  /*1b200*/  STL.64 [R1+0x2d8], R10 ;  /* 0x0002d80a01007387 */ /* 0x0001e60000100a00 */
[----:B0-----:R-:W2:Y:S01]  /*1b210*/  LDL.LU.64 R10, [R1+0x2db8] ;  /* 0x002db800010a7983 */ /* 0x001ea20000300a00 */
[----:B------:R-:W2:Y:S02]  /*1b220*/  LDL.LU.64 R8, [R1+0x2db0] ;  /* 0x002db00001087983 */ /* 0x000ea40000300a00 */
[----:B------:R-:W2:Y:S02]  /*1b230*/  LDL.LU.64 R4, [R1+0x2da8] ;  /* 0x002da80001047983 */ /* 0x000ea40000300a00 */
[----:B--2---:R-:W-:Y:S01]  /*1b240*/  HMMA.16816.F32.BF16 R8, R24, R4, R8 ;  /* 0x000000041808723c */ /* 0x004fe20000041808 */
[----:B------:R-:W-:-:S02]  /*1b250*/  IMAD.MOV.U32 R15, RZ, RZ, R4 ;  /* 0x000000ffff0f7224 */ /* 0x000fc400078e0004 */
        /* <DEDUP_REMOVED lines=16> */
[C---:B--2---:R-:W-:Y:S11]  /*1b360*/  HMMA.16816.F32.BF16 R8, R24.reuse, R4, R8 ;  /* 0x000000041808723c */ /* 0x044ff60000041808 */
[----:B------:R-:W-:Y:S11]  /*1b370*/  @!UPT UIADD3 URZ, URZ, URZ, URZ ;  /* 0x0000003f3f3ff290 */ /* 0x000ff6000fffe03f */
[----:B------:R-:W-:Y:S01]  /*1b380*/  @!UPT UIADD3 URZ, URZ, URZ, URZ ;  /* 0x0000003f3f3ff290 */ /* 0x000fe2000fffe03f */
[----:B------:R0:W-:Y:S01]  /*1b390*/  STL.64 [R1+0x2a0], R8 ;  /* 0x0002a00801007387 */ /* 0x0001e20000100a00 */
[----:B------:R1:W-:Y:S03]  /*1b3a0*/  STL.64 [R1+0x2a8], R10 ;  /* 0x0002a80a01007387 */ /* 0x0003e60000100a00 */
[----:B0-----:R-:W2:Y:S01]  /*1b3b0*/  LDL.LU.64 R8, [R1+0x2d70] ;  /* 0x002d700001087983 */ /* 0x001ea20000300a00 */
[----:B-1----:R-:W-:Y:S02]  /*1b3c0*/  IMAD.MOV.U32 R10, RZ, RZ, R4 ;  /* 0x000000ffff0a7224 */ /* 0x002fe400078e0004 */
[----:B------:R-:W-:Y:S02]  /*1b3d0*/  IMAD.MOV.U32 R11, RZ, RZ, R5 ;  /* 0x000000ffff0b7224 */ /* 0x000fe400078e0005 */
[----:B------:R-:W4:Y:S01]  /*1b3e0*/  LDL.LU.64 R6, [R1+0x2d68] ;  /* 0x002d680001067983 */ /* 0x000f220000300a00 */
[----:B------:R-:W3:Y:S02]  /*1b3f0*/  LDL.LU.64 R4, [R1+0x2d60] ;  /* 0x002d600001047983 */ /* 0x000ee40000300a00 */
[----:B---3--:R-:W-:Y:S11]  /*1b400*/  HMMA.16816.F32.BF16 R16, R24, R4, R16 ;  /* 0x000000041810723c */ /* 0x008ff60000041810 */
[----:B------:R-:W-:Y:S11]  /*1b410*/  @!UPT UIADD3 URZ, URZ, URZ, URZ ;  /* 0x0000003f3f3ff290 */ /* 0x000ff6000fffe03f */
[----:B------:R-:W-:Y:S01]  /*1b420*/  @!UPT UIADD3 URZ, URZ, URZ, URZ ;  /* 0x0000003f3f3ff290 */ /* 0x000fe2000fffe03f */
[----:B------:R0:W-:Y:S01]  /*1b430*/  STL.64 [R1+0x290], R16 ;  /* 0x0002901001007387 */ /* 0x0001e20000100a00 */
[----:B------:R1:W-:Y:S03]  /*1b440*/  STL.64 [R1+0x298], R18 ;  /* 0x0002981201007387 */ /* 0x0003e60000100a00 */
[----:B0-----:R-:W3:Y:S01]  /*1b450*/  LDL.LU.64 R16, [R1+0xd0] ;  /* 0x0000d00001107983 */ /* 0x001ee20000300a00 */
[----:B-1----:R-:W3:Y:S02]  /*1b460*/  LDL.LU.64 R18, [R1+0xd8] ;  /* 0x0000d80001127983 */ /* 0x002ee40000300a00 */
[----:B----4-:R-:W-:Y:S02]  /*1b470*/  STL.64 [R1+0x2cd0], R6 ;  /* 0x002cd00601007387 */ /* 0x010fe40000100a00 */
[----:B------:R0:W-:Y:S02]  /*1b480*/  STL.64 [R1+0x2cc8], R4 ;  /* 0x002cc80401007387 */ /* 0x0001e40000100a00 */
[----:B0-----:R-:W-:-:S02]  /*1b490*/  IMAD.MOV.U32 R4, RZ, RZ, R10 ;  /* 0x000000ffff047224 */ /* 0x001fc400078e000a */
[----:B------:R-:W-:Y:S01]  /*1b4a0*/  IMAD.MOV.U32 R5, RZ, RZ, R11 ;  /* 0x000000ffff057224 */ /* 0x000fe200078e000b */
[----:B------:R-:W4:Y:S01]  /*1b4b0*/  LDL.LU R10, [R1+0x2d58] ;  /* 0x002d5800010a7983 */ /* 0x000f220000300800 */
[----:B------:R-:W4:Y:S03]  /*1b4c0*/  LDL.LU R11, [R1+0x2d54] ;  /* 0x002d5400010b7983 */ /* 0x000f260000300800 */
[----:B------:R0:W-:Y:S02]  /*1b4d0*/  STL.64 [R1+0x2ce8], R4 ;  /* 0x002ce80401007387 */ /* 0x0001e40000100a00 */
[----:B0-----:R-:W-:Y:S02]  /*1b4e0*/  IMAD.MOV.U32 R4, RZ, RZ, R28 ;  /* 0x000000ffff047224 */ /* 0x001fe400078e001c */
[----:B------:R-:W-:Y:S01]  /*1b4f0*/  IMAD.MOV.U32 R5, RZ, RZ, R14 ;  /* 0x000000ffff057224 */ /* 0x000fe200078e000e */
[----:B------:R-:W2:Y:S01]  /*1b500*/  LDL.LU R28, [R1+0x2d50] ;  /* 0x002d5000011c7983 */ /* 0x000ea20000300800 */
[----:B------:R-:W2:Y:S03]  /*1b510*/  LDL.LU R14, [R1+0x2d4c] ;  /* 0x002d4c00010e7983 */ /* 0x000ea60000300800 */
[----:B------:R0:W-:Y:S02]  /*1b520*/  STL.64 [R1+0x2d00], R4 ;  /* 0x002d000401007387 */ /* 0x0001e40000100a00 */
[----:B0-----:R-:W-:-:S02]  /*1b530*/  IMAD.MOV.U32 R4, RZ, RZ, R15 ;  /* 0x000000ffff047224 */ /* 0x001fc400078e000f */
[----:B------:R-:W-:Y:S01]  /*1b540*/  IMAD.MOV.U32 R5, RZ, RZ, R23 ;  /* 0x000000ffff057224 */ /* 0x000fe200078e0017 */
[----:B------:R-:W2:Y:S04]  /*1b550*/  LDL.LU R15, [R1+0x2d48] ;  /* 0x002d4800010f7983 */ /* 0x000ea80000300800 */
[----:B------:R0:W-:Y:S02]  /*1b560*/  STL.64 [R1+0x2d18], R4 ;  /* 0x002d180401007387 */ /* 0x0001e40000100a00 */
[----:B0-----:R-:W-:Y:S02]  /*1b570*/  IMAD.MOV.U32 R4, RZ, RZ, R22 ;  /* 0x000000ffff047224 */ /* 0x001fe400078e0016 */
[----:B------:R-:W-:-:S05]  /*1b580*/  IMAD.MOV.U32 R5, RZ, RZ, R21 ;  /* 0x000000ffff057224 */ /* 0x000fca00078e0015 */
[----:B------:R0:W-:Y:S04]  /*1b590*/  STL.64 [R1+0x2d30], R4 ;  /* 0x002d300401007387 */ /* 0x0001e80000100a00 */
[----:B0-----:R-:W2:Y:S01]  /*1b5a0*/  LDL.LU.64 R4, [R1+0x280] ;  /* 0x0002800001047983 */ /* 0x001ea20000300a00 */
[----:B------:R-:W2:Y:S02]  /*1b5b0*/  LDL.LU.64 R6, [R1+0x288] ;  /* 0x0002880001067983 */ /* 0x000ea40000300a00 */
[C---:B--2---:R-:W-:Y:S11]  /*1b5c0*/  HMMA.16816.F32.BF16 R4, R24.reuse, R8, R4 ;  /* 0x000000081804723c */ /* 0x044ff60000041804 */
[----:B------:R-:W-:Y:S11]  /*1b5d0*/  @!UPT UIADD3 URZ, URZ, URZ, URZ ;  /* 0x0000003f3f3ff290 */ /* 0x000ff6000fffe03f */
[----:B------:R-:W-:Y:S01]  /*1b5e0*/  @!UPT UIADD3 URZ, URZ, URZ, URZ ;  /* 0x0000003f3f3ff290 */ /* 0x000fe2000fffe03f */
[----:B------:R-:W-:Y:S01]  /*1b5f0*/  STL.64 [R1+0x280], R4 ;  /* 0x0002800401007387 */ /* 0x000fe20000100a00 */
[----:B------:R-:W-:Y:S02]  /*1b600*/  STL.64 [R1+0x288], R6 ;  /* 0x0002880601007387 */ /* 0x000fe40000100a00 */
[----:B----4-:R-:W-:Y:S02]  /*1b610*/  STL.64 [R1+0x2cc0], R10 ;  /* 0x002cc00a01007387 */ /* 0x010fe40000100a00 */
[----:B------:R0:W-:Y:S02]  /*1b620*/  STL.64 [R1+0x2cb8], R8 ;  /* 0x002cb80801007387 */ /* 0x0001e40000100a00 */
[----:B0-----:R-:W2:Y:S01]  /*1b630*/  LDL.LU.64 R8, [R1+0x80] ;  /* 0x0000800001087983 */ /* 0x001ea20000300a00 */
[----:B------:R-:W4:Y:S01]  /*1b640*/  LDL.LU.64 R10, [R1+0x88] ;  /* 0x00008800010a7983 */ /* 0x000f220000300a00 */
[----:B---3--:R-:W-:Y:S01]  /*1b650*/  HMMA.16816.F32.BF16 R16, R24, R12, R16 ;  /* 0x0000000c1810723c */ /* 0x008fe20000041810 */
[----:B------:R-:W-:-:S02]  /*1b660*/  IMAD.MOV.U32 R4, RZ, RZ, R20 ;  /* 0x000000ffff047224 */ /* 0x000fc400078e0014 */
[----:B------:R-:W-:Y:S01]  /*1b670*/  IMAD.MOV.U32 R5, RZ, RZ, R0 ;  /* 0x000000ffff057224 */ /* 0x000fe200078e0000 */
[----:B------:R-:W-:Y:S04]  /*1b680*/  LDSM.16.MT88.4 R20, [R29+0x20180] ;  /* 0x020180001d14783b */ /* 0x000fe80000004200 */
[----:B------:R-:W-:Y:S11]  /*1b690*/  LDSM.16.MT88.4 R24, [R28+0x22000] ;  /* 0x022000001c18783b */ /* 0x000ff60000004200 */
[----:B------:R-:W-:Y:S04]  /*1b6a0*/  @!UPT UIADD3 URZ, URZ, URZ, URZ ;  /* 0x0000003f3f3ff290 */ /* 0x000fe8000fffe03f */
[----:B------:R-:W-:Y:S01]  /*1b6b0*/  STL.64 [R1+0xf0], R16 ;  /* 0x0000f01001007387 */ /* 0x000fe20000100a00 */
[----:B------:R-:W-:Y:S02]  /*1b6c0*/  STL.64 [R1+0xf8], R18 ;  /* 0x0000f81201007387 */ /* 0x000fe40000100a00 */
[----:B------:R-:W0:Y:S01]  /*1b6d0*/  LDSM.16.MT88.4 R16, [R28+0x22080] ;  /* 0x022080001c10783b */ /* 0x000e220000004200 */
[----:B----4-:R-:W-:Y:S03]  /*1b6e0*/  STL.64 [R1+0x2ce0], R10 ;  /* 0x002ce00a01007387 */ /* 0x010fe60000100a00 */
[----:B--2---:R1:W-:Y:S02]  /*1b6f0*/  STL.64 [R1+0x2cd8], R8 ;  /* 0x002cd80801007387 */ /* 0x0043e40000100a00 */
[----:B-1----:R-:W2:Y:S01]  /*1b700*/  LDL.LU.64 R8, [R1+0x90] ;  /* 0x0000900001087983 */ /* 0x002ea20000300a00 */
[----:B------:R-:W3:Y:S03]  /*1b710*/  LDL.LU.64 R10, [R1+0x98] ;  /* 0x00009800010a7983 */ /* 0x000ee60000300a00 */
[----:B---3--:R-:W-:Y:S01]  /*1b720*/  STL.64 [R1+0x2cf8], R10 ;  /* 0x002cf80a01007387 */ /* 0x008fe20000100a00 */
[----:B--2---:R1:W-:Y:S03]  /*1b730*/  STL.64 [R1+0x2cf0], R8 ;  /* 0x002cf00801007387 */ /* 0x0043e60000100a00 */
        /* <DEDUP_REMOVED lines=13> */
[----:B------:R-:W2:Y:S02]  /*1b810*/  LDL.LU.64 R10, [R1+0x488] ;  /* 0x00048800010a7983 */ /* 0x000ea40000300a00 */
[----:B------:R-:W-:Y:S02]  /*1b820*/  STL.64 [R1+0x2cb0], R14 ;  /* 0x002cb00e01007387 */ /* 0x000fe40000100a00 */
[----:B------:R1:W-:Y:S02]  /*1b830*/  STL.64 [R1+0x2ca8], R12 ;  /* 0x002ca80c01007387 */ /* 0x0003e40000100a00 */
[----:B-1----:R-:W3:Y:S01]  /*1b840*/  LDL.LU.64 R12, [R1+0x70] ;  /* 0x00007000010c7983 */ /* 0x002ee20000300a00 */
[----:B------:R-:W3:Y:S02]  /*1b850*/  LDL.LU.64 R14, [R1+0x78] ;  /* 0x00007800010e7983 */ /* 0x000ee40000300a00 */
[----:B0-----:R-:W-:Y:S02]  /*1b860*/  STL.64 [R1+0x2c10], R18 ;  /* 0x002c101201007387 */ /* 0x001fe40000100a00 */
[----:B------:R0:W-:Y:S02]  /*1b870*/  STL.64 [R1+0x2c08], R16 ;  /* 0x002c081001007387 */ /* 0x0001e40000100a00 */
[----:B0-----:R-:W4:Y:S01]  /*1b880*/  LDL.LU.64 R16, [R1+0x60] ;  /* 0x0000600001107983 */ /* 0x001f220000300a00 */
[----:B------:R-:W4:Y:S01]  /*1b890*/  LDL.LU.64 R18, [R1+0x68] ;  /* 0x0000680001127983 */ /* 0x000f220000300a00 */
        /* <DEDUP_REMOVED lines=32> */
[----:B------:R-:W-:Y:S01]  /*1baa0*/  STL.64 [R1+0x90], R4 ;  /* 0x0000900401007387 */ /* 0x000fe20000100a00 */
[----:B------:R0:W-:Y:S03]  /*1bab0*/  STL.64 [R1+0x98], R6 ;  /* 0x0000980601007387 */ /* 0x0001e60000100a00 */
[----:B0-----:R-:W2:Y:S01]  /*1bac0*/  LDL.LU.64 R6, [R1+0x2cd0] ;  /* 0x002cd00001067983 */ /* 0x001ea20000300a00 */
[----:B------:R-:W2:Y:S02]  /*1bad0*/  LDL.LU.64 R4, [R1+0x2cc8] ;  /* 0x002cc80001047983 */ /* 0x000ea40000300a00 */
[C---:B--2---:R-:W-:Y:S11]  /*1bae0*/  HMMA.16816.F32.BF16 R8, R20.reuse, R4, R8 ;  /* 0x000000041408723c */ /* 0x044ff60000041808 */
[----:B------:R-:W-:Y:S11]  /*1baf0*/  @!UPT UIADD3 URZ, URZ, URZ, URZ ;  /* 0x0000003f3f3ff290 */ /* 0x000ff6000fffe03f */
[----:B------:R-:W-:Y:S01]  /*1bb00*/  @!UPT UIADD3 URZ, URZ, URZ, URZ ;  /* 0x0000003f3f3ff290 */ /* 0x000fe2000fffe03f */
[----:B------:R-:W-:Y:S01]  /*1bb10*/  STL.64 [R1+0x80], R8 ;  /* 0x0000800801007387 */ /* 0x000fe20000100a00 */
[----:B------:R0:W-:Y:S03]  /*1bb20*/  STL.64 [R1+0x88], R10 ;  /* 0x0000880a01007387 */ /* 0x0001e60000100a00 */
[----:B0-----:R-:W2:Y:S01]  /*1bb30*/  LDL.LU.64 R10, [R1+0x2cc0] ;  /* 0x002cc000010a7983 */ /* 0x001ea20000300a00 */
[----:B------:R-:W3:Y:S02]  /*1bb40*/  LDL.LU.64 R8, [R1+0x2cb8] ;  /* 0x002cb80001087983 */ /* 0x000ee40000300a00 */
[C---:B---3--:R-:W-:Y:S11]  /*1bb50*/  HMMA.16816.F32.BF16 R12, R20.reuse, R8, R12 ;  /* 0x00000008140c723c */ /* 0x048ff6000004180c */
[----:B------:R-:W-:Y:S11]  /*1bb60*/  @!UPT UIADD3 URZ, URZ, URZ, URZ ;  /* 0x0000003f3f3ff290 */ /* 0x000ff6000fffe03f */
[----:B------:R-:W-:Y:S01]  /*1bb70*/  @!UPT UIADD3 URZ, URZ, URZ, URZ ;  /* 0x0000003f3f3ff290 */ /* 0x000fe2000fffe03f */
[----:B------:R0:W-:Y:S01]  /*1bb80*/  STL [R1+0x70], R12 ;  /* 0x0000700c01007387 */ /* 0x0001e20000100800 */
[----:B------:R-:W-:Y:S02]  /*1bb90*/  IMAD.MOV.U32 R8, RZ, RZ, R14 ;  /* 0x000000ffff087224 */ /* 0x000fe400078e000e */
[----:B------:R-:W-:Y:S02]  /*1bba0*/  IMAD.MOV.U32 R0, RZ, RZ, R15 ;  /* 0x000000ffff007224 */ /* 0x000fe400078e000f */
[----:B------:R-:W-:Y:S01]  /*1bbb0*/  IMAD.MOV.U32 R9, RZ, RZ, R13 ;  /* 0x000000ffff097224 */ /* 0x000fe200078e000d */
[----:B------:R-:W3:Y:S04]  /*1bbc0*/  LDL.LU.64 R14, [R1+0x2cb0] ;  /* 0x002cb000010e7983 */ /* 0x000ee80000300a00 */
[----:B0-----:R-:W4:Y:S01]  /*1bbd0*/  LDL.LU.64 R12, [R1+0x2ca8] ;  /* 0x002ca800010c7983 */ /* 0x001f220000300a00 */
[----:B--2---:R-:W-:Y:S02]  /*1bbe0*/  STL.64 [R1+0x2c40], R10 ;  /* 0x002c400a01007387 */ /* 0x004fe40000100a00 */
[----:B------:R0:W-:Y:S02]  /*1bbf0*/  STL.64 [R1+0x2c38], R8 ;  /* 0x002c380801007387 */ /* 0x0001e40000100a00 */
[----:B------:R-:W-:Y:S01]  /*1bc00*/  STL [R1+0x2968], R0 ;  /* 0x0029680001007387 */ /* 0x000fe20000100800 */
[----:B----4-:R-:W-:Y:S01]  /*1bc10*/  HMMA.16816.F32.BF16 R16, R20, R12, R16 ;  /* 0x0000000c1410723c */ /* 0x010fe20000041810 */
[----:B---3--:R1:W-:Y:S01]  /*1bc20*/  STL.64 [R1+0x2c90], R14 ;  /* 0x002c900e01007387 */ /* 0x0083e20000100a00 */
[----:B0-----:R-:W2:Y:S11]  /*1bc30*/  LDL.LU R8, [R1+0x330] ;  /* 0x0003300001087983 */ /* 0x001eb60000300800 */
[----:B------:R-:W-:Y:S10]  /*1bc40*/  @!UPT UIADD3 URZ, URZ, URZ, URZ ;  /* 0x0000003f3f3ff290 */ /* 0x000ff4000fffe03f */
[----:B------:R-:W-:Y:S01]  /*1bc50*/  STL.64 [R1], R16 ;  /* 0x0000001001007387 */ /* 0x000fe20000100a00 */
[----:B------:R-:W-:Y:S02]  /*1bc60*/  STL.64 [R1+0x8], R18 ;  /* 0x0000081201007387 */ /* 0x000fe40000100a00 */
[----:B------:R-:W2:Y:S02]  /*1bc70*/  LDL.LU R9, [R1+0x334] ;  /* 0x0003340001097983 */ /* 0x000ea40000300800 */
[----:B------:R-:W3:Y:S01]  /*1bc80*/  LDL.LU R10, [R1+0x338] ;  /* 0x00033800010a7983 */ /* 0x000ee20000300800 */
[----:B------:R-:W3:Y:S01]  /*1bc90*/  LDL.LU R11, [R1+0x33c] ;  /* 0x00033c00010b7983 */ /* 0x000ee20000300800 */
[----:B------:R-:W4:Y:S02]  /*1bca0*/  LDL.LU R12, [R1+0x370] ;  /* 0x00037000010c7983 */ /* 0x000f240000300800 */
[----:B------:R-:W4:Y:S02]  /*1bcb0*/  LDL.LU R13, [R1+0x374] ;  /* 0x00037400010d7983 */ /* 0x000f240000300800 */
[----:B-1----:R-:W4:Y:S01]  /*1bcc0*/  LDL.LU R14, [R1+0x378] ;  /* 0x00037800010e7983 */ /* 0x002f220000300800 */
[----:B------:R-:W4:Y:S04]  /*1bcd0*/  LDL.LU R15, [R1+0x37c] ;  /* 0x00037c00010f7983 */ /* 0x000f280000300800 */
[----:B---3--:R0:W-:Y:S01]  /*1bce0*/  STL.64 [R1+0x2c50], R10 ;  /* 0x002c500a01007387 */ /* 0x0081e20000100a00 */
[----:B--2---:R-:W-:Y:S03]  /*1bcf0*/  STL.64 [R1+0x2c48], R8 ;  /* 0x002c480801007387 */ /* 0x004fe60000100a00 */
[----:B0-----:R-:W2:Y:S04]  /*1bd00*/  LDL.64 R10, [R1+0x28] ;  /* 0x00002800010a7983 */ /* 0x001ea80000100a00 */
[----:B--2---:R0:W-:Y:S04]  /*1bd10*/  STL.64 [R1+0x2c68], R10 ;  /* 0x002c680a01007387 */ /* 0x0041e80000100a00 */
[----:B0-----:R-:W2:Y:S04]  /*1bd20*/  LDL.64 R10, [R1+0x38] ;  /* 0x00003800010a7983 */ /* 0x001ea80000100a00 */
[----:B--2---:R0:W-:Y:S01]  /*1bd30*/  STL.64 [R1+0x2c80], R10 ;  /* 0x002c800a01007387 */ /* 0x0041e20000100a00 */
[----:B------:R-:W2:Y:S02]  /*1bd40*/  LDL.LU R20, [R1+0x110] ;  /* 0x0001100001147983 */ /* 0x000ea40000300800 */
[----:B------:R-:W2:Y:S02]  /*1bd50*/  LDL.LU R21, [R1+0x114] ;  /* 0x0001140001157983 */ /* 0x000ea40000300800 */
[----:B------:R-:W3:Y:S01]  /*1bd60*/  LDL.LU R22, [R1+0x118] ;  /* 0x0001180001167983 */ /* 0x000ee20000300800 */
[----:B------:R-:W3:Y:S04]  /*1bd70*/  LDL.LU R23, [R1+0x11c] ;  /* 0x00011c0001177983 */ /* 0x000ee80000300800 */
[----:B0-----:R-:W2:Y:S04]  /*1bd80*/  LDL.64 R10, [R1+0x48] ;  /* 0x00004800010a7983 */ /* 0x001ea80000100a00 */
[----:B--2---:R0:W-:Y:S04]  /*1bd90*/  STL.64 [R1+0x2c98], R10 ;  /* 0x002c980a01007387 */ /* 0x0041e80000100a00 */
[----:B0-----:R-:W4:Y:S01]  /*1bda0*/  LDL.64 R10, [R1+0x58] ;  /* 0x00005800010a7983 */ /* 0x001f220000100a00 */
[----:B------:R-:W2:Y:S02]  /*1bdb0*/  LDL.LU R16, [R1+0x320] ;  /* 0x0003200001107983 */ /* 0x000ea40000300800 */
[----:B------:R-:W2:Y:S02]  /*1bdc0*/  LDL.LU R17, [R1+0x324] ;  /* 0x0003240001117983 */ /* 0x000ea40000300800 */
[----:B------:R-:W2:Y:S01]  /*1bdd0*/  LDL.LU R18, [R1+0x328] ;  /* 0x0003280001127983 */ /* 0x000ea20000300800 */
[----:B------:R-:W2:Y:S04]  /*1bde0*/  LDL.LU R19, [R1+0x32c] ;  /* 0x00032c0001137983 */ /* 0x000ea80000300800 */
[----:B--2---:R-:W-:Y:S01]  /*1bdf0*/  STL.64 [R1+0x2c60], R18 ;  /* 0x002c601201007387 */ /* 0x004fe20000100a00 */
[----:B------:R0:W-:Y:S03]  /*1be00*/  STL.64 [R1+0x2c58], R16 ;  /* 0x002c581001007387 */ /* 0x0001e60000100a00 */
[----:B0-----:R-:W2:Y:S01]  /*1be10*/  LDL.LU R16, [R1+0x340] ;  /* 0x0003400001107983 */ /* 0x001ea20000300800 */
[----:B------:R-:W2:Y:S02]  /*1be20*/  LDL.LU R17, [R1+0x344] ;  /* 0x0003440001117983 */ /* 0x000ea40000300800 */
[----:B------:R-:W2:Y:S02]  /*1be30*/  LDL.LU R18, [R1+0x348] ;  /* 0x0003480001127983 */ /* 0x000ea40000300800 */
[----:B------:R-:W2:Y:S01]  /*1be40*/  LDL.LU R19, [R1+0x34c] ;  /* 0x00034c0001137983 */ /* 0x000ea20000300800 */
[----:B----4-:R-:W-:Y:S01]  /*1be50*/  HMMA.16816.F32.BF16 R12, R24, R10, R12 ;  /* 0x0000000a180c723c */ /* 0x010fe2000004180c */
[----:B--2---:R-:W-:Y:S01]  /*1be60*/  STL.64 [R1+0x2c78], R18 ;  /* 0x002c781201007387 */ /* 0x004fe20000100a00 */
[----:B------:R0:W-:Y:S03]  /*1be70*/  STL.64 [R1+0x2c70], R16 ;  /* 0x002c701001007387 */ /* 0x0001e60000100a00 */
[----:B0-----:R-:W2:Y:S01]  /*1be80*/  LDL.LU R16, [R1+0x350] ;  /* 0x0003500001107983 */ /* 0x001ea20000300800 */
[----:B------:R-:W2:Y:S02]  /*1be90*/  LDL.LU R17, [R1+0x354] ;  /* 0x0003540001117983 */ /* 0x000ea40000300800 */
[----:B------:R-:W2:Y:S02]  /*1bea0*/  LDL.LU R18, [R1+0x358] ;  /* 0x0003580001127983 */ /* 0x000ea40000300800 */
[----:B------:R-:W2:Y:S01]  /*1beb0*/  LDL.LU R19, [R1+0x35c] ;  /* 0x00035c0001137983 */ /* 0x000ea20000300800 */
[----:B---3--:R-:W-:Y:S01]  /*1bec0*/  STL.64 [R1+0x2b88], R22 ;  /* 0x002b881601007387 */ /* 0x008fe20000100a00 */
[----:B------:R0:W-:Y:S03]  /*1bed0*/  STL.64 [R1+0x2b80], R20 ;  /* 0x002b801401007387 */ /* 0x0001e60000100a00 */
[----:B0-----:R-:W3:Y:S01]  /*1bee0*/  LDL.LU R20, [R1+0x120] ;  /* 0x0001200001147983 */ /* 0x001ee20000300800 */
[----:B------:R-:W3:Y:S02]  /*1bef0*/  LDL.LU R21, [R1+0x124] ;  /* 0x0001240001157983 */ /* 0x000ee40000300800 */
[----:B------:R-:W-:-:S02]  /*1bf00*/  IMAD.MOV.U32 R22, RZ, RZ, R7 ;  /* 0x000000ffff167224 */ /* 0x000fc400078e0007 */
[----:B------:R-:W-:Y:S01]  /*1bf10*/  IMAD.MOV.U32 R23, RZ, RZ, R6 ;  /* 0x000000ffff177224 */ /* 0x000fe200078e0006 */
[----:B------:R-:W4:Y:S01]  /*1bf20*/  LDL.LU R7, [R1+0x2ca4] ;  /* 0x002ca40001077983 */ /* 0x000f220000300800 */
[----:B------:R-:W2:Y:S02]  /*1bf30*/  LDL.LU R6, [R1+0x2ca0] ;  /* 0x002ca00001067983 */ /* 0x000ea40000300800 */
[----:B------:R-:W-:Y:S01]  /*1bf40*/  IMAD.MOV.U32 R4, RZ, RZ, R10 ;  /* 0x000000ffff047224 */ /* 0x000fe200078e000a */
[----:B------:R0:W-:Y:S01]  /*1bf50*/  STL.64 [R1+0x2b98], R22 ;  /* 0x002b981601007387 */ /* 0x0001e20000100a00 */
[----:B------:R-:W-:-:S03]  /*1bf60*/  IMAD.MOV.U32 R0, RZ, RZ, R11 ;  /* 0x000000ffff007224 */ /* 0x000fc600078e000b */
[----:B---3--:R-:W-:Y:S01]  /*1bf70*/  STL.64 [R1+0x2b90], R20 ;  /* 0x002b901401007387 */ /* 0x008fe20000100a00 */
[----:B0-----:R-:W3:Y:S02]  /*1bf80*/  LDL R22, [R1+0x18] ;  /* 0x0000180001167983 */ /* 0x001ee40000100800 */
[----:B------:R-:W3:Y:S02]  /*1bf90*/  LDL R23, [R1+0x1c] ;  /* 0x00001c0001177983 */ /* 0x000ee40000100800 */
[----:B------:R-:W2:Y:S01]  /*1bfa0*/  LDL.LU.64 R10, [R1+0x2c98] ;  /* 0x002c9800010a7983 */ /* 0x000ea20000300a00 */
[----:B------:R0:W-:Y:S01]  /*1bfb0*/  STL.64 [R1+0x370], R12 ;  /* 0x0003700c01007387 */ /* 0x0001e20000100a00 */
[----:B------:R1:W-:Y:S02]  /*1bfc0*/  STL [R1+0x378], R14 ;  /* 0x0003780e01007387 */ /* 0x0003e40000100800 */
[----:B0-----:R-:W-:Y:S02]  /*1bfd0*/  IMAD.MOV.U32 R13, RZ, RZ, R15 ;  /* 0x000000ffff0d7224 */ /* 0x001fe400078e000f */
[----:B-1----:R-:W2:Y:S04]  /*1bfe0*/  LDL.LU.64 R14, [R1+0x2c90] ;  /* 0x002c9000010e7983 */ /* 0x002ea80000300a00 */
[----:B--2---:R-:W-:Y:S01]  /*1bff0*/  STL.64 [R1+0x2c20], R14 ;  /* 0x002c200e01007387 */ /* 0x004fe20000100a00 */
[----:B------:R0:W-:Y:S02]  /*1c000*/  STL [R1+0x2c18], R13 ;  /* 0x002c180d01007387 */ /* 0x0001e40000100800 */
[----:B------:R-:W2:Y:S01]  /*1c010*/  LDL.LU R12, [R1+0x360] ;  /* 0x00036000010c7983 */ /* 0x000ea20000300800 */
[----:B0-----:R-:W2:Y:S01]  /*1c020*/  LDL.LU R13, [R1+0x364] ;  /* 0x00036400010d7983 */ /* 0x001ea20000300800 */
[----:B------:R-:W-:-:S02]  /*1c030*/  IMAD.MOV.U32 R14, RZ, RZ, R6 ;  /* 0x000000ffff0e7224 */ /* 0x000fc400078e0006 */
[----:B----4-:R-:W-:Y:S02]  /*1c040*/  IMAD.MOV.U32 R15, RZ, RZ, R7 ;  /* 0x000000ffff0f7224 */ /* 0x010fe400078e0007 */
[----:B------:R-:W4:Y:S01]  /*1c050*/  LDL.LU R6, [R1+0x2c8c] ;  /* 0x002c8c0001067983 */ /* 0x000f220000300800 */
[----:B------:R-:W4:Y:S01]  /*1c060*/  LDL.LU R7, [R1+0x2c88] ;  /* 0x002c880001077983 */ /* 0x000f220000300800 */
[----:B------:R-:W-:-:S03]  /*1c070*/  IMAD.MOV.U32 R5, RZ, RZ, R11 ;  /* 0x000000ffff057224 */ /* 0x000fc600078e000b */
[C---:B--2---:R-:W-:Y:S11]  /*1c080*/  HMMA.16816.F32.BF16 R12, R24.reuse, R10, R12 ;  /* 0x0000000a180c723c */ /* 0x044ff6000004180c */
        /* <DEDUP_REMOVED lines=21> */
[----:B0-----:R-:W4:Y:S01]  /*1c1e0*/  LDL.LU.64 R18, [R1+0x2c60] ;  /* 0x002c600001127983 */ /* 0x001f220000300a00 */
[----:B------:R-:W4:Y:S02]  /*1c1f0*/  LDL.LU.64 R16, [R1+0x2c58] ;  /* 0x002c580001107983 */ /* 0x000f240000300a00 */
[----:B------:R-:W3:Y:S02]  /*1c200*/  LDL.LU.64 R10, [R1+0x2c50] ;  /* 0x002c5000010a7983 */ /* 0x000ee40000300a00 */
[----:B------:R-:W3:Y:S02]  /*1c210*/  LDL.LU.64 R8, [R1+0x2c48] ;  /* 0x002c480001087983 */ /* 0x000ee40000300a00 */
[C---:B---3--:R-:W-:Y:S08]  /*1c220*/  HMMA.16816.F32.BF16 R8, R24.reuse, R22, R8 ;  /* 0x000000161808723c */ /* 0x048ff00000041808 */
[----:B----4-:R-:W-:Y:S11]  /*1c230*/  HMMA.16816.F32.BF16 R16, R24, R6, R16 ;  /* 0x000000061810723c */ /* 0x010ff60000041810 */
[----:B------:R-:W-:Y:S04]  /*1c240*/  @!UPT UIADD3 URZ, URZ, URZ, URZ ;  /* 0x0000003f3f3ff290 */ /* 0x000fe8000fffe03f */
[----:B------:R-:W-:Y:S01]  /*1c250*/  STL.64 [R1+0x330], R8 ;  /* 0x0003300801007387 */ /* 0x000fe20000100a00 */
[----:B------:R0:W-:Y:S03]  /*1c260*/  STL.64 [R1+0x338], R10 ;  /* 0x0003380a01007387 */ /* 0x0001e60000100a00 */
[----:B0-----:R-:W2:Y:S01]  /*1c270*/  LDL.LU.64 R10, [R1+0x2c40] ;  /* 0x002c4000010a7983 */ /* 0x001ea20000300a00 */
[----:B------:R-:W3:Y:S02]  /*1c280*/  LDL.LU.64 R8, [R1+0x2c38] ;  /* 0x002c380001087983 */ /* 0x000ee40000300a00 */
        /* <DEDUP_REMOVED lines=10> */
[----:B------:R-:W4:Y:S02]  /*1c330*/  LDL.LU R12, [R1+0x310] ;  /* 0x00031000010c7983 */ /* 0x000f240000300800 */
[----:B------:R0:W-:Y:S02]  /*1c340*/  STL.64 [R1+0x320], R16 ;  /* 0x0003201001007387 */ /* 0x0001e40000100a00 */
[----:B------:R1:W-:Y:S01]  /*1c350*/  STL.64 [R1+0x328], R18 ;  /* 0x0003281201007387 */ /* 0x0003e20000100a00 */
[----:B------:R-:W4:Y:S01]  /*1c360*/  LDL.LU R13, [R1+0x314] ;  /* 0x00031400010d7983 */ /* 0x000f220000300800 */
[----:B------:R-:W4:Y:S02]  /*1c370*/  LDL.LU R14, [R1+0x318] ;  /* 0x00031800010e7983 */ /* 0x000f240000300800 */
[----:B------:R-:W4:Y:S01]  /*1c380*/  LDL.LU R15, [R1+0x31c] ;  /* 0x00031c00010f7983 */ /* 0x000f220000300800 */
[----:B0-----:R-:W2:Y:S01]  /*1c390*/  LDL.LU R16, [R1+0x200] ;  /* 0x0002000001107983 */ /* 0x001ea20000300800 */
[----:B------:R-:W2:Y:S02]  /*1c3a0*/  LDL.LU R17, [R1+0x204] ;  /* 0x0002040001117983 */ /* 0x000ea40000300800 */
[----:B-1----:R-:W2:Y:S02]  /*1c3b0*/  LDL.LU R18, [R1+0x208] ;  /* 0x0002080001127983 */ /* 0x002ea40000300800 */
[----:B------:R-:W2:Y:S02]  /*1c3c0*/  LDL.LU R19, [R1+0x20c] ;  /* 0x00020c0001137983 */ /* 0x000ea40000300800 */
[----:B------:R-:W-:Y:S01]  /*1c3d0*/  IMAD.MOV.U32 R22, RZ, RZ, R4 ;  /* 0x000000ffff167224 */ /* 0x000fe200078e0004 */
[----:B------:R0:W-:Y:S01]  /*1c3e0*/  STL.64 [R1+0x2ba0], R6 ;  /* 0x002ba00601007387 */ /* 0x0001e20000100a00 */
[----:B------:R-:W2:Y:S02]  /*1c3f0*/  LDL.LU R4, [R1+0x130] ;  /* 0x0001300001047983 */ /* 0x000ea40000300800 */
[----:B------:R-:W2:Y:S01]  /*1c400*/  LDL.LU R5, [R1+0x134] ;  /* 0x0001340001057983 */ /* 0x000ea20000300800 */
[----:B0-----:R-:W2:Y:S01]  /*1c410*/  LDL.LU R6, [R1+0x138] ;  /* 0x0001380001067983 */ /* 0x001ea20000300800 */
[----:B------:R-:W2:Y:S03]  /*1c420*/  LDL.LU R7, [R1+0x13c] ;  /* 0x00013c0001077983 */ /* 0x000ea60000300800 */
[----:B--2---:R-:W-:Y:S01]  /*1c430*/  STL.64 [R1+0x2bb8], R6 ;  /* 0x002bb80601007387 */ /* 0x004fe20000100a00 */
[----:B------:R0:W-:Y:S03]  /*1c440*/  STL.64 [R1+0x2bb0], R4 ;  /* 0x002bb00401007387 */ /* 0x0001e60000100a00 */
[----:B0-----:R-:W2:Y:S01]  /*1c450*/  LDL.LU R4, [R1+0x140] ;  /* 0x0001400001047983 */ /* 0x001ea20000300800 */
[----:B------:R-:W2:Y:S02]  /*1c460*/  LDL.LU R5, [R1+0x144] ;  /* 0x0001440001057983 */ /* 0x000ea40000300800 */
[----:B------:R-:W-:-:S02]  /*1c470*/  IMAD.MOV.U32 R6, RZ, RZ, R11 ;  /* 0x000000ffff067224 */ /* 0x000fc400078e000b */
[----:B------:R-:W-:Y:S01]  /*1c480*/  IMAD.MOV.U32 R7, RZ, RZ, R10 ;  /* 0x000000ffff077224 */ /* 0x000fe200078e000a */
[----:B------:R-:W3:Y:S01]  /*1c490*/  LDL.LU R11, [R1+0x2c34] ;  /* 0x002c3400010b7983 */ /* 0x000ee20000300800 */
[----:B------:R-:W3:Y:S03]  /*1c4a0*/  LDL.LU R10, [R1+0x2c30] ;  /* 0x002c3000010a7983 */ /* 0x000ee60000300800 */
[----:B------:R-:W-:Y:S04]  /*1c4b0*/  STL.64 [R1+0x2bd0], R6 ;  /* 0x002bd00601007387 */ /* 0x000fe80000100a00 */
[----:B--2---:R0:W-:Y:S04]  /*1c4c0*/  STL.64 [R1+0x2bc8], R4 ;  /* 0x002bc80401007387 */ /* 0x0041e80000100a00 */
[----:B0-----:R-:W2:Y:S01]  /*1c4d0*/  LDL.LU R4, [R1+0x150] ;  /* 0x0001500001047983 */ /* 0x001ea20000300800 */
[----:B------:R-:W2:Y:S02]  /*1c4e0*/  LDL.LU R5, [R1+0x154] ;  /* 0x0001540001057983 */ /* 0x000ea40000300800 */
[----:B------:R-:W2:Y:S02]  /*1c4f0*/  LDL.LU R6, [R1+0x158] ;  /* 0x0001580001067983 */ /* 0x000ea40000300800 */
[----:B------:R-:W2:Y:S02]  /*1c500*/  LDL.LU R7, [R1+0x15c] ;  /* 0x00015c0001077983 */ /* 0x000ea40000300800 */
[----:B--2---:R3:W-:Y:S01]  /*1c510*/  STL.64 [R1+0x2be8], R6 ;  /* 0x002be80601007387 */ /* 0x0047e20000100a00 */
[----:B------:R0:W-:Y:S02]  /*1c520*/  STL.64 [R1+0x2be0], R4 ;  /* 0x002be00401007387 */ /* 0x0001e40000100a00 */
[----:B---3--:R-:W-:Y:S01]  /*1c530*/  IMAD.MOV.U32 R6, RZ, RZ, R10 ;  /* 0x000000ffff067224 */ /* 0x008fe200078e000a */
[----:B0-----:R-:W2:Y:S01]  /*1c540*/  LDL.LU R4, [R1+0x160] ;  /* 0x0001600001047983 */ /* 0x001ea20000300800 */
[----:B------:R-:W2:Y:S02]  /*1c550*/  LDL.LU R5, [R1+0x164] ;  /* 0x0001640001057983 */ /* 0x000ea40000300800 */
[----:B------:R-:W4:Y:S02]  /*1c560*/  LDL.LU R10, [R1+0x2c2c] ;  /* 0x002c2c00010a7983 */ /* 0x000f240000300800 */
[----:B------:R-:W-:-:S02]  /*1c570*/  IMAD.MOV.U32 R7, RZ, RZ, R11 ;  /* 0x000000ffff077224 */ /* 0x000fc400078e000b */
[----:B------:R-:W4:Y:S03]  /*1c580*/  LDL.LU R11, [R1+0x2c28] ;  /* 0x002c2800010b7983 */ /* 0x000f260000300800 */
[----:B------:R-:W-:Y:S01]  /*1c590*/  STL.64 [R1+0x2c00], R6 ;  /* 0x002c000601007387 */ /* 0x000fe20000100a00 */
[C---:B----4-:R-:W-:Y:S01]  /*1c5a0*/  HMMA.16816.F32.BF16 R12, R24.reuse, R10, R12 ;  /* 0x0000000a180c723c */ /* 0x050fe2000004180c */
[----:B--2---:R0:W-:Y:S04]  /*1c5b0*/  STL.64 [R1+0x2bf8], R4 ;  /* 0x002bf80401007387 */ /* 0x0041e80000100a00 */
[----:B0-----:R-:W2:Y:S01]  /*1c5c0*/  LDL.LU R4, [R1+0x170] ;  /* 0x0001700001047983 */ /* 0x001ea20000300800 */
[----:B------:R-:W2:Y:S02]  /*1c5d0*/  LDL.LU R5, [R1+0x174] ;  /* 0x0001740001057983 */ /* 0x000ea40000300800 */
[----:B------:R-:W2:Y:S02]  /*1c5e0*/  LDL.LU R6, [R1+0x178] ;  /* 0x0001780001067983 */ /* 0x000ea40000300800 */
[----:B------:R-:W2:Y:S11]  /*1c5f0*/  LDL.LU R7, [R1+0x17c] ;  /* 0x00017c0001077983 */ /* 0x000eb60000300800 */
[----:B------:R-:W-:Y:S02]  /*1c600*/  @!UPT UIADD3 URZ, URZ, URZ, URZ ;  /* 0x0000003f3f3ff290 */ /* 0x000fe4000fffe03f */
[----:B------:R-:W-:Y:S01]  /*1c610*/  STL.64 [R1+0x310], R12 ;  /* 0x0003100c01007387 */ /* 0x000fe20000100a00 */
[----:B------:R0:W-:Y:S03]  /*1c620*/  STL.64 [R1+0x318], R14 ;  /* 0x0003180e01007387 */ /* 0x0001e60000100a00 */
[----:B0-----:R-:W3:Y:S01]  /*1c630*/  LDL.LU.64 R14, [R1+0x2c20] ;  /* 0x002c2000010e7983 */ /* 0x001ee20000300a00 */
[----:B------:R-:W4:Y:S02]  /*1c640*/  LDL.LU R13, [R1+0x2c18] ;  /* 0x002c1800010d7983 */ /* 0x000f240000300800 */
[----:B------:R-:W-:Y:S01]  /*1c650*/  IMAD.MOV.U32 R23, RZ, RZ, R0 ;  /* 0x000000ffff177224 */ /* 0x000fe200078e0000 */
[----:B---3--:R-:W-:Y:S01]  /*1c660*/  HMMA.16816.F32.BF16 R24, R24, R14, R16 ;  /* 0x0000000e1818723c */ /* 0x008fe20000041810 */
[----:B------:R-:W2:Y:S01]  /*1c670*/  LDL.LU.64 R18, [R1+0x2c10] ;  /* 0x002c100001127983 */ /* 0x000ea20000300a00 */
[----:B------:R-:W2:Y:S11]  /*1c680*/  LDL.LU.64 R16, [R1+0x2c08] ;  /* 0x002c080001107983 */ /* 0x000eb60000300a00 */
[----:B------:R-:W-:Y:S10]  /*1c690*/  @!UPT UIADD3 URZ, URZ, URZ, URZ ;  /* 0x0000003f3f3ff290 */ /* 0x000ff4000fffe03f */
[----:B------:R0:W-:Y:S01]  /*1c6a0*/  STL.64 [R1+0x5d0], R24 ;  /* 0x0005d01801007387 */ /* 0x0001e20000100a00 */
[----:B------:R-:W-:Y:S03]  /*1c6b0*/  STL.64 [R1+0x5d8], R26 ;  /* 0x0005d81a01007387 */ /* 0x000fe60000100a00 */
[----:B0-----:R-:W3:Y:S01]  /*1c6c0*/  LDL.LU R24, [R1+0x100] ;  /* 0x0001000001187983 */ /* 0x001ee20000300800 */
[----:B------:R-:W3:Y:S01]  /*1c6d0*/  LDL.LU R25, [R1+0x104] ;  /* 0x0001040001197983 */ /* 0x000ee20000300800 */
[C---:B--2---:R-:W-:Y:S02]  /*1c6e0*/  HMMA.16816.F32.BF16 R20, R16.reuse, R22, R4 ;  /* 0x000000161014723c */ /* 0x044fe40000041804 */
[----:B------:R-:W2:Y:S01]  /*1c6f0*/  LDL.LU.64 R6, [R1+0x2c00] ;  /* 0x002c000001067983 */ /* 0x000ea20000300a00 */
[----:B------:R-:W2:Y:S11]  /*1c700*/  LDL.LU.64 R4, [R1+0x2bf8] ;  /* 0x002bf80001047983 */ /* 0x000eb60000300a00 */
[----:B------:R-:W-:Y:S09]  /*1c710*/  @!UPT UIADD3 URZ, URZ, URZ, URZ ;  /* 0x0000003f3f3ff290 */ /* 0x000ff2000fffe03f */
[----:B------:R-:W-:Y:S01]  /*1c720*/  STL.64 [R1+0x550], R20 ;  /* 0x0005501401007387 */ /* 0x000fe20000100a00 */
        /* <DEDUP_REMOVED lines=24> */
[----:B------:R-:W2:Y:S11]  /*1c8b0*/  LDL.LU.64 R6, [R1+0x2ba0] ;  /* 0x002ba00001067983 */ /* 0x000eb60000300a00 */
[----:B------:R-:W-:Y:S10]  /*1c8c0*/  @!UPT UIADD3 URZ, URZ, URZ, URZ ;  /* 0x0000003f3f3ff290 */ /* 0x000ff4000fffe03f */
        /* <DEDUP_REMOVED lines=10> */
[----:B------:R-:W2:Y:S02]  /*1c970*/  LDL.LU.64 R20, [R1+0x2b80] ;  /* 0x002b800001147983 */ /* 0x000ea40000300a00 */
[----:B------:R2:W-:Y:S02]  /*1c980*/  STL.64 [R1+0x2b60], R6 ;  /* 0x002b600601007387 */ /* 0x0005e40000100a00 */
[----:B------:R-:W-:Y:S02]  /*1c990*/  IMAD.MOV.U32 R26, RZ, RZ, R3 ;  /* 0x000000ffff1a7224 */ /* 0x000fe400078e0003 */
[----:B------:R-:W-:Y:S01]  /*1c9a0*/  IMAD.MOV.U32 R27, RZ, RZ, R2 ;  /* 0x000000ffff1b7224 */ /* 0x000fe200078e0002 */
[----:B------:R-:W-:Y:S01]  /*1c9b0*/  STL.64 [R1+0x2b28], R10 ;  /* 0x002b280a01007387 */ /* 0x000fe20000100a00 */
[----:B------:R-:W-:Y:S01]  /*1c9c0*/  STL.64 [R1+0x2b20], R8 ;  /* 0x002b200801007387 */ /* 0x000fe20000100a00 */
[C---:B--2---:R-:W-:Y:S02]  /*1c9d0*/  HMMA.16816.F32.BF16 R4, R16.reuse, R10, R20 ;  /* 0x0000000a1004723c */ /* 0x044fe40000041814 */
[----:B------:R-:W-:Y:S11]  /*1c9e0*/  LDSM.16.MT88.4 R20, [R28+0x22100] ;  /* 0x022100001c14783b */ /* 0x000ff60000004200 */
[----:B------:R-:W-:Y:S10]  /*1c9f0*/  @!UPT UIADD3 URZ, URZ, URZ, URZ ;  /* 0x0000003f3f3ff290 */ /* 0x000ff4000fffe03f */
[----:B------:R-:W-:Y:S01]  /*1ca00*/  STL.64 [R1+0x4f0], R4 ;  /* 0x0004f00401007387 */ /* 0x000fe20000100a00 */
[----:B------:R3:W-:Y:S02]  /*1ca10*/  STL.64 [R1+0x4f8], R6 ;  /* 0x0004f80601007387 */ /* 0x0007e40000100a00 */
[----:B---3--:R-:W-:Y:S01]  /*1ca20*/  HMMA.16816.F32.BF16 R4, R16, R14, R24 ;  /* 0x0000000e1004723c */ /* 0x008fe20000041818 */
[----:B------:R-:W0:Y:S04]  /*1ca30*/  LDSM.16.MT88.4 R24, [R28+0x22180] ;  /* 0x022180001c18783b */ /* 0x000e280000004200 */
[----:B------:R-:W1:Y:S11]  /*1ca40*/  LDSM.16.MT88.4 R16, [R29+0x22000] ;  /* 0x022000001d10783b */ /* 0x000e760000004200 */
[----:B------:R-:W-:Y:S07]  /*1ca50*/  @!UPT UIADD3 URZ, URZ, URZ, URZ ;  /* 0x0000003f3f3ff290 */ /* 0x000fee000fffe03f */
[----:B------:R2:W-:Y:S01]  /*1ca60*/  STL.64 [R1+0x4d0], R4 ;  /* 0x0004d00401007387 */ /* 0x0005e20000100a00 */
[----:B------:R-:W3:Y:S02]  /*1ca70*/  LDL.LU R8, [R1+0x3a0] ;  /* 0x0003a00001087983 */ /* 0x000ee40000300800 */
[----:B------:R-:W3:Y:S02]  /*1ca80*/  LDL.LU R9, [R1+0x3a4] ;  /* 0x0003a40001097983 */ /* 0x000ee40000300800 */
[----:B------:R-:W3:Y:S01]  /*1ca90*/  LDL.LU R10, [R1+0x3a8] ;  /* 0x0003a800010a7983 */ /* 0x000ee20000300800 */
[----:B------:R-:W3:Y:S01]  /*1caa0*/  LDL.LU R11, [R1+0x3ac] ;  /* 0x0003ac00010b7983 */ /* 0x000ee20000300800 */
[----:B------:R-:W-:Y:S02]  /*1cab0*/  IMAD.MOV.U32 R3, RZ, RZ, R6 ;  /* 0x000000ffff037224 */ /* 0x000fe400078e0006 */
[----:B------:R-:W-:Y:S01]  /*1cac0*/  IMAD.MOV.U32 R2, RZ, RZ, R7 ;  /* 0x000000ffff027224 */ /* 0x000fe200078e0007 */
[----:B--2---:R-:W2:Y:S01]  /*1cad0*/  LDL.LU R4, [R1+0x3d0] ;  /* 0x0003d00001047983 */ /* 0x004ea20000300800 */
[----:B------:R-:W2:Y:S02]  /*1cae0*/  LDL.LU R5, [R1+0x3d4] ;  /* 0x0003d40001057983 */ /* 0x000ea40000300800 */
[----:B------:R-:W2:Y:S02]  /*1caf0*/  LDL.LU R6, [R1+0x3d8] ;  /* 0x0003d80001067983 */ /* 0x000ea40000300800 */
[----:B------:R-:W2:Y:S02]  /*1cb00*/  LDL.LU R7, [R1+0x3dc] ;  /* 0x0003dc0001077983 */ /* 0x000ea40000300800 */
[----:B--2---:R2:W-:Y:S01]  /*1cb10*/  STL.64 [R1+0x2b70], R6 ;  /* 0x002b700601007387 */ /* 0x0045e20000100a00 */
[----:B------:R-:W-:Y:S03]  /*1cb20*/  STL.64 [R1+0x2b68], R4 ;  /* 0x002b680401007387 */ /* 0x000fe60000100a00 */
[----:B--2---:R-:W2:Y:S01]  /*1cb30*/  LDL.64 R6, [R1+0x58] ;  /* 0x0000580001067983 */ /* 0x004ea20000100a00 */
[----:B---3--:R3:W-:Y:S02]  /*1cb40*/  STL.64 [R1+0x2b38], R10 ;  /* 0x002b380a01007387 */ /* 0x0087e40000100a00 */
[----:B------:R-:W-:Y:S01]  /*1cb50*/  STL.64 [R1+0x2b30], R8 ;  /* 0x002b300801007387 */ /* 0x000fe20000100a00 */
[----:B---3--:R-:W3:Y:S04]  /*1cb60*/  LDL.64 R10, [R1+0x28] ;  /* 0x00002800010a7983 */ /* 0x008ee80000100a00 */
[----:B---3--:R3:W-:Y:S04]  /*1cb70*/  STL.64 [R1+0x2b40], R10 ;  /* 0x002b400a01007387 */ /* 0x0087e80000100a00 */
[----:B---3--:R-:W3:Y:S04]  /*1cb80*/  LDL.64 R10, [R1+0x38] ;  /* 0x00003800010a7983 */ /* 0x008ee80000100a00 */
[----:B---3--:R3:W-:Y:S04]  /*1cb90*/  STL.64 [R1+0x2b58], R10 ;  /* 0x002b580a01007387 */ /* 0x0087e80000100a00 */
[----:B---3--:R-:W3:Y:S04]  /*1cba0*/  LDL.64 R10, [R1+0x48] ;  /* 0x00004800010a7983 */ /* 0x008ee80000100a00 */
[----:B---3--:R3:W-:Y:S01]  /*1cbb0*/  STL.64 [R1+0x2b78], R10 ;  /* 0x002b780a01007387 */ /* 0x0087e20000100a00 */
[----:B------:R-:W2:Y:S02]  /*1cbc0*/  LDL.LU R8, [R1+0x3e0] ;  /* 0x0003e00001087983 */ /* 0x000ea40000300800 */
[----:B------:R-:W2:Y:S01]  /*1cbd0*/  LDL.LU R9, [R1+0x3e4] ;  /* 0x0003e40001097983 */ /* 0x000ea20000300800 */
[----:B---3--:R-:W2:Y:S01]  /*1cbe0*/  LDL.LU R10, [R1+0x3e8] ;  /* 0x0003e800010a7983 */ /* 0x008ea20000300800 */
[----:B------:R-:W2:Y:S02]  /*1cbf0*/  LDL.LU R11, [R1+0x3ec] ;  /* 0x0003ec00010b7983 */ /* 0x000ea40000300800 */
[----:B------:R-:W-:Y:S02]  /*1cc00*/  STL.64 [R1+0x2b18], R14 ;  /* 0x002b180e01007387 */ /* 0x000fe40000100a00 */
[----:B----4-:R3:W-:Y:S01]  /*1cc10*/  STL [R1+0x2b10], R13 ;  /* 0x002b100d01007387 */ /* 0x0107e20000100800 */
[----:B------:R-:W4:Y:S04]  /*1cc20*/  LDL.LU R12, [R1+0x390] ;  /* 0x00039000010c7983 */ /* 0x000f280000300800 */
[----:B---3--:R-:W4:Y:S01]  /*1cc30*/  LDL.LU R13, [R1+0x394] ;  /* 0x00039400010d7983 */ /* 0x008f220000300800 */
[----:B------:R-:W3:Y:S02]  /*1cc40*/  LDL.LU R14, [R1+0x398] ;  /* 0x00039800010e7983 */ /* 0x000ee40000300800 */
[----:B------:R-:W3:Y:S02]  /*1cc50*/  LDL.LU R15, [R1+0x39c] ;  /* 0x00039c00010f7983 */ /* 0x000ee40000300800 */
[----:B---3--:R-:W-:Y:S01]  /*1cc60*/  STL.64 [R1+0x2b50], R14 ;  /* 0x002b500e01007387 */ /* 0x008fe20000100a00 */
[----:B----4-:R3:W-:Y:S03]  /*1cc70*/  STL.64 [R1+0x2b48], R12 ;  /* 0x002b480c01007387 */ /* 0x0107e60000100a00 */
[----:B---3--:R-:W3:Y:S01]  /*1cc80*/  LDL.LU R12, [R1+0x3c0] ;  /* 0x0003c000010c7983 */ /* 0x008ee20000300800 */
[----:B------:R-:W3:Y:S02]  /*1cc90*/  LDL.LU R13, [R1+0x3c4] ;  /* 0x0003c400010d7983 */ /* 0x000ee40000300800 */
[----:B------:R-:W3:Y:S02]  /*1cca0*/  LDL.LU R14, [R1+0x3c8] ;  /* 0x0003c800010e7983 */ /* 0x000ee40000300800 */
[----:B------:R-:W3:Y:S01]  /*1ccb0*/  LDL.LU R15, [R1+0x3cc] ;  /* 0x0003cc00010f7983 */ /* 0x000ee20000300800 */
[----:B------:R-:W-:Y:S01]  /*1ccc0*/  STL [R1+0x2858], R3 ;  /* 0x0028580301007387 */ /* 0x000fe20000100800 */
[----:B0-----:R-:W-:Y:S02]  /*1ccd0*/  STL.64 [R1+0x2b08], R26 ;  /* 0x002b081a01007387 */ /* 0x001fe40000100a00 */
[----:B------:R0:W-:Y:S02]  /*1cce0*/  STL.64 [R1+0x2b00], R24 ;  /* 0x002b001801007387 */ /* 0x0001e40000100a00 */
[----:B0-----:R-:W4:Y:S01]  /*1ccf0*/  LDL.LU R24, [R1+0x3b0] ;  /* 0x0003b00001187983 */ /* 0x001f220000300800 */
[----:B------:R-:W4:Y:S02]  /*1cd00*/  LDL.LU R25, [R1+0x3b4] ;  /* 0x0003b40001197983 */ /* 0x000f240000300800 */
[----:B------:R-:W4:Y:S02]  /*1cd10*/  LDL.LU R26, [R1+0x3b8] ;  /* 0x0003b800011a7983 */ /* 0x000f240000300800 */
[----:B------:R-:W4:Y:S01]  /*1cd20*/  LDL.LU R27, [R1+0x3bc] ;  /* 0x0003bc00011b7983 */ /* 0x000f220000300800 */
[----:B-1----:R-:W-:Y:S01]  /*1cd30*/  STL.64 [R1+0x2a80], R18 ;  /* 0x002a801201007387 */ /* 0x002fe20000100a00 */
[----:B------:R0:W-:Y:S03]  /*1cd40*/  STL.64 [R1+0x2a78], R16 ;  /* 0x002a781001007387 */ /* 0x0001e60000100a00 */
[----:B0-----:R-:W3:Y:S01]  /*1cd50*/  LDL.LU R16, [R1+0x210] ;  /* 0x0002100001107983 */ /* 0x001ee20000300800 */
[----:B------:R-:W3:Y:S02]  /*1cd60*/  LDL.LU R17, [R1+0x214] ;  /* 0x0002140001117983 */ /* 0x000ee40000300800 */
[----:B------:R-:W3:Y:S02]  /*1cd70*/  LDL.LU R18, [R1+0x218] ;  /* 0x0002180001127983 */ /* 0x000ee40000300800 */
[----:B------:R-:W3:Y:S01]  /*1cd80*/  LDL.LU R19, [R1+0x21c] ;  /* 0x00021c0001137983 */ /* 0x000ee20000300800 */
[----:B--2---:R-:W-:Y:S01]  /*1cd90*/  HMMA.16816.F32.BF16 R8, R20, R6, R8 ;  /* 0x000000061408723c */ /* 0x004fe20000041808 */
[----:B------:R-:W-:-:S02]  /*1cda0*/  IMAD.MOV.U32 R3, RZ, RZ, R6 ;  /* 0x000000ffff037224 */ /* 0x000fc400078e0006 */
[----:B------:R-:W-:Y:S01]  /*1cdb0*/  IMAD.MOV.U32 R0, RZ, RZ, R7 ;  /* 0x000000ffff007224 */ /* 0x000fe200078e0007 */
[----:B---3--:R0:W-:Y:S01]  /*1cdc0*/  STL.64 [R1+0x2a90], R18 ;  /* 0x002a901201007387 */ /* 0x0081e20000100a00 */
[----:B------:R-:W-:Y:S03]  /*1cdd0*/  STL.64 [R1+0x2a88], R16 ;  /* 0x002a881001007387 */ /* 0x000fe60000100a00 */
[----:B0-----:R-:W2:Y:S11]  /*1cde0*/  LDL.64 R18, [R1+0x18] ;  /* 0x0000180001127983 */ /* 0x001eb60000100a00 */
[----:B------:R-:W-:Y:S04]  /*1cdf0*/  @!UPT UIADD3 URZ, URZ, URZ, URZ ;  /* 0x0000003f3f3ff290 */ /* 0x000fe8000fffe03f */
[----:B------:R-:W-:Y:S02]  /*1ce00*/  STL.64 [R1+0x3e0], R8 ;  /* 0x0003e00801007387 */ /* 0x000fe40000100a00 */
[----:B------:R0:W-:Y:S02]  /*1ce10*/  STL.64 [R1+0x3e8], R10 ;  /* 0x0003e80a01007387 */ /* 0x0001e40000100a00 */
[----:B0-----:R-:W3:Y:S01]  /*1ce20*/  LDL.LU.64 R10, [R1+0x2b78] ;  /* 0x002b7800010a7983 */ /* 0x001ee20000300a00 */
[----:B------:R-:W3:Y:S02]  /*1ce30*/  LDL.LU.64 R6, [R1+0x2b70] ;  /* 0x002b700001067983 */ /* 0x000ee40000300a00 */
[----:B------:R-:W3:Y:S02]  /*1ce40*/  LDL.LU.64 R4, [R1+0x2b68] ;  /* 0x002b680001047983 */ /* 0x000ee40000300a00 */
[C---:B---3--:R-:W-:Y:S11]  /*1ce50*/  HMMA.16816.F32.BF16 R4, R20.reuse, R10, R4 ;  /* 0x0000000a1404723c */ /* 0x048ff60000041804 */
[----:B------:R-:W-:Y:S11]  /*1ce60*/  @!UPT UIADD3 URZ, URZ, URZ, URZ ;  /* 0x0000003f3f3ff290 */ /* 0x000ff6000fffe03f */
[----:B------:R-:W-:Y:S01]  /*1ce70*/  @!UPT UIADD3 URZ, URZ, URZ, URZ ;  /* 0x0000003f3f3ff290 */ /* 0x000fe2000fffe03f */
[----:B------:R0:W-:Y:S01]  /*1ce80*/  STL.64 [R1+0x3d0], R4 ;  /* 0x0003d00401007387 */ /* 0x0001e20000100a00 */
[----:B------:R1:W-:Y:S02]  /*1ce90*/  STL.64 [R1+0x3d8], R6 ;  /* 0x0003d80601007387 */ /* 0x0003e40000100a00 */
[----:B0-----:R-:W-:Y:S01]  /*1cea0*/  IMAD.MOV.U32 R5, RZ, RZ, R10 ;  /* 0x000000ffff057224 */ /* 0x001fe200078e000a */
[----:B-1----:R-:W3:Y:S01]  /*1ceb0*/  LDL.LU.64 R6, [R1+0x2b60] ;  /* 0x002b600001067983 */ /* 0x002ee20000300a00 */
[----:B------:R-:W-:Y:S02]  /*1cec0*/  IMAD.MOV.U32 R4, RZ, RZ, R11 ;  /* 0x000000ffff047224 */ /* 0x000fe400078e000b */
[----:B------:R-:W2:Y:S02]  /*1ced0*/  LDL.LU.64 R10, [R1+0x2b58] ;  /* 0x002b5800010a7983 */ /* 0x000ea40000300a00 */
[----:B--2---:R-:W-:Y:S01]  /*1cee0*/  HMMA.16816.F32.BF16 R12, R20, R10, R12 ;  /* 0x0000000a140c723c */ /* 0x004fe2000004180c */
[----:B------:R-:W-:-:S02]  /*1cef0*/  IMAD.MOV.U32 R17, RZ, RZ, R10 ;  /* 0x000000ffff117224 */ /* 0x000fc400078e000a */
[----:B------:R-:W-:Y:S11]  /*1cf00*/  IMAD.MOV.U32 R16, RZ, RZ, R11 ;  /* 0x000000ffff107224 */ /* 0x000ff600078e000b */
[----:B------:R-:W-:Y:S09]  /*1cf10*/  @!UPT UIADD3 URZ, URZ, URZ, URZ ;  /* 0x0000003f3f3ff290 */ /* 0x000ff2000fffe03f */
[----:B------:R-:W-:Y:S01]  /*1cf20*/  STL.64 [R1+0x3c0], R12 ;  /* 0x0003c00c01007387 */ /* 0x000fe20000100a00 */
[----:B------:R0:W-:Y:S03]  /*1cf30*/  STL.64 [R1+0x3c8], R14 ;  /* 0x0003c80e01007387 */ /* 0x0001e60000100a00 */
[----:B0-----:R-:W3:Y:S01]  /*1cf40*/  LDL.LU.64 R14, [R1+0x2b50] ;  /* 0x002b5000010e7983 */ /* 0x001ee20000300a00 */
[----:B------:R-:W3:Y:S02]  /*1cf50*/  LDL.LU.64 R12, [R1+0x2b48] ;  /* 0x002b4800010c7983 */ /* 0x000ee40000300a00 */
[----:B------:R-:W4:Y:S02]  /*1cf60*/  LDL.LU.64 R10, [R1+0x2b40] ;  /* 0x002b4000010a7983 */ /* 0x000f240000300a00 */
[C---:B----4-:R-:W-:Y:S11]  /*1cf70*/  HMMA.16816.F32.BF16 R24, R20.reuse, R10, R24 ;  /* 0x0000000a1418723c */ /* 0x050ff60000041818 */
[----:B------:R-:W-:Y:S11]  /*1cf80*/  @!UPT UIADD3 URZ, URZ, URZ, URZ ;  /* 0x0000003f3f3ff290 */ /* 0x000ff6000fffe03f */
[----:B------:R-:W-:Y:S01]  /*1cf90*/  @!UPT UIADD3 URZ, URZ, URZ, URZ ;  /* 0x0000003f3f3ff290 */ /* 0x000fe2000fffe03f */
[----:B------:R0:W-:Y:S01]  /*1cfa0*/  STL.64 [R1+0x3b0], R24 ;  /* 0x0003b01801007387 */ /* 0x0001e20000100a00 */
[----:B------:R-:W-:Y:S02]  /*1cfb0*/  STL.64 [R1+0x3b8], R26 ;  /* 0x0003b81a01007387 */ /* 0x000fe40000100a00 */
[----:B0-----:R-:W-:Y:S02]  /*1cfc0*/  IMAD.MOV.U32 R25, RZ, RZ, R10 ;  /* 0x000000ffff197224 */ /* 0x001fe400078e000a */
[----:B------:R-:W-:Y:S02]  /*1cfd0*/  IMAD.MOV.U32 R24, RZ, RZ, R11 ;  /* 0x000000ffff187224 */ /* 0x000fe400078e000b */
[----:B------:R-:W2:Y:S01]  /*1cfe0*/  LDL.LU.64 R10, [R1+0x2b38] ;  /* 0x002b3800010a7983 */ /* 0x000ea20000300a00 */
        /* <DEDUP_REMOVED lines=10> */
[----:B------:R-:W-:-:S02]  /*1d090*/  IMAD.MOV.U32 R19, RZ, RZ, R24 ;  /* 0x000000ffff137224 */ /* 0x000fc400078e0018 */
[----:B---3--:R-:W-:Y:S03]  /*1d0a0*/  HMMA.16816.F32.BF16 R24, R20, R6, R12 ;  /* 0x000000061418723c */ /* 0x008fe6000004180c */
[----:B------:R0:W-:Y:S02]  /*1d0b0*/  STL.64 [R1+0x2ab8], R18 ;  /* 0x002ab81201007387 */ /* 0x0001e40000100a00 */
[----:B0-----:R-:W-:Y:S02]  /*1d0c0*/  IMAD.MOV.U32 R18, RZ, RZ, R17 ;  /* 0x000000ffff127224 */ /* 0x001fe400078e0011 */
[----:B------:R-:W-:-:S05]  /*1d0d0*/  IMAD.MOV.U32 R19, RZ, RZ, R16 ;  /* 0x000000ffff137224 */ /* 0x000fca00078e0010 */
[----:B------:R0:W-:Y:S02]  /*1d0e0*/  STL.64 [R1+0x2ad0], R18 ;  /* 0x002ad01201007387 */ /* 0x0001e40000100a00 */
[----:B0-----:R-:W-:Y:S02]  /*1d0f0*/  IMAD.MOV.U32 R18, RZ, RZ, R5 ;  /* 0x000000ffff127224 */ /* 0x001fe400078e0005 */
[----:B------:R-:W-:-:S05]  /*1d100*/  IMAD.MOV.U32 R19, RZ, RZ, R4 ;  /* 0x000000ffff137224 */ /* 0x000fca00078e0004 */
[----:B------:R-:W-:Y:S01]  /*1d110*/  STL.64 [R1+0x2ae8], R18 ;  /* 0x002ae81201007387 */ /* 0x000fe20000100a00 */
[----:B------:R-:W2:Y:S02]  /*1d120*/  LDL.LU R12, [R1+0x380] ;  /* 0x00038000010c7983 */ /* 0x000ea40000300800 */
[----:B------:R0:W-:Y:S02]  /*1d130*/  STL.64 [R1+0x390], R24 ;  /* 0x0003901801007387 */ /* 0x0001e40000100a00 */
[----:B------:R1:W-:Y:S01]  /*1d140*/  STL.64 [R1+0x398], R26 ;  /* 0x0003981a01007387 */ /* 0x0003e20000100a00 */
[----:B------:R-:W2:Y:S01]  /*1d150*/  LDL.LU R13, [R1+0x384] ;  /* 0x00038400010d7983 */ /* 0x000ea20000300800 */
[----:B------:R-:W2:Y:S02]  /*1d160*/  LDL.LU R14, [R1+0x388] ;  /* 0x00038800010e7983 */ /* 0x000ea40000300800 */
[----:B------:R-:W2:Y:S01]  /*1d170*/  LDL.LU R15, [R1+0x38c] ;  /* 0x00038c00010f7983 */ /* 0x000ea20000300800 */
[----:B0-----:R-:W3:Y:S01]  /*1d180*/  LDL.LU R24, [R1+0x2f0] ;  /* 0x0002f00001187983 */ /* 0x001ee20000300800 */
[----:B------:R-:W3:Y:S02]  /*1d190*/  LDL.LU R25, [R1+0x2f4] ;  /* 0x0002f40001197983 */ /* 0x000ee40000300800 */
[----:B-1----:R-:W3:Y:S02]  /*1d1a0*/  LDL.LU R26, [R1+0x2f8] ;  /* 0x0002f800011a7983 */ /* 0x002ee40000300800 */
[----:B------:R-:W3:Y:S01]  /*1d1b0*/  LDL.LU R27, [R1+0x2fc] ;  /* 0x0002fc00011b7983 */ /* 0x000ee20000300800 */
        /* <DEDUP_REMOVED lines=9> */
[----:B------:R-:W2:Y:S02]  /*1d250*/  LDL.LU R6, [R1+0x248] ;  /* 0x0002480001067983 */ /* 0x000ea40000300800 */
[----:B------:R-:W2:Y:S02]  /*1d260*/  LDL.LU R7, [R1+0x24c] ;  /* 0x00024c0001077983 */ /* 0x000ea40000300800 */
[----:B--2---:R-:W-:Y:S01]  /*1d270*/  STL.64 [R1+0x2ac8], R6 ;  /* 0x002ac80601007387 */ /* 0x004fe20000100a00 */
[----:B------:R0:W-:Y:S03]  /*1d280*/  STL.64 [R1+0x2ac0], R4 ;  /* 0x002ac00401007387 */ /* 0x0001e60000100a00 */
[----:B0-----:R-:W2:Y:S01]  /*1d290*/  LDL.LU R4, [R1+0x250] ;  /* 0x0002500001047983 */ /* 0x001ea20000300800 */
[----:B------:R-:W2:Y:S02]  /*1d2a0*/  LDL.LU R5, [R1+0x254] ;  /* 0x0002540001057983 */ /* 0x000ea40000300800 */
[----:B------:R-:W2:Y:S02]  /*1d2b0*/  LDL.LU R6, [R1+0x258] ;  /* 0x0002580001067983 */ /* 0x000ea40000300800 */
[----:B------:R-:W2:Y:S01]  /*1d2c0*/  LDL.LU R7, [R1+0x25c] ;  /* 0x00025c0001077983 */ /* 0x000ea20000300800 */
[----:B------:R-:W-:Y:S01]  /*1d2d0*/  HMMA.16816.F32.BF16 R12, R20, R10, R12 ;  /* 0x0000000a140c723c */ /* 0x000fe2000004180c */
        /* <DEDUP_REMOVED lines=11> */
[----:B------:R-:W2:Y:S02]  /*1d390*/  LDL.LU R7, [R1+0x27c] ;  /* 0x00027c0001077983 */ /* 0x000ea40000300800 */
[----:B------:R-:W-:Y:S01]  /*1d3a0*/  STL.64 [R1+0x380], R12 ;  /* 0x0003800c01007387 */ /* 0x000fe20000100a00 */
[----:B------:R0:W-:Y:S03]  /*1d3b0*/  STL.64 [R1+0x388], R14 ;  /* 0x0003880e01007387 */ /* 0x0001e60000100a00 */
[----:B0-----:R-:W3:Y:S01]  /*1d3c0*/  LDL.LU.64 R14, [R1+0x2b18] ;  /* 0x002b1800010e7983 */ /* 0x001ee20000300a00 */
[----:B------:R-:W2:Y:S02]  /*1d3d0*/  LDL.LU R13, [R1+0x2b10] ;  /* 0x002b1000010d7983 */ /* 0x000ea40000300800 */
[----:B------:R-:W-:-:S02]  /*1d3e0*/  IMAD.MOV.U32 R18, RZ, RZ, R3 ;  /* 0x000000ffff127224 */ /* 0x000fc400078e0003 */
[----:B------:R-:W-:Y:S01]  /*1d3f0*/  IMAD.MOV.U32 R19, RZ, RZ, R0 ;  /* 0x000000ffff137224 */ /* 0x000fe200078e0000 */
[----:B---3--:R-:W-:Y:S01]  /*1d400*/  HMMA.16816.F32.BF16 R20, R20, R14, R24 ;  /* 0x0000000e1414723c */ /* 0x008fe20000041818 */
[----:B------:R-:W2:Y:S01]  /*1d410*/  LDL.LU.64 R26, [R1+0x2b08] ;  /* 0x002b0800011a7983 */ /* 0x000ea20000300a00 */
[----:B------:R-:W2:Y:S11]  /*1d420*/  LDL.LU.64 R24, [R1+0x2b00] ;  /* 0x002b000001187983 */ /* 0x000eb60000300a00 */
[----:B------:R-:W-:Y:S10]  /*1d430*/  @!UPT UIADD3 URZ, URZ, URZ, URZ ;  /* 0x0000003f3f3ff290 */ /* 0x000ff4000fffe03f */
[----:B------:R0:W-:Y:S01]  /*1d440*/  STL.64 [R1+0x2f0], R20 ;  /* 0x0002f01401007387 */ /* 0x0001e20000100a00 */
[----:B------:R1:W-:Y:S03]  /*1d450*/  STL.64 [R1+0x2f8], R22 ;  /* 0x0002f81601007387 */ /* 0x0003e60000100a00 */
[----:B0-----:R-:W3:Y:S01]  /*1d460*/  LDL.LU R20, [R1+0x220] ;  /* 0x0002200001147983 */ /* 0x001ee20000300800 */
[----:B------:R-:W3:Y:S02]  /*1d470*/  LDL.LU R21, [R1+0x224] ;  /* 0x0002240001157983 */ /* 0x000ee40000300800 */
[----:B-1----:R-:W3:Y:S02]  /*1d480*/  LDL.LU R22, [R1+0x228] ;  /* 0x0002280001167983 */ /* 0x002ee40000300800 */
[----:B------:R-:W3:Y:S01]  /*1d490*/  LDL.LU R23, [R1+0x22c] ;  /* 0x00022c0001177983 */ /* 0x000ee20000300800 */
[C---:B--2---:R-:W-:Y:S01]  /*1d4a0*/  HMMA.16816.F32.BF16 R16, R24.reuse, R18, R4 ;  /* 0x000000121810723c */ /* 0x044fe20000041804 */
[----:B------:R-:W2:Y:S01]  /*1d4b0*/  LDL.LU.64 R6, [R1+0x2af8] ;  /* 0x002af80001067983 */ /* 0x000ea20000300a00 */
[----:B------:R-:W2:Y:S11]  /*1d4c0*/  LDL.LU.64 R4, [R1+0x2af0] ;  /* 0x002af00001047983 */ /* 0x000eb60000300a00 */
[----:B------:R-:W-:Y:S10]  /*1d4d0*/  @!UPT UIADD3 URZ, URZ, URZ, URZ ;  /* 0x0000003f3f3ff290 */ /* 0x000ff4000fffe03f */
        /* <DEDUP_REMOVED lines=24> */
[C---:B--2---:R-:W-:Y:S01]  /*1d660*/  HMMA.16816.F32.BF16 R4, R24.reuse, R18, R4 ;  /* 0x000000121804723c */ /* 0x044fe20000041804 */
[----:B------:R-:W-:Y:S02]  /*1d670*/  IMAD.MOV.U32 R3, RZ, RZ, R18 ;  /* 0x000000ffff037224 */ /* 0x000fe400078e0012 */
[----:B------:R-:W-:Y:S11]  /*1d680*/  IMAD.MOV.U32 R0, RZ, RZ, R19 ;  /* 0x000000ffff007224 */ /* 0x000ff600078e0013 */
[----:B------:R-:W-:Y:S09]  /*1d690*/  @!UPT UIADD3 URZ, URZ, URZ, URZ ;  /* 0x0000003f3f3ff290 */ /* 0x000ff2000fffe03f */
[----:B------:R-:W-:Y:S01]  /*1d6a0*/  STL.64 [R1+0x230], R4 ;  /* 0x0002300401007387 */ /* 0x000fe20000100a00 */
[----:B------:R0:W-:Y:S03]  /*1d6b0*/  STL.64 [R1+0x238], R6 ;  /* 0x0002380601007387 */ /* 0x0001e60000100a00 */
[----:B0-----:R-:W3:Y:S01]  /*1d6c0*/  LDL.LU.64 R6, [R1+0x2a98] ;  /* 0x002a980001067983 */ /* 0x001ee20000300a00 */
[----:B------:R-:W2:Y:S02]  /*1d6d0*/  LDL.LU.64 R18, [R1+0x2a90] ;  /* 0x002a900001127983 */ /* 0x000ea40000300a00 */
[----:B------:R-:W2:Y:S01]  /*1d6e0*/  LDL.LU.64 R16, [R1+0x2a88] ;  /* 0x002a880001107983 */ /* 0x000ea20000300a00 */
[C---:B---3--:R-:W-:Y:S01]  /*1d6f0*/  HMMA.16816.F32.BF16 R20, R24.reuse, R6, R20 ;  /* 0x000000061814723c */ /* 0x048fe20000041814 */
[----:B------:R2:W-:Y:S07]  /*1d700*/  STL.64 [R1+0x2a58], R6 ;  /* 0x002a580601007387 */ /* 0x0005ee0000100a00 */
[C---:B--2---:R-:W-:Y:S11]  /*1d710*/  HMMA.16816.F32.BF16 R4, R24.reuse, R10, R16 ;  /* 0x0000000a1804723c */ /* 0x044ff60000041810 */
[----:B------:R-:W-:Y:S04]  /*1d720*/  @!UPT UIADD3 URZ, URZ, URZ, URZ ;  /* 0x0000003f3f3ff290 */ /* 0x000fe8000fffe03f */
[----:B------:R-:W-:Y:S01]  /*1d730*/  STL.64 [R1+0x220], R20 ;  /* 0x0002201401007387 */ /* 0x000fe20000100a00 */
[----:B------:R-:W-:Y:S02]  /*1d740*/  STL.64 [R1+0x228], R22 ;  /* 0x0002281601007387 */ /* 0x000fe40000100a00 */
[----:B------:R-:W2:Y:S05]  /*1d750*/  LDL.LU R16, [R1+0xe0] ;  /* 0x0000e00001107983 */ /* 0x000eaa0000300800 */
[----:B------:R-:W-:Y:S01]  /*1d760*/  STL.64 [R1+0x170], R4 ;  /* 0x0001700401007387 */ /* 0x000fe20000100a00 */
[----:B------:R-:W-:Y:S02]  /*1d770*/  STL.64 [R1+0x178], R6 ;  /* 0x0001780601007387 */ /* 0x000fe40000100a00 */
[----:B------:R-:W2:Y:S02]  /*1d780*/  LDL.LU R17, [R1+0xe4] ;  /* 0x0000e40001117983 */ /* 0x000ea40000300800 */
[----:B------:R-:W2:Y:S01]  /*1d790*/  LDL.LU R18, [R1+0xe8] ;  /* 0x0000e80001127983 */ /* 0x000ea20000300800 */
[----:B------:R-:W2:Y:S01]  /*1d7a0*/  LDL.LU R19, [R1+0xec] ;  /* 0x0000ec0001137983 */ /* 0x000ea20000300800 */
[----:B------:R-:W-:Y:S02]  /*1d7b0*/  STL.64 [R1+0x2a00], R10 ;  /* 0x002a000a01007387 */ /* 0x000fe40000100a00 */
[----:B----4-:R0:W-:Y:S02]  /*1d7c0*/  STL.64 [R1+0x29f8], R8 ;  /* 0x0029f80801007387 */ /* 0x0101e40000100a00 */
[----:B0-----:R-:W3:Y:S01]  /*1d7d0*/  LDL.LU R8, [R1+0x1a0] ;  /* 0x0001a00001087983 */ /* 0x001ee20000300800 */
[----:B------:R-:W3:Y:S02]  /*1d7e0*/  LDL.LU R9, [R1+0x1a4] ;  /* 0x0001a40001097983 */ /* 0x000ee40000300800 */
[----:B------:R-:W4:Y:S02]  /*1d7f0*/  LDL.LU R10, [R1+0x1a8] ;  /* 0x0001a800010a7983 */ /* 0x000f240000300800 */
[----:B------:R-:W4:Y:S01]  /*1d800*/  LDL.LU R11, [R1+0x1ac] ;  /* 0x0001ac00010b7983 */ /* 0x000f220000300800 */
[----:B------:R-:W2:Y:S01]  /*1d810*/  LDL.LU R20, [R1+0x1d0] ;  /* 0x0001d00001147983 */ /* 0x000ea20000300800 */
[----:B------:R-:W2:Y:S02]  /*1d820*/  LDL.LU R21, [R1+0x1d4] ;  /* 0x0001d40001157983 */ /* 0x000ea40000300800 */
[----:B------:R-:W2:Y:S02]  /*1d830*/  LDL.LU R22, [R1+0x1d8] ;  /* 0x0001d80001167983 */ /* 0x000ea40000300800 */
[----:B------:R-:W2:Y:S01]  /*1d840*/  LDL.LU R23, [R1+0x1dc] ;  /* 0x0001dc0001177983 */ /* 0x000ea20000300800 */
[----:B------:R-:W2:Y:S01]  /*1d850*/  LDL.LU R4, [R1+0x1e0] ;  /* 0x0001e00001047983 */ /* 0x000ea20000300800 */
[----:B------:R-:W2:Y:S02]  /*1d860*/  LDL.LU R5, [R1+0x1e4] ;  /* 0x0001e40001057983 */ /* 0x000ea40000300800 */
[----:B------:R-:W2:Y:S02]  /*1d870*/  LDL.LU R6, [R1+0x1e8] ;  /* 0x0001e80001067983 */ /* 0x000ea40000300800 */
[----:B------:R-:W2:Y:S02]  /*1d880*/  LDL.LU R7, [R1+0x1ec] ;  /* 0x0001ec0001077983 */ /* 0x000ea40000300800 */
[----:B--2---:R0:W-:Y:S01]  /*1d890*/  STL.64 [R1+0x2a68], R6 ;  /* 0x002a680601007387 */ /* 0x0041e20000100a00 */
[----:B------:R-:W-:Y:S03]  /*1d8a0*/  STL.64 [R1+0x2a60], R4 ;  /* 0x002a600401007387 */ /* 0x000fe60000100a00 */
[----:B0-----:R-:W2:Y:S01]  /*1d8b0*/  LDL.64 R6, [R1+0x58] ;  /* 0x0000580001067983 */ /* 0x001ea20000100a00 */
[----:B------:R0:W-:Y:S02]  /*1d8c0*/  STL.64 [R1+0x2a50], R22 ;  /* 0x002a501601007387 */ /* 0x0001e40000100a00 */
[----:B------:R1:W-:Y:S01]  /*1d8d0*/  STL.64 [R1+0x2a48], R20 ;  /* 0x002a481401007387 */ /* 0x0003e20000100a00 */
[----:B0-----:R-:W2:Y:S01]  /*1d8e0*/  LDL.64 R22, [R1+0x48] ;  /* 0x0000480001167983 */ /* 0x001ea20000100a00 */
[----:B------:R-:W-:Y:S03]  /*1d8f0*/  HMMA.16816.F32.BF16 R24, R24, R14, R16 ;  /* 0x0000000e1818723c */ /* 0x000fe60000041810 */
[----:B--2---:R0:W-:Y:S01]  /*1d900*/  STL.64 [R1+0x2a70], R22 ;  /* 0x002a701601007387 */ /* 0x0041e20000100a00 */
[----:B-1----:R-:W2:Y:S02]  /*1d910*/  LDL.LU R20, [R1+0x1f0] ;  /* 0x0001f00001147983 */ /* 0x002ea40000300800 */
[----:B------:R-:W2:Y:S01]  /*1d920*/  LDL.LU R21, [R1+0x1f4] ;  /* 0x0001f40001157983 */ /* 0x000ea20000300800 */
[----:B0-----:R-:W2:Y:S01]  /*1d930*/  LDL.LU R22, [R1+0x1f8] ;  /* 0x0001f80001167983 */ /* 0x001ea20000300800 */
[----:B------:R-:W2:Y:S02]  /*1d940*/  LDL.LU R23, [R1+0x1fc] ;  /* 0x0001fc0001177983 */ /* 0x000ea40000300800 */
[----:B----4-:R0:W-:Y:S02]  /*1d950*/  STL.64 [R1+0x2a10], R10 ;  /* 0x002a100a01007387 */ /* 0x0101e40000100a00 */
[----:B---3--:R-:W-:Y:S02]  /*1d960*/  STL.64 [R1+0x2a08], R8 ;  /* 0x002a080801007387 */ /* 0x008fe40000100a00 */
[----:B0-----:R-:W-:-:S02]  /*1d970*/  IMAD.MOV.U32 R10, RZ, RZ, R3 ;  /* 0x000000ffff0a7224 */ /* 0x001fc400078e0003 */
[----:B------:R-:W-:-:S05]  /*1d980*/  IMAD.MOV.U32 R11, RZ, RZ, R0 ;  /* 0x000000ffff0b7224 */ /* 0x000fca00078e0000 */
[----:B------:R0:W-:Y:S04]  /*1d990*/  STL.64 [R1+0x2a28], R10 ;  /* 0x002a280a01007387 */ /* 0x0001e80000100a00 */
[----:B0-----:R-:W3:Y:S04]  /*1d9a0*/  LDL.64 R10, [R1+0x28] ;  /* 0x00002800010a7983 */ /* 0x001ee80000100a00 */
[----:B---3--:R0:W-:Y:S04]  /*1d9b0*/  STL.64 [R1+0x2a40], R10 ;  /* 0x002a400a01007387 */ /* 0x0081e80000100a00 */
[----:B0-----:R-:W3:Y:S01]  /*1d9c0*/  LDL.64 R10, [R1+0x38] ;  /* 0x00003800010a7983 */ /* 0x001ee20000100a00 */
[----:B------:R-:W2:Y:S02]  /*1d9d0*/  LDL.LU.64 R18, [R1+0x2a80] ;  /* 0x002a800001127983 */ /* 0x000ea40000300a00 */
[----:B------:R-:W2:Y:S02]  /*1d9e0*/  LDL.LU.64 R16, [R1+0x2a78] ;  /* 0x002a780001107983 */ /* 0x000ea40000300a00 */
[----:B------:R0:W-:Y:S01]  /*1d9f0*/  STL.64 [R1+0xe0], R24 ;  /* 0x0000e01801007387 */ /* 0x0001e20000100a00 */
[----:B------:R1:W-:Y:S04]  /*1da00*/  STL.64 [R1+0xe8], R26 ;  /* 0x0000e81a01007387 */ /* 0x0003e80000100a00 */
[----:B0-----:R-:W4:Y:S01]  /*1da10*/  LDL.LU R24, [R1+0x190] ;  /* 0x0001900001187983 */ /* 0x001f220000300800 */
[----:B------:R-:W4:Y:S02]  /*1da20*/  LDL.LU R25, [R1+0x194] ;  /* 0x0001940001197983 */ /* 0x000f240000300800 */
[----:B-1----:R-:W2:Y:S02]  /*1da30*/  LDL.LU R26, [R1+0x198] ;  /* 0x00019800011a7983 */ /* 0x002ea40000300800 */
[----:B------:R-:W2:Y:S02]  /*1da40*/  LDL.LU R27, [R1+0x19c] ;  /* 0x00019c00011b7983 */ /* 0x000ea40000300800 */
[----:B--2---:R-:W-:Y:S01]  /*1da50*/  STL.64 [R1+0x2a20], R26 ;  /* 0x002a201a01007387 */ /* 0x004fe20000100a00 */
[----:B----4-:R0:W-:Y:S03]  /*1da60*/  STL.64 [R1+0x2a18], R24 ;  /* 0x002a181801007387 */ /* 0x0101e60000100a00 */
[----:B0-----:R-:W2:Y:S01]  /*1da70*/  LDL.LU R24, [R1+0x1b0] ;  /* 0x0001b00001187983 */ /* 0x001ea20000300800 */
[----:B------:R-:W2:Y:S02]  /*1da80*/  LDL.LU R25, [R1+0x1b4] ;  /* 0x0001b40001197983 */ /* 0x000ea40000300800 */
[----:B------:R-:W4:Y:S02]  /*1da90*/  LDL.LU R26, [R1+0x1b8] ;  /* 0x0001b800011a7983 */ /* 0x000f240000300800 */
[----:B------:R-:W4:Y:S01]  /*1daa0*/  LDL.LU R27, [R1+0x1bc] ;  /* 0x0001bc00011b7983 */ /* 0x000f220000300800 */
[----:B------:R-:W-:Y:S01]  /*1dab0*/  HMMA.16816.F32.BF16 R20, R16, R6, R20 ;  /* 0x000000061014723c */ /* 0x000fe20000041814 */
[----:B------:R-:W-:-:S02]  /*1dac0*/  IMAD.MOV.U32 R3, RZ, RZ, R6 ;  /* 0x000000ffff037224 */ /* 0x000fc400078e0006 */
[----:B------:R-:W-:Y:S01]  /*1dad0*/  IMAD.MOV.U32 R0, RZ, RZ, R7 ;  /* 0x000000ffff007224 */ /* 0x000fe200078e0007 */
[----:B----4-:R-:W-:Y:S01]  /*1dae0*/  STL.64 [R1+0x2a38], R26 ;  /* 0x002a381a01007387 */ /* 0x010fe20000100a00 */
[----:B--2---:R0:W-:Y:S03]  /*1daf0*/  STL.64 [R1+0x2a30], R24 ;  /* 0x002a301801007387 */ /* 0x0041e60000100a00 */
[----:B0-----:R-:W2:Y:S01]  /*1db00*/  LDL.LU R24, [R1+0x1c0] ;  /* 0x0001c00001187983 */ /* 0x001ea20000300800 */
[----:B------:R-:W2:Y:S02]  /*1db10*/  LDL.LU R25, [R1+0x1c4] ;  /* 0x0001c40001197983 */ /* 0x000ea40000300800 */
[----:B------:R-:W2:Y:S02]  /*1db20*/  LDL.LU R26, [R1+0x1c8] ;  /* 0x0001c800011a7983 */ /* 0x000ea40000300800 */
[----:B------:R-:W2:Y:S10]  /*1db30*/  LDL.LU R27, [R1+0x1cc] ;  /* 0x0001cc00011b7983 */ /* 0x000eb40000300800 */
[----:B------:R-:W-:Y:S01]  /*1db40*/  STL.64 [R1+0x5c0], R20 ;  /* 0x0005c01401007387 */ /* 0x000fe20000100a00 */
[----:B------:R0:W-:Y:S03]  /*1db50*/  STL.64 [R1+0x5c8], R22 ;  /* 0x0005c81601007387 */ /* 0x0001e60000100a00 */
[----:B0-----:R-:W4:Y:S01]  /*1db60*/  LDL.LU.64 R22, [R1+0x2a70] ;  /* 0x002a700001167983 */ /* 0x001f220000300a00 */
[----:B------:R-:W4:Y:S02]  /*1db70*/  LDL.LU.64 R6, [R1+0x2a68] ;  /* 0x002a680001067983 */ /* 0x000f240000300a00 */
[----:B------:R-:W4:Y:S02]  /*1db80*/  LDL.LU.64 R4, [R1+0x2a60] ;  /* 0x002a600001047983 */ /* 0x000f240000300a00 */
[C---:B----4-:R-:W-:Y:S11]  /*1db90*/  HMMA.16816.F32.BF16 R4, R16.reuse, R22, R4 ;  /* 0x000000161004723c */ /* 0x050ff60000041804 */
[----:B------:R-:W-:Y:S11]  /*1dba0*/  @!UPT UIADD3 URZ, URZ, URZ, URZ ;  /* 0x0000003f3f3ff290 */ /* 0x000ff6000fffe03f */
[----:B------:R-:W-:Y:S01]  /*1dbb0*/  @!UPT UIADD3 URZ, URZ, URZ, URZ ;  /* 0x0000003f3f3ff290 */ /* 0x000fe2000fffe03f */
[----:B------:R0:W-:Y:S01]  /*1dbc0*/  STL.64 [R1+0x5b0], R4 ;  /* 0x0005b00401007387 */ /* 0x0001e20000100a00 */
[----:B------:R1:W-:Y:S02]  /*1dbd0*/  STL.64 [R1+0x5b8], R6 ;  /* 0x0005b80601007387 */ /* 0x0003e40000100a00 */
[----:B0-----:R-:W-:Y:S01]  /*1dbe0*/  IMAD.MOV.U32 R5, RZ, RZ, R22 ;  /* 0x000000ffff057224 */ /* 0x001fe200078e0016 */
[----:B-1----:R-:W4:Y:S01]  /*1dbf0*/  LDL.LU.64 R6, [R1+0x2a58] ;  /* 0x002a580001067983 */ /* 0x002f220000300a00 */
[----:B------:R-:W-:Y:S02]  /*1dc00*/  IMAD.MOV.U32 R4, RZ, RZ, R23 ;  /* 0x000000ffff047224 */ /* 0x000fe400078e0017 */
[----:B------:R-:W2:Y:S02]  /*1dc10*/  LDL.LU.64 R22, [R1+0x2a50] ;  /* 0x002a500001167983 */ /* 0x000ea40000300a00 */
[----:B------:R-:W2:Y:S02]  /*1dc20*/  LDL.LU.64 R20, [R1+0x2a48] ;  /* 0x002a480001147983 */ /* 0x000ea40000300a00 */
[----:B---3--:R-:W-:Y:S01]  /*1dc30*/  IMAD.MOV.U32 R12, RZ, RZ, R11 ;  /* 0x000000ffff0c7224 */ /* 0x008fe200078e000b */
        /* <DEDUP_REMOVED lines=17> */
[----:B------:R-:W2:Y:S01]  /*1dd50*/  LDL.LU.64 R26, [R1+0x2a20] ;  /* 0x002a2000011a7983 */ /* 0x000ea20000300a00 */
[----:B------:R-:W2:Y:S11]  /*1dd60*/  LDL.LU.64 R24, [R1+0x2a18] ;  /* 0x002a180001187983 */ /* 0x000eb60000300a00 */
[----:B------:R-:W-:Y:S10]  /*1dd70*/  @!UPT UIADD3 URZ, URZ, URZ, URZ ;  /* 0x0000003f3f3ff290 */ /* 0x000ff4000fffe03f */
[----:B------:R-:W-:Y:S01]  /*1dd80*/  STL.64 [R1+0x580], R8 ;  /* 0x0005800801007387 */ /* 0x000fe20000100a00 */
[----:B------:R0:W-:Y:S03]  /*1dd90*/  STL.64 [R1+0x588], R10 ;  /* 0x0005880a01007387 */ /* 0x0001e60000100a00 */
[----:B0-----:R-:W4:Y:S01]  /*1dda0*/  LDL.LU.64 R10, [R1+0x2a10] ;  /* 0x002a1000010a7983 */ /* 0x001f220000300a00 */
[----:B------:R-:W4:Y:S02]  /*1ddb0*/  LDL.LU.64 R8, [R1+0x2a08] ;  /* 0x002a080001087983 */ /* 0x000f240000300a00 */
[C---:B----4-:R-:W-:Y:S11]  /*1ddc0*/  HMMA.16816.F32.BF16 R8, R16.reuse, R6, R8 ;  /* 0x000000061008723c */ /* 0x050ff60000041808 */
[----:B------:R-:W-:Y:S11]  /*1ddd0*/  @!UPT UIADD3 URZ, URZ, URZ, URZ ;  /* 0x0000003f3f3ff290 */ /* 0x000ff6000fffe03f */
[----:B------:R-:W-:Y:S01]  /*1dde0*/  @!UPT UIADD3 URZ, URZ, URZ, URZ ;  /* 0x0000003f3f3ff290 */ /* 0x000fe2000fffe03f */
[----:B------:R-:W-:Y:S01]  /*1ddf0*/  STL.64 [R1+0x570], R8 ;  /* 0x0005700801007387 */ /* 0x000fe20000100a00 */
[----:B------:R0:W-:Y:S03]  /*1de00*/  STL.64 [R1+0x578], R10 ;  /* 0x0005780a01007387 */ /* 0x0001e60000100a00 */
[----:B0-----:R-:W2:Y:S01]  /*1de10*/  LDL.LU.64 R10, [R1+0x2a00] ;  /* 0x002a0000010a7983 */ /* 0x001ea20000300a00 */
[----:B------:R-:W3:Y:S02]  /*1de20*/  LDL.LU.64 R8, [R1+0x29f8] ;  /* 0x0029f80001087983 */ /* 0x000ee40000300a00 */
[----:B------:R0:W-:Y:S02]  /*1de30*/  STL.64 [R1+0x2980], R6 ;  /* 0x0029800601007387 */ /* 0x0001e40000100a00 */
[----:B0-----:R-:W4:Y:S01]  /*1de40*/  LDL.LU.64 R6, [R1+0x18] ;  /* 0x0000180001067983 */ /* 0x001f220000300a00 */
[----:B--2---:R-:W-:Y:S03]  /*1de50*/  HMMA.16816.F32.BF16 R24, R16, R10, R24 ;  /* 0x0000000a1018723c */ /* 0x004fe60000041818 */
[----:B----4-:R0:W-:Y:S02]  /*1de60*/  STL.64 [R1+0x2998], R6 ;  /* 0x0029980601007387 */ /* 0x0101e40000100a00 */
[----:B0-----:R-:W-:-:S02]  /*1de70*/  IMAD.MOV.U32 R6, RZ, RZ, R22 ;  /* 0x000000ffff067224 */ /* 0x001fc400078e0016 */
[----:B------:R-:W-:-:S05]  /*1de80*/  IMAD.MOV.U32 R7, RZ, RZ, R21 ;  /* 0x000000ffff077224 */ /* 0x000fca00078e0015 */
[----:B------:R0:W-:Y:S11]  /*1de90*/  STL.64 [R1+0x29b0], R6 ;  /* 0x0029b00601007387 */ /* 0x0001f60000100a00 */
[----:B------:R-:W-:Y:S02]  /*1dea0*/  STL.64 [R1+0x560], R24 ;  /* 0x0005601801007387 */ /* 0x000fe40000100a00 */
[----:B------:R-:W-:Y:S02]  /*1deb0*/  STL.64 [R1+0x568], R26 ;  /* 0x0005681a01007387 */ /* 0x000fe40000100a00 */
[----:B0-----:R-:W-:-:S02]  /*1dec0*/  IMAD.MOV.U32 R6, RZ, RZ, R20 ;  /* 0x000000ffff067224 */ /* 0x001fc400078e0014 */
[----:B------:R-:W-:Y:S01]  /*1ded0*/  IMAD.MOV.U32 R7, RZ, RZ, R12 ;  /* 0x000000ffff077224 */ /* 0x000fe200078e000c */
[----:B------:R-:W-:Y:S04]  /*1dee0*/  LDSM.16.MT88.4 R20, [R29+0x22080] ;  /* 0x022080001d14783b */ /* 0x000fe80000004200 */
[----:B------:R0:W-:Y:S02]  /*1def0*/  STL.64 [R1+0x29c8], R6 ;  /* 0x0029c80601007387 */ /* 0x0001e40000100a00 */
[----:B0-----:R-:W-:Y:S02]  /*1df00*/  IMAD.MOV.U32 R6, RZ, RZ, R5 ;  /* 0x000000ffff067224 */ /* 0x001fe400078e0005 */
[----:B------:R-:W-:-:S05]  /*1df10*/  IMAD.MOV.U32 R7, RZ, RZ, R4 ;  /* 0x000000ffff077224 */ /* 0x000fca00078e0004 */
[----:B------:R-:W-:Y:S01]  /*1df20*/  STL.64 [R1+0x29e0], R6 ;  /* 0x0029e00601007387 */ /* 0x000fe20000100a00 */
[----:B------:R-:W-:Y:S02]  /*1df30*/  STL.64 [R1+0x2978], R10 ;  /* 0x0029780a01007387 */ /* 0x000fe40000100a00 */
[----:B---3--:R0:W-:Y:S02]  /*1df40*/  STL.64 [R1+0x2970], R8 ;  /* 0x0029700801007387 */ /* 0x0081e40000100a00 */
[----:B0-----:R-:W2:Y:S01]  /*1df50*/  LDL.LU R8, [R1+0x400] ;  /* 0x0004000001087983 */ /* 0x001ea20000300800 */
[----:B------:R-:W2:Y:S02]  /*1df60*/  LDL.LU R9, [R1+0x404] ;  /* 0x0004040001097983 */ /* 0x000ea40000300800 */
[----:B------:R-:W3:Y:S02]  /*1df70*/  LDL.LU R10, [R1+0x408] ;  /* 0x00040800010a7983 */ /* 0x000ee40000300800 */
[----:B------:R-:W3:Y:S01]  /*1df80*/  LDL.LU R11, [R1+0x40c] ;  /* 0x00040c00010b7983 */ /* 0x000ee20000300800 */
[----:B------:R-:W4:Y:S01]  /*1df90*/  LDL.LU R24, [R1+0x180] ;  /* 0x0001800001187983 */ /* 0x000f220000300800 */
[----:B------:R-:W4:Y:S02]  /*1dfa0*/  LDL.LU R25, [R1+0x184] ;  /* 0x0001840001197983 */ /* 0x000f240000300800 */
[----:B------:R-:W4:Y:S02]  /*1dfb0*/  LDL.LU R26, [R1+0x188] ;  /* 0x00018800011a7983 */ /* 0x000f240000300800 */
[----:B------:R-:W4:Y:S01]  /*1dfc0*/  LDL.LU R27, [R1+0x18c] ;  /* 0x00018c00011b7983 */ /* 0x000f220000300800 */
[----:B---3--:R-:W-:Y:S01]  /*1dfd0*/  STL.64 [R1+0x2990], R10 ;  /* 0x0029900a01007387 */ /* 0x008fe20000100a00 */
[----:B--2---:R0:W-:Y:S03]  /*1dfe0*/  STL.64 [R1+0x2988], R8 ;  /* 0x0029880801007387 */ /* 0x0041e60000100a00 */
[----:B0-----:R-:W2:Y:S01]  /*1dff0*/  LDL.LU R8, [R1+0x410] ;  /* 0x0004100001087983 */ /* 0x001ea20000300800 */
[----:B------:R-:W2:Y:S02]  /*1e000*/  LDL.LU R9, [R1+0x414] ;  /* 0x0004140001097983 */ /* 0x000ea40000300800 */
[----:B------:R-:W3:Y:S02]  /*1e010*/  LDL.LU R10, [R1+0x418] ;  /* 0x00041800010a7983 */ /* 0x000ee40000300800 */
[----:B------:R-:W3:Y:S02]  /*1e020*/  LDL.LU R11, [R1+0x41c] ;  /* 0x00041c00010b7983 */ /* 0x000ee40000300800 */
        /* <DEDUP_REMOVED lines=17> */
[----:B------:R-:W3:Y:S01]  /*1e140*/  LDL.LU R11, [R1+0x44c] ;  /* 0x00044c00010b7983 */ /* 0x000ee20000300800 */
[----:B----4-:R-:W-:Y:S01]  /*1e150*/  HMMA.16816.F32.BF16 R24, R16, R14, R24 ;  /* 0x0000000e1018723c */ /* 0x010fe20000041818 */
[----:B------:R-:W-:-:S02]  /*1e160*/  IMAD.MOV.U32 R6, RZ, RZ, R3 ;  /* 0x000000ffff067224 */ /* 0x000fc400078e0003 */
[----:B------:R-:W-:Y:S01]  /*1e170*/  IMAD.MOV.U32 R7, RZ, RZ, R0 ;  /* 0x000000ffff077224 */ /* 0x000fe200078e0000 */
[----:B------:R-:W-:Y:S04]  /*1e180*/  LDSM.16.MT88.4 R16, [R29+0x22100] ;  /* 0x022100001d10783b */ /* 0x000fe80000004200 */
[----:B---3--:R-:W-:Y:S01]  /*1e190*/  STL.64 [R1+0x29f0], R10 ;  /* 0x0029f00a01007387 */ /* 0x008fe20000100a00 */
[----:B--2---:R0:W-:Y:S03]  /*1e1a0*/  STL.64 [R1+0x29e8], R8 ;  /* 0x0029e80801007387 */ /* 0x0041e60000100a00 */
[----:B0-----:R-:W2:Y:S01]  /*1e1b0*/  LDL.LU R8, [R1+0x450] ;  /* 0x0004500001087983 */ /* 0x001ea20000300800 */
[----:B------:R-:W2:Y:S02]  /*1e1c0*/  LDL.LU R9, [R1+0x454] ;  /* 0x0004540001097983 */ /* 0x000ea40000300800 */
[----:B------:R-:W2:Y:S02]  /*1e1d0*/  LDL.LU R10, [R1+0x458] ;  /* 0x00045800010a7983 */ /* 0x000ea40000300800 */
[----:B------:R-:W2:Y:S06]  /*1e1e0*/  LDL.LU R11, [R1+0x45c] ;  /* 0x00045c00010b7983 */ /* 0x000eac0000300800 */
[----:B------:R-:W-:Y:S01]  /*1e1f0*/  STL.64 [R1+0x4e0], R24 ;  /* 0x0004e01801007387 */ /* 0x000fe20000100a00 */
[----:B------:R-:W-:Y:S02]  /*1e200*/  STL.64 [R1+0x4e8], R26 ;  /* 0x0004e81a01007387 */ /* 0x000fe40000100a00 */
[----:B------:R-:W0:Y:S02]  /*1e210*/  LDSM.16.MT88.4 R24, [R29+0x22180] ;  /* 0x022180001d18783b */ /* 0x000e240000004200 */
[----:B0-----:R-:W-:Y:S02]  /*1e220*/  STL.64 [R1+0x28f0], R26 ;  /* 0x0028f01a01007387 */ /* 0x001fe40000100a00 */
[----:B------:R0:W-:Y:S02]  /*1e230*/  STL.64 [R1+0x28e8], R24 ;  /* 0x0028e81801007387 */ /* 0x0001e40000100a00 */
[----:B0-----:R-:W3:Y:S01]  /*1e240*/  LDL.LU R24, [R1+0x300] ;  /* 0x0003000001187983 */ /* 0x001ee20000300800 */
[----:B------:R-:W3:Y:S02]  /*1e250*/  LDL.LU R25, [R1+0x304] ;  /* 0x0003040001197983 */ /* 0x000ee40000300800 */
[----:B------:R-:W3:Y:S02]  /*1e260*/  LDL.LU R26, [R1+0x308] ;  /* 0x00030800011a7983 */ /* 0x000ee40000300800 */
        /* <DEDUP_REMOVED lines=41> */
[----:B------:R-:W-:Y:S01]  /*1e500*/  STL.64 [R1+0x400], R8 ;  /* 0x0004000801007387 */ /* 0x000fe20000100a00 */
[----:B------:R0:W-:Y:S03]  /*1e510*/  STL.64 [R1+0x408], R10 ;  /* 0x0004080a01007387 */ /* 0x0001e60000100a00 */
[----:B0-----:R-:W2:Y:S01]  /*1e520*/  LDL.LU.64 R10, [R1+0x2978] ;  /* 0x00297800010a7983 */ /* 0x001ea20000300a00 */
[----:B------:R-:W4:Y:S02]  /*1e530*/  LDL.LU.64 R8, [R1+0x2970] ;  /* 0x0029700001087983 */ /* 0x000f240000300a00 */
[----:B------:R0:W-:Y:S02]  /*1e540*/  STL.64 [R1+0x2960], R6 ;  /* 0x0029600601007387 */ /* 0x0001e40000100a00 */
[----:B------:R-:W2:Y:S01]  /*1e550*/  LDL.LU R4, [R1+0x3f0] ;  /* 0x0003f00001047983 */ /* 0x000ea20000300800 */
[----:B------:R-:W2:Y:S04]  /*1e560*/  LDL.LU R5, [R1+0x3f4] ;  /* 0x0003f40001057983 */ /* 0x000ea80000300800 */
[----:B0-----:R-:W2:Y:S01]  /*1e570*/  LDL.LU R6, [R1+0x3f8] ;  /* 0x0003f80001067983 */ /* 0x001ea20000300800 */
[----:B------:R-:W2:Y:S02]  /*1e580*/  LDL.LU R7, [R1+0x3fc] ;  /* 0x0003fc0001077983 */ /* 0x000ea40000300800 */
[C---:B--2---:R-:W-:Y:S01]  /*1e590*/  HMMA.16816.F32.BF16 R4, R20.reuse, R10, R4 ;  /* 0x0000000a1404723c */ /* 0x044fe20000041804 */
[----:B------:R-:W-:Y:S01]  /*1e5a0*/  STL.64 [R1+0x2910], R10 ;  /* 0x0029100a01007387 */ /* 0x000fe20000100a00 */
[----:B----4-:R0:W-:Y:S11]  /*1e5b0*/  STL.64 [R1+0x2908], R8 ;  /* 0x0029080801007387 */ /* 0x0101f60000100a00 */
[----:B------:R-:W-:Y:S10]  /*1e5c0*/  @!UPT UIADD3 URZ, URZ, URZ, URZ ;  /* 0x0000003f3f3ff290 */ /* 0x000ff4000fffe03f */
[----:B------:R-:W-:Y:S01]  /*1e5d0*/  STL.64 [R1+0x3f0], R4 ;  /* 0x0003f00401007387 */ /* 0x000fe20000100a00 */
[----:B------:R3:W-:Y:S02]  /*1e5e0*/  STL.64 [R1+0x3f8], R6 ;  /* 0x0003f80601007387 */ /* 0x0007e40000100a00 */
[----:B0-----:R-:W2:Y:S01]  /*1e5f0*/  LDL.LU R8, [R1+0x2a0] ;  /* 0x0002a00001087983 */ /* 0x001ea20000300800 */
[----:B---3--:R-:W-:Y:S11]  /*1e600*/  HMMA.16816.F32.BF16 R4, R20, R14, R24 ;  /* 0x0000000e1404723c */ /* 0x008ff60000041818 */
[----:B------:R-:W-:Y:S11]  /*1e610*/  @!UPT UIADD3 URZ, URZ, URZ, URZ ;  /* 0x0000003f3f3ff290 */ /* 0x000ff6000fffe03f */
[----:B------:R-:W-:Y:S01]  /*1e620*/  @!UPT UIADD3 URZ, URZ, URZ, URZ ;  /* 0x0000003f3f3ff290 */ /* 0x000fe2000fffe03f */
[----:B------:R-:W-:Y:S01]  /*1e630*/  STL.64 [R1+0x300], R4 ;  /* 0x0003000401007387 */ /* 0x000fe20000100a00 */
[----:B------:R-:W-:Y:S02]  /*1e640*/  STL.64 [R1+0x308], R6 ;  /* 0x0003080601007387 */ /* 0x000fe40000100a00 */
[----:B------:R-:W2:Y:S02]  /*1e650*/  LDL.LU R9, [R1+0x2a4] ;  /* 0x0002a40001097983 */ /* 0x000ea40000300800 */
[----:B------:R-:W3:Y:S01]  /*1e660*/  LDL.LU R10, [R1+0x2a8] ;  /* 0x0002a800010a7983 */ /* 0x000ee20000300800 */
[----:B------:R-:W3:Y:S04]  /*1e670*/  LDL.LU R11, [R1+0x2ac] ;  /* 0x0002ac00010b7983 */ /* 0x000ee80000300800 */
[----:B---3--:R0:W-:Y:S01]  /*1e680*/  STL.64 [R1+0x2920], R10 ;  /* 0x0029200a01007387 */ /* 0x0081e20000100a00 */
[----:B--2---:R-:W-:Y:S03]  /*1e690*/  STL.64 [R1+0x2918], R8 ;  /* 0x0029180801007387 */ /* 0x004fe60000100a00 */
[----:B0-----:R-:W2:Y:S04]  /*1e6a0*/  LDL.LU.64 R10, [R1+0x28] ;  /* 0x00002800010a7983 */ /* 0x001ea80000300a00 */
[----:B--2---:R0:W-:Y:S04]  /*1e6b0*/  STL.64 [R1+0x2938], R10 ;  /* 0x0029380a01007387 */ /* 0x0041e80000100a00 */
[----:B0-----:R-:W2:Y:S04]  /*1e6c0*/  LDL.LU.64 R10, [R1+0x38] ;  /* 0x00003800010a7983 */ /* 0x001ea80000300a00 */
[----:B--2---:R0:W-:Y:S01]  /*1e6d0*/  STL.64 [R1+0x2950], R10 ;  /* 0x0029500a01007387 */ /* 0x0041e20000100a00 */
[----:B------:R-:W2:Y:S02]  /*1e6e0*/  LDL.LU R24, [R1+0x290] ;  /* 0x0002900001187983 */ /* 0x000ea40000300800 */
[----:B------:R-:W2:Y:S02]  /*1e6f0*/  LDL.LU R25, [R1+0x294] ;  /* 0x0002940001197983 */ /* 0x000ea40000300800 */
[----:B------:R-:W3:Y:S01]  /*1e700*/  LDL.LU R26, [R1+0x298] ;  /* 0x00029800011a7983 */ /* 0x000ee20000300800 */
[----:B------:R-:W3:Y:S01]  /*1e710*/  LDL.LU R27, [R1+0x29c] ;  /* 0x00029c00011b7983 */ /* 0x000ee20000300800 */
[----:B------:R-:W4:Y:S02]  /*1e720*/  LDL.LU R4, [R1+0x2e0] ;  /* 0x0002e00001047983 */ /* 0x000f240000300800 */
[----:B------:R-:W4:Y:S02]  /*1e730*/  LDL.LU R5, [R1+0x2e4] ;  /* 0x0002e40001057983 */ /* 0x000f240000300800 */
[----:B------:R-:W4:Y:S01]  /*1e740*/  LDL.LU R6, [R1+0x2e8] ;  /* 0x0002e80001067983 */ /* 0x000f220000300800 */
[----:B------:R-:W4:Y:S04]  /*1e750*/  LDL.LU R7, [R1+0x2ec] ;  /* 0x0002ec0001077983 */ /* 0x000f280000300800 */
[----:B0-----:R-:W2:Y:S04]  /*1e760*/  LDL.LU.64 R10, [R1+0x48] ;  /* 0x00004800010a7983 */ /* 0x001ea80000300a00 */
[----:B--2---:R0:W-:Y:S04]  /*1e770*/  STL.64 [R1+0x2958], R10 ;  /* 0x0029580a01007387 */ /* 0x0041e80000100a00 */
[----:B0-----:R-:W4:Y:S01]  /*1e780*/  LDL.LU.64 R10, [R1+0x58] ;  /* 0x00005800010a7983 */ /* 0x001f220000300a00 */
[----:B---3--:R-:W-:Y:S02]  /*1e790*/  STL.64 [R1+0x2930], R26 ;  /* 0x0029301a01007387 */ /* 0x008fe40000100a00 */
[----:B------:R0:W-:Y:S02]  /*1e7a0*/  STL.64 [R1+0x2928], R24 ;  /* 0x0029281801007387 */ /* 0x0001e40000100a00 */
        /* <DEDUP_REMOVED lines=8> */
[----:B------:R-:W2:Y:S02]  /*1e830*/  LDL.LU R26, [R1+0x2c8] ;  /* 0x0002c800011a7983 */ /* 0x000ea40000300800 */
[----:B------:R-:W2:Y:S01]  /*1e840*/  LDL.LU R27, [R1+0x2cc] ;  /* 0x0002cc00011b7983 */ /* 0x000ea20000300800 */
[----:B------:R-:W-:Y:S01]  /*1e850*/  STL.64 [R1+0x2900], R14 ;  /* 0x0029000e01007387 */ /* 0x000fe20000100a00 */
[----:B------:R0:W-:Y:S02]  /*1e860*/  STL [R1+0x28f8], R13 ;  /* 0x0028f80d01007387 */ /* 0x0001e40000100800 */
[----:B------:R-:W3:Y:S01]  /*1e870*/  LDL.LU R12, [R1+0x2d0] ;  /* 0x0002d000010c7983 */ /* 0x000ee20000300800 */
[----:B0-----:R-:W3:Y:S01]  /*1e880*/  LDL.LU R13, [R1+0x2d4] ;  /* 0x0002d400010d7983 */ /* 0x001ee20000300800 */
[----:B------:R-:W3:Y:S02]  /*1e890*/  LDL.LU R14, [R1+0x2d8] ;  /* 0x0002d800010e7983 */ /* 0x000ee40000300800 */
[----:B------:R-:W3:Y:S02]  /*1e8a0*/  LDL.LU R15, [R1+0x2dc] ;  /* 0x0002dc00010f7983 */ /* 0x000ee40000300800 */
[----:B------:R-:W2:Y:S01]  /*1e8b0*/  LDL.LU R20, [R1] ;  /* 0x0000000001147983 */ /* 0x000ea20000300800 */
[----:B------:R-:W2:Y:S01]  /*1e8c0*/  LDL.LU R21, [R1+0x4] ;  /* 0x0000040001157983 */ /* 0x000ea20000300800 */
[----:B------:R-:W2:Y:S02]  /*1e8d0*/  LDL.LU R22, [R1+0x8] ;  /* 0x0000080001167983 */ /* 0x000ea40000300800 */
[----:B------:R-:W2:Y:S01]  /*1e8e0*/  LDL.LU R23, [R1+0xc] ;  /* 0x00000c0001177983 */ /* 0x000ea20000300800 */
[----:B----4-:R-:W-:Y:S01]  /*1e8f0*/  HMMA.16816.F32.BF16 R4, R16, R10, R4 ;  /* 0x0000000a1004723c */ /* 0x010fe20000041804 */
[----:B--2---:R-:W-:Y:S01]  /*1e900*/  STL.64 [R1+0x2868], R22 ;  /* 0x0028681601007387 */ /* 0x004fe20000100a00 */
[----:B------:R0:W-:Y:S03]  /*1e910*/  STL.64 [R1+0x2860], R20 ;  /* 0x0028601401007387 */ /* 0x0001e60000100a00 */
[----:B0-----:R-:W2:Y:S01]  /*1e920*/  LDL.LU R20, [R1+0x80] ;  /* 0x0000800001147983 */ /* 0x001ea20000300800 */
[----:B------:R-:W2:Y:S02]  /*1e930*/  LDL.LU R21, [R1+0x84] ;  /* 0x0000840001157983 */ /* 0x000ea40000300800 */
[----:B------:R-:W4:Y:S02]  /*1e940*/  LDL.LU R22, [R1+0x88] ;  /* 0x0000880001167983 */ /* 0x000f240000300800 */
[----:B------:R-:W4:Y:S02]  /*1e950*/  LDL.LU R23, [R1+0x8c] ;  /* 0x00008c0001177983 */ /* 0x000f240000300800 */
[----:B----4-:R0:W-:Y:S01]  /*1e960*/  STL.64 [R1+0x2878], R22 ;  /* 0x0028781601007387 */ /* 0x0101e20000100a00 */
[----:B--2---:R-:W-:Y:S02]  /*1e970*/  STL.64 [R1+0x2870], R20 ;  /* 0x0028701401007387 */ /* 0x004fe40000100a00 */
[----:B0-----:R-:W-:-:S02]  /*1e980*/  IMAD.MOV.U32 R22, RZ, RZ, R0 ;  /* 0x000000ffff167224 */ /* 0x001fc400078e0000 */
[----:B------:R-:W2:Y:S06]  /*1e990*/  LDL.LU R0, [R1+0x2968] ;  /* 0x0029680001007983 */ /* 0x000eac0000300800 */
[----:B------:R0:W-:Y:S02]  /*1e9a0*/  STL.64 [R1+0x2e0], R4 ;  /* 0x0002e00401007387 */ /* 0x0001e40000100a00 */
[----:B------:R-:W-:Y:S02]  /*1e9b0*/  IMAD.MOV.U32 R23, RZ, RZ, R3 ;  /* 0x000000ffff177224 */ /* 0x000fe400078e0003 */
[----:B------:R1:W-:Y:S02]  /*1e9c0*/  STL.64 [R1+0x2e8], R6 ;  /* 0x0002e80601007387 */ /* 0x0003e40000100a00 */
[----:B------:R-:W-:-:S02]  /*1e9d0*/  IMAD.MOV.U32 R3, RZ, RZ, R11 ;  /* 0x000000ffff037224 */ /* 0x000fc400078e000b */
[----:B0-----:R-:W-:Y:S01]  /*1e9e0*/  IMAD.MOV.U32 R4, RZ, RZ, R10 ;  /* 0x000000ffff047224 */ /* 0x001fe200078e000a */
[----:B-1----:R-:W4:Y:S01]  /*1e9f0*/  LDL.LU.64 R6, [R1+0x2960] ;  /* 0x0029600001067983 */ /* 0x002f220000300a00 */
[----:B------:R-:W3:Y:S02]  /*1ea00*/  LDL.LU.64 R10, [R1+0x2958] ;  /* 0x00295800010a7983 */ /* 0x000ee40000300a00 */
[C---:B---3--:R-:W-:Y:S01]  /*1ea10*/  HMMA.16816.F32.BF16 R12, R16.reuse, R10, R12 ;  /* 0x0000000a100c723c */ /* 0x048fe2000004180c */
[----:B------:R-:W-:Y:S11]  /*1ea20*/  IMAD.MOV.U32 R5, RZ, RZ, R11 ;  /* 0x000000ffff057224 */ /* 0x000ff600078e000b */
[----:B------:R-:W-:Y:S11]  /*1ea30*/  @!UPT UIADD3 URZ, URZ, URZ, URZ ;  /* 0x0000003f3f3ff290 */ /* 0x000ff6000fffe03f */
[----:B------:R0:W-:Y:S01]  /*1ea40*/  STL.64 [R1+0x2d0], R12 ;  /* 0x0002d00c01007387 */ /* 0x0001e20000100a00 */
[----:B------:R1:W-:Y:S02]  /*1ea50*/  STL.64 [R1+0x2d8], R14 ;  /* 0x0002d80e01007387 */ /* 0x0003e40000100a00 */
[----:B0-----:R-:W-:Y:S02]  /*1ea60*/  IMAD.MOV.U32 R12, RZ, RZ, R10 ;  /* 0x000000ffff0c7224 */ /* 0x001fe400078e000a */
[----:B------:R-:W3:Y:S02]  /*1ea70*/  LDL.LU.64 R10, [R1+0x2950] ;  /* 0x00295000010a7983 */ /* 0x000ee40000300a00 */
[C---:B---3--:R-:W-:Y:S01]  /*1ea80*/  HMMA.16816.F32.BF16 R24, R16.reuse, R10, R24 ;  /* 0x0000000a1018723c */ /* 0x048fe20000041818 */
[----:B-1----:R-:W-:Y:S02]  /*1ea90*/  IMAD.MOV.U32 R14, RZ, RZ, R10 ;  /* 0x000000ffff0e7224 */ /* 0x002fe400078e000a */
[----:B------:R-:W-:Y:S11]  /*1eaa0*/  IMAD.MOV.U32 R13, RZ, RZ, R11 ;  /* 0x000000ffff0d7224 */ /* 0x000ff600078e000b */
[----:B------:R-:W-:Y:S09]  /*1eab0*/  @!UPT UIADD3 URZ, URZ, URZ, URZ ;  /* 0x0000003f3f3ff290 */ /* 0x000ff2000fffe03f */
[----:B------:R-:W-:Y:S01]  /*1eac0*/  STL.64 [R1+0x2c0], R24 ;  /* 0x0002c01801007387 */ /* 0x000fe20000100a00 */
[----:B------:R0:W-:Y:S03]  /*1ead0*/  STL.64 [R1+0x2c8], R26 ;  /* 0x0002c81a01007387 */ /* 0x0001e60000100a00 */
[----:B0-----:R-:W3:Y:S01]  /*1eae0*/  LDL.LU.64 R26, [R1+0x2948] ;  /* 0x00294800011a7983 */ /* 0x001ee20000300a00 */
[----:B------:R-:W3:Y:S02]  /*1eaf0*/  LDL.LU.64 R24, [R1+0x2940] ;  /* 0x0029400001187983 */ /* 0x000ee40000300a00 */
[----:B------:R-:W3:Y:S02]  /*1eb00*/  LDL.LU.64 R10, [R1+0x2938] ;  /* 0x00293800010a7983 */ /* 0x000ee40000300a00 */
[----:B---3--:R-:W-:Y:S01]  /*1eb10*/  HMMA.16816.F32.BF16 R24, R16, R10, R24 ;  /* 0x0000000a1018723c */ /* 0x008fe20000041818 */
        /* <DEDUP_REMOVED lines=9> */
[----:B---3--:R-:W-:Y:S11]  /*1ebb0*/  HMMA.16816.F32.BF16 R8, R16, R22, R8 ;  /* 0x000000161008723c */ /* 0x008ff60000041808 */
[----:B------:R-:W-:Y:S11]  /*1ebc0*/  @!UPT UIADD3 URZ, URZ, URZ, URZ ;  /* 0x0000003f3f3ff290 */ /* 0x000ff6000fffe03f */
[----:B------:R-:W-:Y:S01]  /*1ebd0*/  @!UPT UIADD3 URZ, URZ, URZ, URZ ;  /* 0x0000003f3f3ff290 */ /* 0x000fe2000fffe03f */
[----:B------:R-:W-:Y:S01]  /*1ebe0*/  STL.64 [R1+0x2a0], R8 ;  /* 0x0002a00801007387 */ /* 0x000fe20000100a00 */
[----:B------:R0:W-:Y:S03]  /*1ebf0*/  STL.64 [R1+0x2a8], R10 ;  /* 0x0002a80a01007387 */ /* 0x0001e60000100a00 */
[----:B0-----:R-:W3:Y:S01]  /*1ec00*/  LDL.LU.64 R10, [R1+0x2910] ;  /* 0x00291000010a7983 */ /* 0x001ee20000300a00 */
[----:B------:R-:W2:Y:S02]  /*1ec10*/  LDL.LU.64 R8, [R1+0x2908] ;  /* 0x0029080001087983 */ /* 0x000ea40000300a00 */
        /* <DEDUP_REMOVED lines=8> */
[----:B----4-:R-:W-:Y:S01]  /*1eca0*/  HMMA.16816.F32.BF16 R12, R16, R6, R24 ;  /* 0x00000006100c723c */ /* 0x010fe20000041818 */
[----:B------:R-:W-:-:S05]  /*1ecb0*/  IMAD.MOV.U32 R23, RZ, RZ, R5 ;  /* 0x000000ffff177224 */ /* 0x000fca00078e0005 */
[----:B------:R0:W-:Y:S11]  /*1ecc0*/  STL.64 [R1+0x28d0], R22 ;  /* 0x0028d01601007387 */ /* 0x0001f60000100a00 */
[----:B------:R-:W-:Y:S06]  /*1ecd0*/  @!UPT UIADD3 URZ, URZ, URZ, URZ ;  /* 0x0000003f3f3ff290 */ /* 0x000fec000fffe03f */
[----:B------:R1:W-:Y:S01]  /*1ece0*/  STL.64 [R1+0x290], R12 ;  /* 0x0002900c01007387 */ /* 0x0003e20000100a00 */
[----:B------:R4:W-:Y:S02]  /*1ecf0*/  STL.64 [R1+0x298], R14 ;  /* 0x0002980e01007387 */ /* 0x0009e40000100a00 */
[----:B0-----:R-:W-:Y:S01]  /*1ed00*/  IMAD.MOV.U32 R22, RZ, RZ, R4 ;  /* 0x000000ffff167224 */ /* 0x001fe200078e0004 */
[----:B-1----:R-:W3:Y:S01]  /*1ed10*/  LDL.LU R12, [R1+0x280] ;  /* 0x00028000010c7983 */ /* 0x002ee20000300800 */
[----:B------:R-:W3:Y:S02]  /*1ed20*/  LDL.LU R13, [R1+0x284] ;  /* 0x00028400010d7983 */ /* 0x000ee40000300800 */
[----:B----4-:R-:W3:Y:S02]  /*1ed30*/  LDL.LU R14, [R1+0x288] ;  /* 0x00028800010e7983 */ /* 0x010ee40000300800 */
[----:B------:R-:W3:Y:S01]  /*1ed40*/  LDL.LU R15, [R1+0x28c] ;  /* 0x00028c00010f7983 */ /* 0x000ee20000300800 */
[----:B------:R-:W4:Y:S01]  /*1ed50*/  LDL.LU R24, [R1+0xf0] ;  /* 0x0000f00001187983 */ /* 0x000f220000300800 */
[----:B------:R-:W4:Y:S02]  /*1ed60*/  LDL.LU R25, [R1+0xf4] ;  /* 0x0000f40001197983 */ /* 0x000f240000300800 */
[----:B------:R-:W4:Y:S02]  /*1ed70*/  LDL.LU R26, [R1+0xf8] ;  /* 0x0000f800011a7983 */ /* 0x000f240000300800 */
[----:B------:R-:W4:Y:S01]  /*1ed80*/  LDL.LU R27, [R1+0xfc] ;  /* 0x0000fc00011b7983 */ /* 0x000f220000300800 */
        /* <DEDUP_REMOVED lines=17> */
[C---:B---3--:R-:W-:Y:S01]  /*1eea0*/  HMMA.16816.F32.BF16 R12, R16.reuse, R10, R12 ;  /* 0x0000000a100c723c */ /* 0x048fe2000004180c */
[----:B--2---:R-:W-:Y:S01]  /*1eeb0*/  STL.64 [R1+0x28c8], R6 ;  /* 0x0028c80601007387 */ /* 0x004fe20000100a00 */
[----:B------:R0:W-:Y:S03]  /*1eec0*/  STL.64 [R1+0x28c0], R4 ;  /* 0x0028c00401007387 */ /* 0x0001e60000100a00 */
        /* <DEDUP_REMOVED lines=9> */
[----:B------:R-:W2:Y:S02]  /*1ef60*/  LDL.LU R7, [R1+0xdc] ;  /* 0x0000dc0001077983 */ /* 0x000ea40000300800 */
[----:B------:R-:W-:Y:S01]  /*1ef70*/  STL.64 [R1+0x280], R12 ;  /* 0x0002800c01007387 */ /* 0x000fe20000100a00 */
[----:B------:R0:W-:Y:S03]  /*1ef80*/  STL.64 [R1+0x288], R14 ;  /* 0x0002880e01007387 */ /* 0x0001e60000100a00 */
[----:B0-----:R-:W4:Y:S01]  /*1ef90*/  LDL.LU.64 R14, [R1+0x2900] ;  /* 0x00290000010e7983 */ /* 0x001f220000300a00 */
[----:B------:R-:W3:Y:S02]  /*1efa0*/  LDL.LU R13, [R1+0x28f8] ;  /* 0x0028f800010d7983 */ /* 0x000ee40000300800 */
[----:B------:R-:W-:Y:S01]  /*1efb0*/  IMAD.MOV.U32 R23, RZ, RZ, R3 ;  /* 0x000000ffff177224 */ /* 0x000fe200078e0003 */
[----:B----4-:R-:W-:Y:S01]  /*1efc0*/  HMMA.16816.F32.BF16 R16, R16, R14, R24 ;  /* 0x0000000e1010723c */ /* 0x010fe20000041818 */
[----:B------:R-:W2:Y:S01]  /*1efd0*/  LDL.LU.64 R26, [R1+0x28f0] ;  /* 0x0028f000011a7983 */ /* 0x000ea20000300a00 */
[----:B------:R-:W2:Y:S11]  /*1efe0*/  LDL.LU.64 R24, [R1+0x28e8] ;  /* 0x0028e80001187983 */ /* 0x000eb60000300a00 */
[----:B------:R-:W-:Y:S10]  /*1eff0*/  @!UPT UIADD3 URZ, URZ, URZ, URZ ;  /* 0x0000003f3f3ff290 */ /* 0x000ff4000fffe03f */
[----:B------:R0:W-:Y:S01]  /*1f000*/  STL.64 [R1+0x4a0], R16 ;  /* 0x0004a01001007387 */ /* 0x0001e20000100a00 */
[----:B------:R-:W-:Y:S03]  /*1f010*/  STL.64 [R1+0x4a8], R18 ;  /* 0x0004a81201007387 */ /* 0x000fe60000100a00 */
[----:B0-----:R-:W4:Y:S01]  /*1f020*/  LDL.LU R16, [R1+0x70] ;  /* 0x0000700001107983 */ /* 0x001f220000300800 */
[----:B------:R-:W3:Y:S01]  /*1f030*/  LDL R12, [R1+0xcf8] ;  /* 0x000cf800010c7983 */ /* 0x000ee20000100800 */
        /* <DEDUP_REMOVED lines=35> */
[----:B------:R-:W-:Y:S02]  /*1f270*/  IMAD.MOV.U32 R17, RZ, RZ, R9 ;  /* 0x000000ffff117224 */ /* 0x000fe400078e0009 */
[----:B------:R-:W-:Y:S02]  /*1f280*/  IMAD.MOV.U32 R18, RZ, RZ, R8 ;  /* 0x000000ffff127224 */ /* 0x000fe400078e0008 */
[----:B------:R-:W-:Y:S01]  /*1f290*/  IMAD.MOV.U32 R19, RZ, RZ, R0 ;  /* 0x000000ffff137224 */ /* 0x000fe200078e0000 */
[C---:B--2---:R-:W-:Y:S01]  /*1f2a0*/  HMMA.16816.F32.BF16 R4, R24.reuse, R6, R20 ;  /* 0x000000061804723c */ /* 0x044fe20000041814 */
[----:B------:R-:W2:Y:S01]  /*1f2b0*/  LDL.LU.64 R22, [R1+0x2868] ;  /* 0x0028680001167983 */ /* 0x000ea20000300a00 */
[----:B------:R-:W2:Y:S06]  /*1f2c0*/  LDL.LU.64 R20, [R1+0x2860] ;  /* 0x0028600001147983 */ /* 0x000eac0000300a00 */
[C---:B----4-:R-:W-:Y:S01]  /*1f2d0*/  HMMA.16816.F32.BF16 R8, R24.reuse, R10, R16 ;  /* 0x0000000a1808723c */ /* 0x050fe20000041810 */
[----:B---3--:R-:W-:Y:S11]  /*1f2e0*/  LDSM.16.M88.4 R16, [R12+0x4000] ;  /* 0x004000000c10783b */ /* 0x008ff60000000200 */
[----:B------:R-:W-:Y:S03]  /*1f2f0*/  @!UPT UIADD3 URZ, URZ, URZ, URZ ;  /* 0x0000003f3f3ff290 */ /* 0x000fe6000fffe03f */
[----:B------:R-:W-:Y:S01]  /*1f300*/  STL.64 [R1+0x460], R4 ;  /* 0x0004600401007387 */ /* 0x000fe20000100a00 */
[----:B------:R2:W-:Y:S02]  /*1f310*/  STL.64 [R1+0x468], R6 ;  /* 0x0004680601007387 */ /* 0x0005e40000100a00 */
[----:B--2---:R-:W-:Y:S01]  /*1f320*/  HMMA.16816.F32.BF16 R4, R24, R14, R20 ;  /* 0x0000000e1804723c */ /* 0x004fe20000041814 */
[----:B------:R-:W-:Y:S11]  /*1f330*/  LDSM.16.MT88.4 R24, [R28+0x24180] ;  /* 0x024180001c18783b */ /* 0x000ff60000004200 */
[----:B------:R-:W-:Y:S11]  /*1f340*/  @!UPT UIADD3 URZ, URZ, URZ, URZ ;  /* 0x0000003f3f3ff290 */ /* 0x000ff6000fffe03f */
[----:B------:R-:W-:Y:S01]  /*1f350*/  STL.64 [R1+0x200], R4 ;  /* 0x0002000401007387 */ /* 0x000fe20000100a00 */
[----:B------:R-:W-:Y:S02]  /*1f360*/  STL.64 [R1+0x60], R8 ;  /* 0x0000600801007387 */ /* 0x000fe40000100a00 */
[----:B------:R-:W-:Y:S02]  /*1f370*/  STL.64 [R1+0x68], R10 ;  /* 0x0000680a01007387 */ /* 0x000fe40000100a00 */
[----:B------:R-:W-:Y:S02]  /*1f380*/  STL [R1+0x208], R6 ;  /* 0x0002080601007387 */ /* 0x000fe40000100800 */
[----:B------:R-:W-:Y:S01]  /*1f390*/  IMAD.MOV.U32 R0, RZ, RZ, R7 ;  /* 0x000000ffff007224 */ /* 0x000fe200078e0007 */
[----:B------:R-:W-:Y:S04]  /*1f3a0*/  LDSM.16.M88.4 R8, [R12+0x8000] ;  /* 0x008000000c08783b */ /* 0x000fe80000000200 */
[----:B------:R-:W0:Y:S02]  /*1f3b0*/  LDSM.16.MT88.4 R4, [R28+0x24000] ;  /* 0x024000001c04783b */ /* 0x000e240000004200 */
[----:B0-----:R-:W-:-:S02]  /*1f3c0*/  IMAD.MOV.U32 R23, RZ, RZ, R4 ;  /* 0x000000ffff177224 */ /* 0x001fc400078e0004 */
[----:B------:R-:W-:Y:S02]  /*1f3d0*/  IMAD.MOV.U32 R22, RZ, RZ, R5 ;  /* 0x000000ffff167224 */ /* 0x000fe400078e0005 */
[----:B------:R-:W-:Y:S02]  /*1f3e0*/  IMAD.MOV.U32 R21, RZ, RZ, R6 ;  /* 0x000000ffff157224 */ /* 0x000fe400078e0006 */
[----:B------:R-:W-:Y:S02]  /*1f3f0*/  IMAD.MOV.U32 R20, RZ, RZ, R7 ;  /* 0x000000ffff147224 */ /* 0x000fe400078e0007 */
[----:B------:R-:W0:Y:S04]  /*1f400*/  LDSM.16.M88.4 R4, [R12] ;  /* 0x000000000c04783b */ /* 0x000e280000000200 */
[----:B------:R-:W-:Y:S04]  /*1f410*/  STL [R1+0x2478], R0 ;  /* 0x0024780001007387 */ /* 0x000fe80000100800 */
[----:B0-----:R-:W-:Y:S01]  /*1f420*/  STL.64 [R1+0x50], R4 ;  /* 0x0000500401007387 */ /* 0x001fe20000100a00 */
[----:B------:R-:W-:Y:S02]  /*1f430*/  STL.64 [R1+0x58], R6 ;  /* 0x0000580601007387 */ /* 0x000fe40000100a00 */
[----:B------:R-:W0:Y:S04]  /*1f440*/  LDSM.16.M88.4 R4, [R12+0xc000] ;  /* 0x00c000000c04783b */ /* 0x000e280000000200 */
[----:B------:R-:W-:Y:S01]  /*1f450*/  STL.64 [R1+0x40], R16 ;  /* 0x0000401001007387 */ /* 0x000fe20000100a00 */
[----:B------:R-:W-:Y:S01]  /*1f460*/  STL.64 [R1+0x48], R18 ;  /* 0x0000481201007387 */ /* 0x000fe20000100a00 */
[----:B------:R-:W-:Y:S02]  /*1f470*/  STL.64 [R1+0x30], R8 ;  /* 0x0000300801007387 */ /* 0x000fe40000100a00 */
[----:B------:R-:W-:Y:S02]  /*1f480*/  STL.64 [R1+0x38], R10 ;  /* 0x0000380a01007387 */ /* 0x000fe40000100a00 */
[----:B------:R-:W-:Y:S04]  /*1f490*/  LDSM.16.M88.4 R8, [R12+0x10000] ;  /* 0x010000000c08783b */ /* 0x000fe80000000200 */
[----:B------:R-:W-:Y:S04]  /*1f4a0*/  LDSM.16.MT88.4 R16, [R28+0x24080] ;  /* 0x024080001c10783b */ /* 0x000fe80000004200 */
[----:B0-----:R-:W-:Y:S01]  /*1f4b0*/  STL.64 [R1+0x20], R4 ;  /* 0x0000200401007387 */ /* 0x001fe20000100a00 */
[----:B------:R-:W-:-:S02]  /*1f4c0*/  IMAD.MOV.U32 R3, RZ, RZ, R4 ;  /* 0x000000ffff037224 */ /* 0x000fc400078e0004 */
[----:B------:R-:W-:Y:S02]  /*1f4d0*/  STL.64 [R1+0x28], R6 ;  /* 0x0000280601007387 */ /* 0x000fe40000100a00 */
[----:B------:R-:W-:Y:S02]  /*1f4e0*/  IMAD.MOV.U32 R0, RZ, RZ, R5 ;  /* 0x000000ffff007224 */ /* 0x000fe400078e0005 */
[----:B------:R-:W0:Y:S04]  /*1f4f0*/  LDSM.16.M88.4 R4, [R12+0x14000] ;  /* 0x014000000c04783b */ /* 0x000e280000000200 */
[----:B0-----:R-:W-:Y:S01]  /*1f500*/  STL [R1+0x23bc], R6 ;  /* 0x0023bc0601007387 */ /* 0x001fe20000100800 */
[----:B------:R-:W-:Y:S02]  /*1f510*/  STL.64 [R1+0x10], R8 ;  /* 0x0000100801007387 */ /* 0x000fe40000100a00 */
[----:B------:R-:W-:Y:S02]  /*1f520*/  STL.64 [R1+0x18], R10 ;  /* 0x0000180a01007387 */ /* 0x000fe40000100a00 */
[----:B------:R-:W0:Y:S04]  /*1f530*/  LDSM.16.M88.4 R8, [R12+0x18000] ;  /* 0x018000000c08783b */ /* 0x000e280000000200 */
[----:B------:R-:W-:Y:S04]  /*1f540*/  STL [R1+0x23b8], R7 ;  /* 0x0023b80701007387 */ /* 0x000fe80000100800 */
[----:B0-----:R-:W-:Y:S01]  /*1f550*/  STL [R1+0x235c], R10 ;  /* 0x00235c0a01007387 */ /* 0x001fe20000100800 */
[----:B------:R0:W-:Y:S02]  /*1f560*/  STL [R1+0x2358], R11 ;  /* 0x0023580b01007387 */ /* 0x0001e40000100800 */
[----:B0-----:R-:W-:-:S02]  /*1f570*/  IMAD.MOV.U32 R11, RZ, RZ, R13 ;  /* 0x000000ffff0b7224 */ /* 0x001fc400078e000d */
[----:B------:R-:W0:Y:S04]  /*1f580*/  LDSM.16.M88.4 R12, [R12+0x1c000] ;  /* 0x01c000000c0c783b */ /* 0x000e280000000200 */
[----:B------:R1:W-:Y:S04]  /*1f590*/  STL.64 [R1+0x2808], R8 ;  /* 0x0028080801007387 */ /* 0x0003e80000100a00 */
[----:B-1----:R-:W2:Y:S01]  /*1f5a0*/  LDL.LU R8, [R1+0x370] ;  /* 0x0003700001087983 */ /* 0x002ea20000300800 */
[----:B------:R-:W2:Y:S02]  /*1f5b0*/  LDL.LU R9, [R1+0x374] ;  /* 0x0003740001097983 */ /* 0x000ea40000300800 */
[----:B------:R-:W2:Y:S01]  /*1f5c0*/  LDL.LU R10, [R1+0x378] ;  /* 0x00037800010a7983 */ /* 0x000ea20000300800 */
[----:B0-----:R-:W-:Y:S01]  /*1f5d0*/  STL [R1+0x247c], R15 ;  /* 0x00247c0f01007387 */ /* 0x001fe20000100800 */
[----:B------:R-:W-:Y:S02]  /*1f5e0*/  STL [R1+0x2800], R14 ;  /* 0x0028000e01007387 */ /* 0x000fe40000100800 */
[----:B------:R0:W-:Y:S02]  /*1f5f0*/  STL.64 [R1+0x27f8], R12 ;  /* 0x0027f80c01007387 */ /* 0x0001e40000100a00 */
[----:B0-----:R-:W3:Y:S01]  /*1f600*/  LDL.LU R12, [R1+0x360] ;  /* 0x00036000010c7983 */ /* 0x001ee20000300800 */
[----:B------:R-:W3:Y:S02]  /*1f610*/  LDL.LU R13, [R1+0x364] ;  /* 0x00036400010d7983 */ /* 0x000ee40000300800 */
[----:B------:R-:W3:Y:S02]  /*1f620*/  LDL.LU R14, [R1+0x368] ;  /* 0x00036800010e7983 */ /* 0x000ee40000300800 */
[----:B------:R-:W3:Y:S01]  /*1f630*/  LDL.LU R15, [R1+0x36c] ;  /* 0x00036c00010f7983 */ /* 0x000ee20000300800 */
[----:B------:R0:W-:Y:S01]  /*1f640*/  STL.64 [R1+0x27e8], R18 ;  /* 0x0027e81201007387 */ /* 0x0001e20000100a00 */
[----:B------:R1:W-:Y:S02]  /*1f650*/  STL.64 [R1+0x27e0], R16 ;  /* 0x0027e01001007387 */ /* 0x0003e40000100a00 */
[----:B0-----:R-:W-:-:S02]  /*1f660*/  IMAD.MOV.U32 R18, RZ, RZ, R21 ;  /* 0x000000ffff127224 */ /* 0x001fc400078e0015 */
[----:B-1----:R-:W-:Y:S02]  /*1f670*/  IMAD.MOV.U32 R16, RZ, RZ, R23 ;  /* 0x000000ffff107224 */ /* 0x002fe400078e0017 */
[----:B------:R-:W-:Y:S02]  /*1f680*/  IMAD.MOV.U32 R17, RZ, RZ, R22 ;  /* 0x000000ffff117224 */ /* 0x000fe400078e0016 */
[----:B------:R-:W-:Y:S02]  /*1f690*/  IMAD.MOV.U32 R19, RZ, RZ, R20 ;  /* 0x000000ffff137224 */ /* 0x000fe400078e0014 */
[----:B------:R-:W0:Y:S04]  /*1f6a0*/  LDSM.16.MT88.4 R20, [R28+0x24100] ;  /* 0x024100001c14783b */ /* 0x000e280000004200 */
[----:B0-----:R-:W-:Y:S01]  /*1f6b0*/  STL.64 [R1+0x2758], R22 ;  /* 0x0027581601007387 */ /* 0x001fe20000100a00 */
[----:B------:R0:W-:Y:S03]  /*1f6c0*/  STL.64 [R1+0x2750], R20 ;  /* 0x0027501401007387 */ /* 0x0001e60000100a00 */
[----:B0-----:R-:W3:Y:S01]  /*1f6d0*/  LDL.64 R20, [R1+0x40] ;  /* 0x0000400001147983 */ /* 0x001ee20000100a00 */
[----:B------:R-:W-:Y:S02]  /*1f6e0*/  STL.64 [R1+0x26d0], R26 ;  /* 0x0026d01a01007387 */ /* 0x000fe40000100a00 */
[----:B------:R0:W-:Y:S02]  /*1f6f0*/  STL.64 [R1+0x26c8], R24 ;  /* 0x0026c81801007387 */ /* 0x0001e40000100a00 */
[----:B0-----:R-:W2:Y:S01]  /*1f700*/  LDL.64 R24, [R1+0x50] ;  /* 0x0000500001187983 */ /* 0x001ea20000100a00 */
[----:B------:R-:W-:Y:S01]  /*1f710*/  STL [R1+0x2630], R28 ;  /* 0x0026301c01007387 */ /* 0x000fe20000100800 */
[C---:B---3--:R-:W-:Y:S08]  /*1f720*/  HMMA.16816.F32.BF16 R12, R16.reuse, R20, R12 ;  /* 0x00000014100c723c */ /* 0x048ff0000004180c */
[----:B--2---:R-:W-:Y:S11]  /*1f730*/  HMMA.16816.F32.BF16 R8, R16, R24, R8 ;  /* 0x000000181008723c */ /* 0x004ff60000041808 */
[----:B------:R-:W-:Y:S11]  /*1f740*/  @!UPT UIADD3 URZ, URZ, URZ, URZ ;  /* 0x0000003f3f3ff290 */ /* 0x000ff6000fffe03f */
[----:B------:R-:W-:Y:S01]  /*1f750*/  @!UPT UIADD3 URZ, URZ, URZ, URZ ;  /* 0x0000003f3f3ff290 */ /* 0x000fe2000fffe03f */
[----:B------:R-:W-:Y:S01]  /*1f760*/  STL.64 [R1+0x370], R8 ;  /* 0x0003700801007387 */ /* 0x000fe20000100a00 */
[----:B------:R0:W-:Y:S02]  /*1f770*/  STL.64 [R1+0x378], R10 ;  /* 0x0003780a01007387 */ /* 0x0001e40000100a00 */
[----:B------:R-:W-:Y:S02]  /*1f780*/  STL.64 [R1+0x360], R12 ;  /* 0x0003600c01007387 */ /* 0x000fe40000100a00 */
[----:B0-----:R-:W-:Y:S02]  /*1f790*/  IMAD.MOV.U32 R11, RZ, RZ, R20 ;  /* 0x000000ffff0b7224 */ /* 0x001fe400078e0014 */
[----:B------:R-:W-:Y:S01]  /*1f7a0*/  IMAD.MOV.U32 R10, RZ, RZ, R21 ;  /* 0x000000ffff0a7224 */ /* 0x000fe200078e0015 */
[----:B------:R-:W2:Y:S01]  /*1f7b0*/  LDL.LU R20, [R1+0x4f0] ;  /* 0x0004f00001147983 */ /* 0x000ea20000300800 */
[----:B------:R-:W2:Y:S02]  /*1f7c0*/  LDL.LU R21, [R1+0x4f4] ;  /* 0x0004f40001157983 */ /* 0x000ea40000300800 */
[----:B------:R-:W3:Y:S02]  /*1f7d0*/  LDL.LU R22, [R1+0x4f8] ;  /* 0x0004f80001167983 */ /* 0x000ee40000300800 */
[----:B------:R-:W-:Y:S01]  /*1f7e0*/  IMAD.MOV.U32 R9, RZ, RZ, R24 ;  /* 0x000000ffff097224 */ /* 0x000fe200078e0018 */
[----:B------:R-:W3:Y:S01]  /*1f7f0*/  LDL.LU R23, [R1+0x4fc] ;  /* 0x0004fc0001177983 */ /* 0x000ee20000300800 */
[----:B------:R-:W-:-:S02]  /*1f800*/  IMAD.MOV.U32 R8, RZ, RZ, R25 ;  /* 0x000000ffff087224 */ /* 0x000fc400078e0019 */
[----:B------:R-:W4:Y:S02]  /*1f810*/  LDL.LU R24, [R1+0x520] ;  /* 0x0005200001187983 */ /* 0x000f240000300800 */
[----:B------:R-:W4:Y:S01]  /*1f820*/  LDL.LU R25, [R1+0x524] ;  /* 0x0005240001197983 */ /* 0x000f220000300800 */
[----:B------:R-:W2:Y:S01]  /*1f830*/  LDL.LU R26, [R1+0x528] ;  /* 0x00052800011a7983 */ /* 0x000ea20000300800 */
[----:B------:R-:W2:Y:S03]  /*1f840*/  LDL.LU R27, [R1+0x52c] ;  /* 0x00052c00011b7983 */ /* 0x000ea60000300800 */
[----:B--2---:R-:W-:Y:S01]  /*1f850*/  STL.64 [R1+0x27a8], R26 ;  /* 0x0027a81a01007387 */ /* 0x004fe20000100a00 */
[----:B----4-:R0:W-:Y:S03]  /*1f860*/  STL.64 [R1+0x27a0], R24 ;  /* 0x0027a01801007387 */ /* 0x0101e60000100a00 */
[----:B0-----:R-:W2:Y:S01]  /*1f870*/  LDL.LU R24, [R1+0x530] ;  /* 0x0005300001187983 */ /* 0x001ea20000300800 */
[----:B------:R-:W2:Y:S02]  /*1f880*/  LDL.LU R25, [R1+0x534] ;  /* 0x0005340001197983 */ /* 0x000ea40000300800 */
[----:B------:R-:W4:Y:S02]  /*1f890*/  LDL.LU R26, [R1+0x538] ;  /* 0x00053800011a7983 */ /* 0x000f240000300800 */
[----:B------:R-:W4:Y:S02]  /*1f8a0*/  LDL.LU R27, [R1+0x53c] ;  /* 0x00053c00011b7983 */ /* 0x000f240000300800 */
[----:B----4-:R-:W-:Y:S01]  /*1f8b0*/  STL.64 [R1+0x27b8], R26 ;  /* 0x0027b81a01007387 */ /* 0x010fe20000100a00 */
[----:B--2---:R0:W-:Y:S02]  /*1f8c0*/  STL.64 [R1+0x27b0], R24 ;  /* 0x0027b01801007387 */ /* 0x0041e40000100a00 */
[----:B0-----:R-:W-:-:S02]  /*1f8d0*/  IMAD.MOV.U32 R24, RZ, RZ, R11 ;  /* 0x000000ffff187224 */ /* 0x001fc400078e000b */
[----:B------:R-:W-:-:S05]  /*1f8e0*/  IMAD.MOV.U32 R25, RZ, RZ, R10 ;  /* 0x000000ffff197224 */ /* 0x000fca00078e000a */
[----:B------:R0:W-:Y:S02]  /*1f8f0*/  STL.64 [R1+0x27c8], R24 ;  /* 0x0027c81801007387 */ /* 0x0001e40000100a00 */
[----:B0-----:R-:W-:Y:S02]  /*1f900*/  IMAD.MOV.U32 R24, RZ, RZ, R9 ;  /* 0x000000ffff187224 */ /* 0x001fe400078e0009 */
[----:B------:R-:W-:-:S05]  /*1f910*/  IMAD.MOV.U32 R25, RZ, RZ, R8 ;  /* 0x000000ffff197224 */ /* 0x000fca00078e0008 */
[----:B------:R-:W-:Y:S01]  /*1f920*/  STL.64 [R1+0x27f0], R24 ;  /* 0x0027f01801007387 */ /* 0x000fe20000100a00 */
[----:B---3--:R-:W-:Y:S02]  /*1f930*/  STL.64 [R1+0x2768], R22 ;  /* 0x0027681601007387 */ /* 0x008fe40000100a00 */
[----:B------:R0:W-:Y:S02]  /*1f940*/  STL.64 [R1+0x2760], R20 ;  /* 0x0027601401007387 */ /* 0x0001e40000100a00 */
[----:B0-----:R-:W2:Y:S01]  /*1f950*/  LDL.LU R20, [R1+0x500] ;  /* 0x0005000001147983 */ /* 0x001ea20000300800 */
[----:B------:R-:W2:Y:S02]  /*1f960*/  LDL.LU R21, [R1+0x504] ;  /* 0x0005040001157983 */ /* 0x000ea40000300800 */
[----:B------:R-:W3:Y:S02]  /*1f970*/  LDL.LU R22, [R1+0x508] ;  /* 0x0005080001167983 */ /* 0x000ee40000300800 */
[----:B------:R-:W3:Y:S01]  /*1f980*/  LDL.LU R23, [R1+0x50c] ;  /* 0x00050c0001177983 */ /* 0x000ee20000300800 */
[----:B------:R-:W4:Y:S01]  /*1f990*/  LDL.LU R8, [R1+0x320] ;  /* 0x0003200001087983 */ /* 0x000f220000300800 */
[----:B------:R-:W4:Y:S02]  /*1f9a0*/  LDL.LU R9, [R1+0x324] ;  /* 0x0003240001097983 */ /* 0x000f240000300800 */
[----:B------:R-:W2:Y:S02]  /*1f9b0*/  LDL.LU R10, [R1+0x328] ;  /* 0x00032800010a7983 */ /* 0x000ea40000300800 */
[----:B------:R-:W2:Y:S02]  /*1f9c0*/  LDL.LU R11, [R1+0x32c] ;  /* 0x00032c00010b7983 */ /* 0x000ea40000300800 */
        /* <DEDUP_REMOVED lines=9> */
[----:B------:R-:W-:Y:S01]  /*1fa60*/  IMAD.MOV.U32 R9, RZ, RZ, R0 ;  /* 0x000000ffff097224 */ /* 0x000fe200078e0000 */
[----:B------:R-:W2:Y:S04]  /*1fa70*/  LDL.LU R3, [R1+0x2858] ;  /* 0x0028580001037983 */ /* 0x000ea80000300800 */
[----:B------:R0:W-:Y:S04]  /*1fa80*/  STL.64 [R1+0x2840], R8 ;  /* 0x0028400801007387 */ /* 0x0001e80000100a00 */
        /* <DEDUP_REMOVED lines=17> */
[----:B------:R-:W2:Y:S01]  /*1fba0*/  LDL.LU R12, [R1+0x310] ;  /* 0x00031000010c7983 */ /* 0x000ea20000300800 */
[----:B------:R-:W-:-:S02]  /*1fbb0*/  IMAD.MOV.U32 R6, RZ, RZ, R14 ;  /* 0x000000ffff067224 */ /* 0x000fc400078e000e */
[----:B------:R-:W2:Y:S02]  /*1fbc0*/  LDL.LU R13, [R1+0x314] ;  /* 0x00031400010d7983 */ /* 0x000ea40000300800 */
[----:B------:R-:W-:Y:S01]  /*1fbd0*/  IMAD.MOV.U32 R7, RZ, RZ, R15 ;  /* 0x000000ffff077224 */ /* 0x000fe200078e000f */
[----:B------:R-:W2:Y:S01]  /*1fbe0*/  LDL.LU R14, [R1+0x318] ;  /* 0x00031800010e7983 */ /* 0x000ea20000300800 */
[----:B------:R-:W2:Y:S02]  /*1fbf0*/  LDL.LU R15, [R1+0x31c] ;  /* 0x00031c00010f7983 */ /* 0x000ea40000300800 */
[----:B---3--:R-:W-:Y:S02]  /*1fc00*/  STL.64 [R1+0x2778], R22 ;  /* 0x0027781601007387 */ /* 0x008fe40000100a00 */
[----:B------:R0:W-:Y:S02]  /*1fc10*/  STL.64 [R1+0x2770], R20 ;  /* 0x0027701401007387 */ /* 0x0001e40000100a00 */
[----:B----4-:R-:W-:Y:S01]  /*1fc20*/  IMAD.MOV.U32 R0, RZ, RZ, R9 ;  /* 0x000000ffff007224 */ /* 0x010fe200078e0009 */
[----:B0-----:R-:W3:Y:S01]  /*1fc30*/  LDL.64 R20, [R1+0x10] ;  /* 0x0000100001147983 */ /* 0x001ee20000100a00 */
[----:B------:R-:W-:Y:S02]  /*1fc40*/  STL [R1+0x23d4], R7 ;  /* 0x0023d40701007387 */ /* 0x000fe40000100800 */
[----:B------:R0:W-:Y:S02]  /*1fc50*/  STL [R1+0x23d0], R6 ;  /* 0x0023d00601007387 */ /* 0x0001e40000100800 */
[----:B0-----:R-:W-:Y:S01]  /*1fc60*/  IMAD.MOV.U32 R6, RZ, RZ, R8 ;  /* 0x000000ffff067224 */ /* 0x001fe200078e0008 */
[C---:B--2---:R-:W-:Y:S11]  /*1fc70*/  HMMA.16816.F32.BF16 R24, R16.reuse, R8, R24 ;  /* 0x000000081018723c */ /* 0x044ff60000041818 */
[----:B------:R-:W-:Y:S11]  /*1fc80*/  @!UPT UIADD3 URZ, URZ, URZ, URZ ;  /* 0x0000003f3f3ff290 */ /* 0x000ff6000fffe03f */
[----:B------:R-:W-:Y:S01]  /*1fc90*/  @!UPT UIADD3 URZ, URZ, URZ, URZ ;  /* 0x0000003f3f3ff290 */ /* 0x000fe2000fffe03f */
        /* <DEDUP_REMOVED lines=11> */
[----:B0-----:R-:W3:Y:S01]  /*1fd50*/  LDL.LU.64 R10, [R1+0x2828] ;  /* 0x00282800010a7983 */ /* 0x001ee20000300a00 */
[----:B------:R-:W3:Y:S02]  /*1fd60*/  LDL.LU.64 R8, [R1+0x2820] ;  /* 0x0028200001087983 */ /* 0x000ee40000300a00 */
[----:B---3--:R-:W-:Y:S11]  /*1fd70*/  HMMA.16816.F32.BF16 R8, R16, R20, R8 ;  /* 0x000000141008723c */ /* 0x008ff60000041808 */
[----:B------:R-:W-:Y:S11]  /*1fd80*/  @!UPT UIADD3 URZ, URZ, URZ, URZ ;  /* 0x0000003f3f3ff290 */ /* 0x000ff6000fffe03f */
[----:B------:R-:W-:Y:S01]  /*1fd90*/  @!UPT UIADD3 URZ, URZ, URZ, URZ ;  /* 0x0000003f3f3ff290 */ /* 0x000fe2000fffe03f */
[----:B------:R-:W-:Y:S01]  /*1fda0*/  STL.64 [R1+0x330], R8 ;  /* 0x0003300801007387 */ /* 0x000fe20000100a00 */
[----:B------:R0:W-:Y:S03]  /*1fdb0*/  STL.64 [R1+0x338], R10 ;  /* 0x0003380a01007387 */ /* 0x0001e60000100a00 */
[----:B0-----:R-:W3:Y:S01]  /*1fdc0*/  LDL.LU.64 R10, [R1+0x2818] ;  /* 0x00281800010a7983 */ /* 0x001ee20000300a00 */
[----:B------:R-:W3:Y:S02]  /*1fdd0*/  LDL.LU.64 R8, [R1+0x2810] ;  /* 0x0028100001087983 */ /* 0x000ee40000300a00 */
[----:B------:R0:W-:Y:S02]  /*1fde0*/  STL.64 [R1+0x2788], R20 ;  /* 0x0027881401007387 */ /* 0x0001e40000100a00 */
[----:B0-----:R-:W-:Y:S02]  /*1fdf0*/  IMAD.MOV.U32 R20, RZ, RZ, R6 ;  /* 0x000000ffff147224 */ /* 0x001fe400078e0006 */
[----:B------:R-:W-:-:S05]  /*1fe00*/  IMAD.MOV.U32 R21, RZ, RZ, R0 ;  /* 0x000000ffff157224 */ /* 0x000fca00078e0000 */
[----:B------:R0:W-:Y:S04]  /*1fe10*/  STL.64 [R1+0x27c0], R20 ;  /* 0x0027c01401007387 */ /* 0x0001e80000100a00 */
[----:B0-----:R-:W4:Y:S01]  /*1fe20*/  LDL.LU R20, [R1+0x540] ;  /* 0x0005400001147983 */ /* 0x001f220000300800 */
[----:B------:R-:W4:Y:S02]  /*1fe30*/  LDL.LU R21, [R1+0x544] ;  /* 0x0005440001157983 */ /* 0x000f240000300800 */
[----:B------:R-:W2:Y:S02]  /*1fe40*/  LDL.LU R22, [R1+0x548] ;  /* 0x0005480001167983 */ /* 0x000ea40000300800 */
[----:B------:R-:W2:Y:S01]  /*1fe50*/  LDL.LU R23, [R1+0x54c] ;  /* 0x00054c0001177983 */ /* 0x000ea20000300800 */
[C---:B---3--:R-:W-:Y:S01]  /*1fe60*/  HMMA.16816.F32.BF16 R8, R16.reuse, R4, R8 ;  /* 0x000000041008723c */ /* 0x048fe20000041808 */
[----:B--2---:R-:W-:Y:S01]  /*1fe70*/  STL.64 [R1+0x27d8], R22 ;  /* 0x0027d81601007387 */ /* 0x004fe20000100a00 */
[----:B----4-:R0:W-:Y:S03]  /*1fe80*/  STL.64 [R1+0x27d0], R20 ;  /* 0x0027d01401007387 */ /* 0x0101e60000100a00 */
[----:B0-----:R-:W2:Y:S01]  /*1fe90*/  LDL.LU R20, [R1+0x550] ;  /* 0x0005500001147983 */ /* 0x001ea20000300800 */
[----:B------:R-:W2:Y:S02]  /*1fea0*/  LDL.LU R21, [R1+0x554] ;  /* 0x0005540001157983 */ /* 0x000ea40000300800 */
[----:B------:R-:W2:Y:S02]  /*1feb0*/  LDL.LU R22, [R1+0x558] ;  /* 0x0005580001167983 */ /* 0x000ea40000300800 */
[----:B------:R-:W2:Y:S11]  /*1fec0*/  LDL.LU R23, [R1+0x55c] ;  /* 0x00055c0001177983 */ /* 0x000eb60000300800 */
[----:B------:R-:W-:Y:S02]  /*1fed0*/  @!UPT UIADD3 URZ, URZ, URZ, URZ ;  /* 0x0000003f3f3ff290 */ /* 0x000fe4000fffe03f */
[----:B------:R0:W-:Y:S01]  /*1fee0*/  STL.64 [R1+0x320], R8 ;  /* 0x0003200801007387 */ /* 0x0001e20000100a00 */
[----:B------:R-:W-:Y:S03]  /*1fef0*/  STL.64 [R1+0x328], R10 ;  /* 0x0003280a01007387 */ /* 0x000fe60000100a00 */
[----:B0-----:R-:W3:Y:S01]  /*1ff00*/  LDL.LU.64 R8, [R1+0x2808] ;  /* 0x0028080001087983 */ /* 0x001ee20000300a00 */
[----:B------:R0:W-:Y:S03]  /*1ff10*/  STL.64 [R1+0x2780], R4 ;  /* 0x0027800401007387 */ /* 0x0001e60000100a00 */
[----:B0-----:R-:W4:Y:S01]  /*1ff20*/  LDL.LU R4, [R1+0x510] ;  /* 0x0005100001047983 */ /* 0x001f220000300800 */
[----:B------:R-:W4:Y:S02]  /*1ff30*/  LDL.LU R5, [R1+0x514] ;  /* 0x0005140001057983 */ /* 0x000f240000300800 */
[----:B------:R-:W2:Y:S02]  /*1ff40*/  LDL.LU R6, [R1+0x518] ;  /* 0x0005180001067983 */ /* 0x000ea40000300800 */
[----:B------:R-:W2:Y:S01]  /*1ff50*/  LDL.LU R7, [R1+0x51c] ;  /* 0x00051c0001077983 */ /* 0x000ea20000300800 */
[C---:B---3--:R-:W-:Y:S01]  /*1ff60*/  HMMA.16816.F32.BF16 R12, R16.reuse, R8, R12 ;  /* 0x00000008100c723c */ /* 0x048fe2000004180c */
[----:B--2---:R-:W-:Y:S01]  /*1ff70*/  STL.64 [R1+0x2798], R6 ;  /* 0x0027980601007387 */ /* 0x004fe20000100a00 */
[----:B----4-:R0:W-:Y:S03]  /*1ff80*/  STL.64 [R1+0x2790], R4 ;  /* 0x0027900401007387 */ /* 0x0101e60000100a00 */
[----:B0-----:R-:W2:Y:S11]  /*1ff90*/  LDL.64 R4, [R1+0x20] ;  /* 0x0000200001047983 */ /* 0x001eb60000100a00 */
[----:B------:R-:W-:Y:S07]  /*1ffa0*/  @!UPT UIADD3 URZ, URZ, URZ, URZ ;  /* 0x0000003f3f3ff290 */ /* 0x000fee000fffe03f */
[----:B------:R-:W-:Y:S02]  /*1ffb0*/  STL.64 [R1+0x310], R12 ;  /* 0x0003100c01007387 */ /* 0x000fe40000100a00 */
[----:B------:R0:W-:Y:S02]  /*1ffc0*/  STL.64 [R1+0x318], R14 ;  /* 0x0003180e01007387 */ /* 0x0001e40000100a00 */
[----:B0-----:R-:W3:Y:S01]  /*1ffd0*/  LDL.LU R14, [R1+0x2800] ;  /* 0x00280000010e7983 */ /* 0x001ee20000300800 */
[----:B------:R-:W4:Y:S02]  /*1ffe0*/  LDL.LU.64 R12, [R1+0x27f8] ;  /* 0x0027f800010c7983 */ /* 0x000f240000300a00 */
[----:B----4-:R-:W-:Y:S01]  /*1fff0*/  HMMA.16816.F32.BF16 R16, R16, R12, R24 ;  /* 0x0000000c1010723c */ /* 0x010fe20000041818 */
[----:B------:R-:W4:Y:S11]  /*20000*/  LDL.LU.64 R24, [R1+0x27f0] ;  /* 0x0027f00001187983 */ /* 0x000f360000300a00 */
[----:B------:R-:W-:Y:S11]  /*20010*/  @!UPT UIADD3 URZ, URZ, URZ, URZ ;  /* 0x0000003f3f3ff290 */ /* 0x000ff6000fffe03f */
[----:B------:R-:W-:Y:S01]  /*20020*/  STL.64 [R1+0x1f0], R16 ;  /* 0x0001f01001007387 */ /* 0x000fe20000100a00 */
[----:B------:R0:W-:Y:S03]  /*20030*/  STL.64 [R1+0x1f8], R18 ;  /* 0x0001f81201007387 */ /* 0x0001e60000100a00 */
[----:B0-----:R-:W4:Y:S01]  /*20040*/  LDL.LU.64 R18, [R1+0x27e8] ;  /* 0x0027e80001127983 */ /* 0x001f220000300a00 */
[----:B------:R-:W4:Y:S02]  /*20050*/  LDL.LU.64 R16, [R1+0x27e0] ;  /* 0x0027e00001107983 */ /* 0x000f240000300a00 */
[C---:B----4-:R-:W-:Y:S01]  /*20060*/  HMMA.16816.F32.BF16 R24, R16.reuse, R24, R20 ;  /* 0x000000181018723c */ /* 0x050fe20000041814 */
[----:B------:R-:W4:Y:S01]  /*20070*/  LDL.LU.64 R22, [R1+0x27d8] ;  /* 0x0027d80001167983 */ /* 0x000f220000300a00 */
[----:B------:R-:W4:Y:S11]  /*20080*/  LDL.LU.64 R20, [R1+0x27d0] ;  /* 0x0027d00001147983 */ /* 0x000f360000300a00 */
[----:B------:R-:W-:Y:S10]  /*20090*/  @!UPT UIADD3 URZ, URZ, URZ, URZ ;  /* 0x0000003f3f3ff290 */ /* 0x000ff4000fffe03f */
[----:B------:R0:W-:Y:S01]  /*200a0*/  STL.64 [R1+0x160], R24 ;  /* 0x0001601801007387 */ /* 0x0001e20000100a00 */
[----:B------:R4:W-:Y:S03]  /*200b0*/  STL.64 [R1+0x168], R26 ;  /* 0x0001681a01007387 */ /* 0x0009e60000100a00 */
[----:B0-----:R-:W4:Y:S02]  /*200c0*/  LDL.LU.64 R24, [R1+0x27c8] ;  /* 0x0027c80001187983 */ /* 0x001f240000300a00 */
[C---:B----4-:R-:W-:Y:S02]  /*200d0*/  HMMA.16816.F32.BF16 R24, R16.reuse, R24, R20 ;  /* 0x000000181018723c */ /* 0x050fe40000041814 */
[----:B------:R-:W4:Y:S11]  /*200e0*/  LDL.LU.64 R20, [R1+0x27c0] ;  /* 0x0027c00001147983 */ /* 0x000f360000300a00 */
[----:B------:R-:W-:Y:S10]  /*200f0*/  @!UPT UIADD3 URZ, URZ, URZ, URZ ;  /* 0x0000003f3f3ff290 */ /* 0x000ff4000fffe03f */
[----:B------:R0:W-:Y:S01]  /*20100*/  STL.64 [R1+0x150], R24 ;  /* 0x0001501801007387 */ /* 0x0001e20000100a00 */
[----:B------:R-:W-:Y:S02]  /*20110*/  IMAD.MOV.U32 R10, RZ, RZ, R26 ;  /* 0x000000ffff0a7224 */ /* 0x000fe400078e001a */
[----:B------:R-:W-:Y:S02]  /*20120*/  IMAD.MOV.U32 R11, RZ, RZ, R27 ;  /* 0x000000ffff0b7224 */ /* 0x000fe400078e001b */
[----:B------:R-:W4:Y:S04]  /*20130*/  LDL.LU.64 R26, [R1+0x27b8] ;  /* 0x0027b800011a7983 */ /* 0x000f280000300a00 */
[----:B0-----:R-:W4:Y:S01]  /*20140*/  LDL.LU.64 R24, [R1+0x27b0] ;  /* 0x0027b00001187983 */ /* 0x001f220000300a00 */
[----:B------:R-:W-:Y:S02]  /*20150*/  STL [R1+0x2364], R11 ;  /* 0x0023640b01007387 */ /* 0x000fe40000100800 */
[----:B------:R-:W-:Y:S01]  /*20160*/  STL [R1+0x2360], R10 ;  /* 0x0023600a01007387 */ /* 0x000fe20000100800 */
[C---:B----4-:R-:W-:Y:S01]  /*20170*/  HMMA.16816.F32.BF16 R20, R16.reuse, R20, R24 ;  /* 0x000000141014723c */ /* 0x050fe20000041818 */
[----:B------:R-:W4:Y:S01]  /*20180*/  LDL.LU.64 R26, [R1+0x27a8] ;  /* 0x0027a800011a7983 */ /* 0x000f220000300a00 */
[----:B------:R-:W4:Y:S11]  /*20190*/  LDL.LU.64 R24, [R1+0x27a0] ;  /* 0x0027a00001187983 */ /* 0x000f360000300a00 */
[----:B------:R-:W-:Y:S10]  /*201a0*/  @!UPT UIADD3 URZ, URZ, URZ, URZ ;  /* 0x0000003f3f3ff290 */ /* 0x000ff4000fffe03f */
[----:B------:R-:W-:Y:S01]  /*201b0*/  STL.64 [R1+0x140], R20 ;  /* 0x0001401401007387 */ /* 0x000fe20000100a00 */
[----:B------:R4:W-:Y:S02]  /*201c0*/  STL.64 [R1+0x148], R22 ;  /* 0x0001481601007387 */ /* 0x0009e40000100a00 */
[----:B--2---:R-:W-:Y:S02]  /*201d0*/  IMAD.MOV.U32 R15, RZ, RZ, R5 ;  /* 0x000000ffff0f7224 */ /* 0x004fe400078e0005 */
[----:B------:R-:W2:Y:S01]  /*201e0*/  LDL.LU.64 R6, [R1+0x2798] ;  /* 0x0027980001067983 */ /* 0x000ea20000300a00 */
[----:B----4-:R-:W-:Y:S07]  /*201f0*/  HMMA.16816.F32.BF16 R20, R16, R4, R24 ;  /* 0x000000041014723c */ /* 0x010fee0000041818 */
[----:B------:R-:W-:-:S02]  /*20200*/  IMAD.MOV.U32 R24, RZ, RZ, R4 ;  /* 0x000000ffff187224 */ /* 0x000fc400078e0004 */
[----:B------:R-:W2:Y:S11]  /*20210*/  LDL.LU.64 R4, [R1+0x2790] ;  /* 0x0027900001047983 */ /* 0x000eb60000300a00 */
[----:B------:R-:W-:Y:S03]  /*20220*/  @!UPT UIADD3 URZ, URZ, URZ, URZ ;  /* 0x0000003f3f3ff290 */ /* 0x000fe6000fffe03f */
[----:B------:R0:W-:Y:S04]  /*20230*/  STL.64 [R1+0x130], R20 ;  /* 0x0001301401007387 */ /* 0x0001e80000100a00 */
[----:B0-----:R-:W2:Y:S01]  /*20240*/  LDL.LU.64 R20, [R1+0x2788] ;  /* 0x0027880001147983 */ /* 0x001ea20000300a00 */
[----:B------:R-:W-:Y:S02]  /*20250*/  IMAD.MOV.U32 R11, RZ, RZ, R22 ;  /* 0x000000ffff0b7224 */ /* 0x000fe400078e0016 */
[----:B------:R-:W-:Y:S01]  /*20260*/  IMAD.MOV.U32 R10, RZ, RZ, R23 ;  /* 0x000000ffff0a7224 */ /* 0x000fe200078e0017 */
[C---:B--2---:R-:W-:Y:S01]  /*20270*/  HMMA.16816.F32.BF16 R4, R16.reuse, R20, R4 ;  /* 0x000000141004723c */ /* 0x044fe20000041804 */
[----:B------:R-:W-:Y:S02]  /*20280*/  IMAD.MOV.U32 R28, RZ, RZ, R20 ;  /* 0x000000ffff1c7224 */ /* 0x000fe400078e0014 */
[----:B------:R-:W-:Y:S11]  /*20290*/  IMAD.MOV.U32 R0, RZ, RZ, R21 ;  /* 0x000000ffff007224 */ /* 0x000ff600078e0015 */
[----:B------:R-:W-:Y:S09]  /*202a0*/  @!UPT UIADD3 URZ, URZ, URZ, URZ ;  /* 0x0000003f3f3ff290 */ /* 0x000ff2000fffe03f */
[----:B------:R0:W-:Y:S01]  /*202b0*/  STL.64 [R1+0x120], R4 ;  /* 0x0001200401007387 */ /* 0x0001e20000100a00 */
[----:B------:R1:W-:Y:S03]  /*202c0*/  STL.64 [R1+0x128], R6 ;  /* 0x0001280601007387 */ /* 0x0003e60000100a00 */
[----:B0-----:R-:W2:Y:S01]  /*202d0*/  LDL.LU.64 R4, [R1+0x2780] ;  /* 0x0027800001047983 */ /* 0x001ea20000300a00 */
[----:B------:R-:W2:Y:S02]  /*202e0*/  LDL.LU.64 R22, [R1+0x2778] ;  /* 0x0027780001167983 */ /* 0x000ea40000300a00 */
[----:B------:R-:W2:Y:S02]  /*202f0*/  LDL.LU.64 R20, [R1+0x2770] ;  /* 0x0027700001147983 */ /* 0x000ea40000300a00 */
[----:B--2---:R-:W-:Y:S11]  /*20300*/  HMMA.16816.F32.BF16 R20, R16, R4, R20 ;  /* 0x000000041014723c */ /* 0x004ff60000041814 */
[----:B------:R-:W-:Y:S11]  /*20310*/  @!UPT UIADD3 URZ, URZ, URZ, URZ ;  /* 0x0000003f3f3ff290 */ /* 0x000ff6000fffe03f */
[----:B------:R-:W-:Y:S01]  /*20320*/  @!UPT UIADD3 URZ, URZ, URZ, URZ ;  /* 0x0000003f3f3ff290 */ /* 0x000fe2000fffe03f */
[----:B------:R0:W-:Y:S01]  /*20330*/  STL.64 [R1+0x110], R20 ;  /* 0x0001101401007387 */ /* 0x0001e20000100a00 */
[----:B-1----:R-:W-:Y:S02]  /*20340*/  IMAD.MOV.U32 R7, RZ, RZ, R22 ;  /* 0x000000ffff077224 */ /* 0x002fe400078e0016 */
[----:B------:R-:W-:Y:S02]  /*20350*/  IMAD.MOV.U32 R6, RZ, RZ, R23 ;  /* 0x000000ffff067224 */ /* 0x000fe400078e0017 */
[----:B------:R-:W2:Y:S04]  /*20360*/  LDL.LU.64 R22, [R1+0x2768] ;  /* 0x0027680001167983 */ /* 0x000ea80000300a00 */
[----:B0-----:R-:W2:Y:S01]  /*20370*/  LDL.LU.64 R20, [R1+0x2760] ;  /* 0x0027600001147983 */ /* 0x001ea20000300a00 */
[----:B------:R-:W-:Y:S02]  /*20380*/  STL.64 [R1+0x26f0], R6 ;  /* 0x0026f00601007387 */ /* 0x000fe40000100a00 */
[----:B------:R0:W-:Y:S02]  /*20390*/  STL.64 [R1+0x26e8], R4 ;  /* 0x0026e80401007387 */ /* 0x0001e40000100a00 */
[----:B0-----:R-:W4:Y:S01]  /*203a0*/  LDL.LU R4, [R1+0x4d0] ;  /* 0x0004d00001047983 */ /* 0x001f220000300800 */
[----:B------:R-:W4:Y:S02]  /*203b0*/  LDL.LU R5, [R1+0x4d4] ;  /* 0x0004d40001057983 */ /* 0x000f240000300800 */
[----:B------:R-:W-:-:S02]  /*203c0*/  IMAD.MOV.U32 R6, RZ, RZ, R3 ;  /* 0x000000ffff067224 */ /* 0x000fc400078e0003 */
[----:B------:R-:W-:Y:S01]  /*203d0*/  IMAD.MOV.U32 R7, RZ, RZ, R2 ;  /* 0x000000ffff077224 */ /* 0x000fe200078e0002 */
[C---:B--2---:R-:W-:Y:S08]  /*203e0*/  HMMA.16816.F32.BF16 R20, R16.reuse, R8, R20 ;  /* 0x000000081014723c */ /* 0x044ff00000041814 */
[----:B----4-:R-:W-:Y:S11]  /*203f0*/  HMMA.16816.F32.BF16 R4, R16, R12, R4 ;  /* 0x0000000c1004723c */ /* 0x010ff60000041804 */
[----:B------:R-:W-:Y:S04]  /*20400*/  @!UPT UIADD3 URZ, URZ, URZ, URZ ;  /* 0x0000003f3f3ff290 */ /* 0x000fe8000fffe03f */
[----:B------:R-:W-:Y:S01]  /*20410*/  STL.64 [R1+0x100], R20 ;  /* 0x0001001401007387 */ /* 0x000fe20000100a00 */
[----:B------:R0:W-:Y:S03]  /*20420*/  STL.64 [R1+0x108], R22 ;  /* 0x0001081601007387 */ /* 0x0001e60000100a00 */
[----:B0-----:R-:W2:Y:S01]  /*20430*/  LDL.LU.64 R22, [R1+0x2758] ;  /* 0x0027580001167983 */ /* 0x001ea20000300a00 */
[----:B------:R-:W2:Y:S02]  /*20440*/  LDL.LU.64 R20, [R1+0x2750] ;  /* 0x0027500001147983 */ /* 0x000ea40000300a00 */
[----:B------:R-:W-:Y:S02]  /*20450*/  STL.64 [R1+0x2700], R10 ;  /* 0x0027000a01007387 */ /* 0x000fe40000100a00 */
[----:B------:R0:W-:Y:S01]  /*20460*/  STL.64 [R1+0x26f8], R8 ;  /* 0x0026f80801007387 */ /* 0x0001e20000100a00 */
[----:B------:R1:W-:Y:S01]  /*20470*/  STL.64 [R1+0xf0], R4 ;  /* 0x0000f00401007387 */ /* 0x0003e20000100a00 */
[----:B------:R-:W-:-:S02]  /*20480*/  IMAD.MOV.U32 R3, RZ, RZ, R6 ;  /* 0x000000ffff037224 */ /* 0x000fc400078e0006 */
[----:B------:R-:W-:Y:S02]  /*20490*/  IMAD.MOV.U32 R2, RZ, RZ, R7 ;  /* 0x000000ffff027224 */ /* 0x000fe400078e0007 */
[----:B0-----:R-:W-:Y:S02]  /*204a0*/  IMAD.MOV.U32 R8, RZ, RZ, R24 ;  /* 0x000000ffff087224 */ /* 0x001fe400078e0018 */
[----:B------:R-:W-:-:S05]  /*204b0*/  IMAD.MOV.U32 R9, RZ, RZ, R15 ;  /* 0x000000ffff097224 */ /* 0x000fca00078e000f */
[----:B------:R0:W-:Y:S01]  /*204c0*/  STL.64 [R1+0x2718], R8 ;  /* 0x0027180801007387 */ /* 0x0001e20000100a00 */
[----:B-1----:R-:W4:Y:S02]  /*204d0*/  LDL.LU R4, [R1+0x3a0] ;  /* 0x0003a00001047983 */ /* 0x002f240000300800 */
[----:B------:R-:W4:Y:S02]  /*204e0*/  LDL.LU R5, [R1+0x3a4] ;  /* 0x0003a40001057983 */ /* 0x000f240000300800 */
[----:B------:R-:W2:Y:S01]  /*204f0*/  LDL.LU R6, [R1+0x3a8] ;  /* 0x0003a80001067983 */ /* 0x000ea20000300800 */
[----:B------:R-:W2:Y:S04]  /*20500*/  LDL.LU R7, [R1+0x3ac] ;  /* 0x0003ac0001077983 */ /* 0x000ea80000300800 */
[----:B0-----:R-:W2:Y:S04]  /*20510*/  LDL.64 R8, [R1+0x30] ;  /* 0x0000300001087983 */ /* 0x001ea80000100a00 */
[----:B--2---:R0:W-:Y:S04]  /*20520*/  STL.64 [R1+0x2730], R8 ;  /* 0x0027300801007387 */ /* 0x0041e80000100a00 */
[----:B0-----:R-:W2:Y:S04]  /*20530*/  LDL.64 R8, [R1+0x40] ;  /* 0x0000400001087983 */ /* 0x001ea80000100a00 */
[----:B--2---:R-:W-:Y:S01]  /*20540*/  STL.64 [R1+0x2748], R8 ;  /* 0x0027480801007387 */ /* 0x004fe20000100a00 */
[----:B------:R-:W-:Y:S02]  /*20550*/  STL.64 [R1+0x2710], R6 ;  /* 0x0027100601007387 */ /* 0x000fe40000100a00 */
[----:B----4-:R0:W-:Y:S02]  /*20560*/  STL.64 [R1+0x2708], R4 ;  /* 0x0027080401007387 */ /* 0x0101e40000100a00 */
[----:B0-----:R-:W2:Y:S01]  /*20570*/  LDL.LU R4, [R1+0x3b0] ;  /* 0x0003b00001047983 */ /* 0x001ea20000300800 */
[----:B------:R-:W2:Y:S02]  /*20580*/  LDL.LU R5, [R1+0x3b4] ;  /* 0x0003b40001057983 */ /* 0x000ea40000300800 */
[----:B------:R-:W4:Y:S02]  /*20590*/  LDL.LU R6, [R1+0x3b8] ;  /* 0x0003b80001067983 */ /* 0x000f240000300800 */
[----:B------:R-:W4:Y:S01]  /*205a0*/  LDL.LU R7, [R1+0x3bc] ;  /* 0x0003bc0001077983 */ /* 0x000f220000300800 */
[----:B------:R-:W2:Y:S04]  /*205b0*/  LDL.64 R8, [R1+0x50] ;  /* 0x0000500001087983 */ /* 0x000ea80000100a00 */
[----:B----4-:R-:W-:Y:S01]  /*205c0*/  STL.64 [R1+0x2728], R6 ;  /* 0x0027280601007387 */ /* 0x010fe20000100a00 */
[----:B--2---:R0:W-:Y:S03]  /*205d0*/  STL.64 [R1+0x2720], R4 ;  /* 0x0027200401007387 */ /* 0x0041e60000100a00 */
[----:B0-----:R-:W2:Y:S01]  /*205e0*/  LDL.LU R4, [R1+0x3c0] ;  /* 0x0003c00001047983 */ /* 0x001ea20000300800 */
[----:B------:R-:W2:Y:S02]  /*205f0*/  LDL.LU R5, [R1+0x3c4] ;  /* 0x0003c40001057983 */ /* 0x000ea40000300800 */
[----:B------:R-:W4:Y:S02]  /*20600*/  LDL.LU R6, [R1+0x3c8] ;  /* 0x0003c80001067983 */ /* 0x000f240000300800 */
[----:B------:R-:W4:Y:S02]  /*20610*/  LDL.LU R7, [R1+0x3cc] ;  /* 0x0003cc0001077983 */ /* 0x000f240000300800 */
[----:B----4-:R-:W-:Y:S01]  /*20620*/  STL.64 [R1+0x2740], R6 ;  /* 0x0027400601007387 */ /* 0x010fe20000100a00 */
[----:B--2---:R0:W-:Y:S03]  /*20630*/  STL.64 [R1+0x2738], R4 ;  /* 0x0027380401007387 */ /* 0x0041e60000100a00 */
[----:B0-----:R-:W2:Y:S01]  /*20640*/  LDL.LU R4, [R1+0x3d0] ;  /* 0x0003d00001047983 */ /* 0x001ea20000300800 */
[----:B------:R-:W2:Y:S02]  /*20650*/  LDL.LU R5, [R1+0x3d4] ;  /* 0x0003d40001057983 */ /* 0x000ea40000300800 */
[----:B------:R-:W2:Y:S02]  /*20660*/  LDL.LU R6, [R1+0x3d8] ;  /* 0x0003d80001067983 */ /* 0x000ea40000300800 */
[----:B------:R-:W2:Y:S01]  /*20670*/  LDL.LU R7, [R1+0x3dc] ;  /* 0x0003dc0001077983 */ /* 0x000ea20000300800 */
[----:B------:R-:W4:Y:S01]  /*20680*/  LDL.LU R24, [R1+0x390] ;  /* 0x0003900001187983 */ /* 0x000f220000300800 */
[----:B------:R-:W4:Y:S02]  /*20690*/  LDL.LU R25, [R1+0x394] ;  /* 0x0003940001197983 */ /* 0x000f240000300800 */
[----:B------:R-:W4:Y:S02]  /*206a0*/  LDL.LU R26, [R1+0x398] ;  /* 0x00039800011a7983 */ /* 0x000f240000300800 */
[----:B------:R-:W4:Y:S01]  /*206b0*/  LDL.LU R27, [R1+0x39c] ;  /* 0x00039c00011b7983 */ /* 0x000f220000300800 */
[----:B---3--:R-:W-:Y:S01]  /*206c0*/  STL [R1+0x26e0], R14 ;  /* 0x0026e00e01007387 */ /* 0x008fe20000100800 */
[----:B------:R0:W-:Y:S03]  /*206d0*/  STL.64 [R1+0x26d8], R12 ;  /* 0x0026d80c01007387 */ /* 0x0001e60000100a00 */
[----:B0-----:R-:W3:Y:S01]  /*206e0*/  LDL.LU R12, [R1+0x3e0] ;  /* 0x0003e000010c7983 */ /* 0x001ee20000300800 */
[----:B------:R-:W3:Y:S02]  /*206f0*/  LDL.LU R13, [R1+0x3e4] ;  /* 0x0003e400010d7983 */ /* 0x000ee40000300800 */
[----:B------:R-:W3:Y:S02]  /*20700*/  LDL.LU R14, [R1+0x3e8] ;  /* 0x0003e800010e7983 */ /* 0x000ee40000300800 */
[----:B------:R-:W3:Y:S01]  /*20710*/  LDL.LU R15, [R1+0x3ec] ;  /* 0x0003ec00010f7983 */ /* 0x000ee20000300800 */
[----:B------:R-:W2:Y:S01]  /*20720*/  LDL.LU R16, [R1+0xe0] ;  /* 0x0000e00001107983 */ /* 0x000ea20000300800 */
        /* <DEDUP_REMOVED lines=11> */
[----:B------:R0:W-:Y:S11]  /*207e0*/  STL.64 [R1+0x2648], R16 ;  /* 0x0026481001007387 */ /* 0x0001f60000100a00 */
[----:B------:R-:W-:Y:S10]  /*207f0*/  @!UPT UIADD3 URZ, URZ, URZ, URZ ;  /* 0x0000003f3f3ff290 */ /* 0x000ff4000fffe03f */
[----:B------:R1:W-:Y:S02]  /*20800*/  STL.64 [R1+0x3e0], R12 ;  /* 0x0003e00c01007387 */ /* 0x0003e40000100a00 */
[----:B------:R2:W-:Y:S02]  /*20810*/  STL.64 [R1+0x3e8], R14 ;  /* 0x0003e80e01007387 */ /* 0x0005e40000100a00 */
[----:B0-----:R-:W-:Y:S02]  /*20820*/  IMAD.MOV.U32 R17, RZ, RZ, R0 ;  /* 0x000000ffff117224 */ /* 0x001fe400078e0000 */
[----:B-1----:R-:W-:Y:S02]  /*20830*/  IMAD.MOV.U32 R12, RZ, RZ, R8 ;  /* 0x000000ffff0c7224 */ /* 0x002fe400078e0008 */
[----:B------:R-:W-:Y:S02]  /*20840*/  IMAD.MOV.U32 R0, RZ, RZ, R9 ;  /* 0x000000ffff007224 */ /* 0x000fe400078e0009 */
[----:B------:R-:W3:Y:S02]  /*20850*/  LDL.LU.64 R8, [R1+0x2748] ;  /* 0x0027480001087983 */ /* 0x000ee40000300a00 */
[----:B---3--:R-:W-:Y:S01]  /*20860*/  HMMA.16816.F32.BF16 R4, R20, R8, R4 ;  /* 0x000000081404723c */ /* 0x008fe20000041804 */
[----:B--2---:R-:W-:-:S02]  /*20870*/  IMAD.MOV.U32 R14, RZ, RZ, R8 ;  /* 0x000000ffff0e7224 */ /* 0x004fc400078e0008 */
        /* <DEDUP_REMOVED lines=16> */
[----:B------:R-:W-:Y:S01]  /*20980*/  IMAD.MOV.U32 R16, RZ, RZ, R28 ;  /* 0x000000ffff107224 */ /* 0x000fe200078e001c */
[C---:B--2---:R-:W-:Y:S01]  /*20990*/  HMMA.16816.F32.BF16 R8, R20.reuse, R8, R4 ;  /* 0x000000081408723c */ /* 0x044fe20000041804 */
[----:B------:R-:W2:Y:S01]  /*209a0*/  LDL.LU.64 R6, [R1+0x2710] ;  /* 0x0027100001067983 */ /* 0x000ea20000300a00 */
[----:B------:R-:W2:Y:S11]  /*209b0*/  LDL.LU.64 R4, [R1+0x2708] ;  /* 0x0027080001047983 */ /* 0x000eb60000300a00 */
[----:B------:R-:W-:Y:S10]  /*209c0*/  @!UPT UIADD3 URZ, URZ, URZ, URZ ;  /* 0x0000003f3f3ff290 */ /* 0x000ff4000fffe03f */
[----:B------:R-:W-:Y:S01]  /*209d0*/  STL.64 [R1+0x3b0], R8 ;  /* 0x0003b00801007387 */ /* 0x000fe20000100a00 */
[----:B------:R0:W-:Y:S03]  /*209e0*/  STL.64 [R1+0x3b8], R10 ;  /* 0x0003b80a01007387 */ /* 0x0001e60000100a00 */
[----:B0-----:R-:W3:Y:S01]  /*209f0*/  LDL.LU.64 R10, [R1+0x2700] ;  /* 0x00270000010a7983 */ /* 0x001ee20000300a00 */
[----:B------:R-:W3:Y:S01]  /*20a00*/  LDL.LU.64 R8, [R1+0x26f8] ;  /* 0x0026f80001087983 */ /* 0x000ee20000300a00 */
        /* <DEDUP_REMOVED lines=8> */
[----:B0-----:R-:W2:Y:S01]  /*20a90*/  LDL.64 R16, [R1+0x20] ;  /* 0x0000200001107983 */ /* 0x001ea20000100a00 */
[----:B----4-:R-:W-:Y:S03]  /*20aa0*/  HMMA.16816.F32.BF16 R24, R20, R4, R24 ;  /* 0x000000041418723c */ /* 0x010fe60000041818 */
[----:B--2---:R0:W-:Y:S02]  /*20ab0*/  STL.64 [R1+0x2680], R16 ;  /* 0x0026801001007387 */ /* 0x0041e40000100a00 */
[----:B0-----:R-:W-:-:S02]  /*20ac0*/  IMAD.MOV.U32 R16, RZ, RZ, R18 ;  /* 0x000000ffff107224 */ /* 0x001fc400078e0012 */
[----:B------:R-:W-:-:S05]  /*20ad0*/  IMAD.MOV.U32 R17, RZ, RZ, R15 ;  /* 0x000000ffff117224 */ /* 0x000fca00078e000f */
[----:B------:R0:W-:Y:S02]  /*20ae0*/  STL.64 [R1+0x2698], R16 ;  /* 0x0026981001007387 */ /* 0x0001e40000100a00 */
[----:B0-----:R-:W-:Y:S02]  /*20af0*/  IMAD.MOV.U32 R16, RZ, RZ, R14 ;  /* 0x000000ffff107224 */ /* 0x001fe400078e000e */
[----:B------:R-:W-:-:S05]  /*20b00*/  IMAD.MOV.U32 R17, RZ, RZ, R13 ;  /* 0x000000ffff117224 */ /* 0x000fca00078e000d */
[----:B------:R-:W-:Y:S02]  /*20b10*/  STL.64 [R1+0x26b0], R16 ;  /* 0x0026b01001007387 */ /* 0x000fe40000100a00 */
[----:B------:R0:W-:Y:S02]  /*20b20*/  STL.64 [R1+0x390], R24 ;  /* 0x0003901801007387 */ /* 0x0001e40000100a00 */
[----:B------:R1:W-:Y:S01]  /*20b30*/  STL.64 [R1+0x398], R26 ;  /* 0x0003981a01007387 */ /* 0x0003e20000100a00 */
[----:B0-----:R-:W2:Y:S01]  /*20b40*/  LDL.LU R24, [R1+0x2f0] ;  /* 0x0002f00001187983 */ /* 0x001ea20000300800 */
[----:B------:R-:W2:Y:S02]  /*20b50*/  LDL.LU R25, [R1+0x2f4] ;  /* 0x0002f40001197983 */ /* 0x000ea40000300800 */
[----:B-1----:R-:W2:Y:S02]  /*20b60*/  LDL.LU R26, [R1+0x2f8] ;  /* 0x0002f800011a7983 */ /* 0x002ea40000300800 */
[----:B------:R-:W-:Y:S01]  /*20b70*/  IMAD.MOV.U32 R16, RZ, RZ, R12 ;  /* 0x000000ffff107224 */ /* 0x000fe200078e000c */
[----:B------:R-:W2:Y:S01]  /*20b80*/  LDL.LU R27, [R1+0x2fc] ;  /* 0x0002fc00011b7983 */ /* 0x000ea20000300800 */
[----:B------:R-:W3:Y:S02]  /*20b90*/  LDL.LU R12, [R1+0x380] ;  /* 0x00038000010c7983 */ /* 0x000ee40000300800 */
[----:B------:R-:W3:Y:S02]  /*20ba0*/  LDL.LU R13, [R1+0x384] ;  /* 0x00038400010d7983 */ /* 0x000ee40000300800 */
[----:B------:R-:W3:Y:S01]  /*20bb0*/  LDL.LU R14, [R1+0x388] ;  /* 0x00038800010e7983 */ /* 0x000ee20000300800 */
[----:B------:R-:W3:Y:S01]  /*20bc0*/  LDL.LU R15, [R1+0x38c] ;  /* 0x00038c00010f7983 */ /* 0x000ee20000300800 */
[----:B------:R-:W-:Y:S02]  /*20bd0*/  STL.64 [R1+0x2660], R6 ;  /* 0x0026600601007387 */ /* 0x000fe40000100a00 */
[----:B------:R0:W-:Y:S02]  /*20be0*/  STL.64 [R1+0x2658], R4 ;  /* 0x0026580401007387 */ /* 0x0001e40000100a00 */
[----:B0-----:R-:W4:Y:S01]  /*20bf0*/  LDL.LU R4, [R1+0x230] ;  /* 0x0002300001047983 */ /* 0x001f220000300800 */
        /* <DEDUP_REMOVED lines=13> */
[----:B------:R-:W4:Y:S02]  /*20cd0*/  LDL.LU R6, [R1+0x258] ;  /* 0x0002580001067983 */ /* 0x000f240000300800 */
[----:B------:R-:W4:Y:S01]  /*20ce0*/  LDL.LU R7, [R1+0x25c] ;  /* 0x00025c0001077983 */ /* 0x000f220000300800 */
[C---:B---3--:R-:W-:Y:S01]  /*20cf0*/  HMMA.16816.F32.BF16 R12, R20.reuse, R8, R12 ;  /* 0x00000008140c723c */ /* 0x048fe2000004180c */
[----:B----4-:R-:W-:Y:S01]  /*20d00*/  STL.64 [R1+0x26a8], R6 ;  /* 0x0026a80601007387 */ /* 0x010fe20000100a00 */
        /* <DEDUP_REMOVED lines=13> */
[----:B0-----:R-:W3:Y:S01]  /*20de0*/  LDL.LU R14, [R1+0x26e0] ;  /* 0x0026e000010e7983 */ /* 0x001ee20000300800 */
[----:B------:R-:W4:Y:S02]  /*20df0*/  LDL.LU.64 R12, [R1+0x26d8] ;  /* 0x0026d800010c7983 */ /* 0x000f240000300a00 */
[----:B------:R-:W-:Y:S01]  /*20e00*/  IMAD.MOV.U32 R17, RZ, RZ, R0 ;  /* 0x000000ffff117224 */ /* 0x000fe200078e0000 */
[----:B----4-:R-:W-:Y:S01]  /*20e10*/  HMMA.16816.F32.BF16 R20, R20, R12, R24 ;  /* 0x0000000c1414723c */ /* 0x010fe20000041818 */
[----:B------:R-:W2:Y:S01]  /*20e20*/  LDL.LU.64 R26, [R1+0x26d0] ;  /* 0x0026d000011a7983 */ /* 0x000ea20000300a00 */
[----:B------:R-:W2:Y:S11]  /*20e30*/  LDL.LU.64 R24, [R1+0x26c8] ;  /* 0x0026c80001187983 */ /* 0x000eb60000300a00 */
[----:B------:R-:W-:Y:S10]  /*20e40*/  @!UPT UIADD3 URZ, URZ, URZ, URZ ;  /* 0x0000003f3f3ff290 */ /* 0x000ff4000fffe03f */
[----:B------:R0:W-:Y:S01]  /*20e50*/  STL.64 [R1+0x2f0], R20 ;  /* 0x0002f01401007387 */ /* 0x0001e20000100a00 */
[----:B------:R1:W-:Y:S03]  /*20e60*/  STL.64 [R1+0x2f8], R22 ;  /* 0x0002f81601007387 */ /* 0x0003e60000100a00 */
[----:B0-----:R-:W4:Y:S01]  /*20e70*/  LDL.LU R20, [R1+0x170] ;  /* 0x0001700001147983 */ /* 0x001f220000300800 */
[----:B------:R-:W4:Y:S02]  /*20e80*/  LDL.LU R21, [R1+0x174] ;  /* 0x0001740001157983 */ /* 0x000f240000300800 */
[----:B-1----:R-:W4:Y:S02]  /*20e90*/  LDL.LU R22, [R1+0x178] ;  /* 0x0001780001167983 */ /* 0x002f240000300800 */
[----:B------:R-:W4:Y:S01]  /*20ea0*/  LDL.LU R23, [R1+0x17c] ;  /* 0x00017c0001177983 */ /* 0x000f220000300800 */
[C---:B--2---:R-:W-:Y:S01]  /*20eb0*/  HMMA.16816.F32.BF16 R16, R24.reuse, R16, R4 ;  /* 0x000000101810723c */ /* 0x044fe20000041804 */
[----:B------:R-:W2:Y:S01]  /*20ec0*/  LDL.LU.64 R6, [R1+0x26c0] ;  /* 0x0026c00001067983 */ /* 0x000ea20000300a00 */
[----:B------:R-:W2:Y:S11]  /*20ed0*/  LDL.LU.64 R4, [R1+0x26b8] ;  /* 0x0026b80001047983 */ /* 0x000eb60000300a00 */
[----:B------:R-:W-:Y:S10]  /*20ee0*/  @!UPT UIADD3 URZ, URZ, URZ, URZ ;  /* 0x0000003f3f3ff290 */ /* 0x000ff4000fffe03f */
        /* <DEDUP_REMOVED lines=41> */
[----:B------:R-:W-:Y:S02]  /*21180*/  STL.64 [R1+0x25c8], R6 ;  /* 0x0025c80601007387 */ /* 0x000fe40000100a00 */
[----:B------:R4:W-:Y:S02]  /*21190*/  STL.64 [R1+0x25c0], R4 ;  /* 0x0025c00401007387 */ /* 0x0009e40000100a00 */
[C---:B----4-:R-:W-:Y:S01]  /*211a0*/  HMMA.16816.F32.BF16 R4, R24.reuse, R8, R20 ;  /* 0x000000081804723c */ /* 0x050fe20000041814 */
[----:B------:R-:W-:Y:S01]  /*211b0*/  STL.64 [R1+0x25b8], R10 ;  /* 0x0025b80a01007387 */ /* 0x000fe20000100a00 */
[----:B------:R-:W-:Y:S03]  /*211c0*/  STL.64 [R1+0x25b0], R8 ;  /* 0x0025b00801007387 */ /* 0x000fe60000100a00 */
[----:B------:R-:W0:Y:S11]  /*211d0*/  LDSM.16.MT88.4 R20, [R29+0x24080] ;  /* 0x024080001d14783b */ /* 0x000e360000004200 */
[----:B------:R-:W-:Y:S07]  /*211e0*/  @!UPT UIADD3 URZ, URZ, URZ, URZ ;  /* 0x0000003f3f3ff290 */ /* 0x000fee000fffe03f */
[----:B------:R-:W-:Y:S01]  /*211f0*/  STL.64 [R1+0x210], R4 ;  /* 0x0002100401007387 */ /* 0x000fe20000100a00 */
[----:B------:R2:W-:Y:S02]  /*21200*/  STL.64 [R1+0x218], R6 ;  /* 0x0002180601007387 */ /* 0x0005e40000100a00 */
[----:B---3--:R-:W-:Y:S02]  /*21210*/  STL [R1+0x25d8], R14 ;  /* 0x0025d80e01007387 */ /* 0x008fe40000100800 */
[----:B------:R-:W-:Y:S01]  /*21220*/  STL.64 [R1+0x25d0], R12 ;  /* 0x0025d00c01007387 */ /* 0x000fe20000100a00 */
[----:B--2---:R-:W-:Y:S01]  /*21230*/  HMMA.16816.F32.BF16 R4, R24, R12, R16 ;  /* 0x0000000c1804723c */ /* 0x004fe20000041810 */
[----:B------:R-:W1:Y:S04]  /*21240*/  LDSM.16.MT88.4 R24, [R29+0x24100] ;  /* 0x024100001d18783b */ /* 0x000e680000004200 */
[----:B------:R-:W2:Y:S11]  /*21250*/  LDSM.16.MT88.4 R16, [R29+0x24000] ;  /* 0x024000001d10783b */ /* 0x000eb60000004200 */
[----:B------:R-:W-:Y:S07]  /*21260*/  @!UPT UIADD3 URZ, URZ, URZ, URZ ;  /* 0x0000003f3f3ff290 */ /* 0x000fee000fffe03f */
[----:B------:R-:W-:Y:S01]  /*21270*/  STL.64 [R1+0xd0], R4 ;  /* 0x0000d00401007387 */ /* 0x000fe20000100a00 */
[----:B------:R-:W-:Y:S02]  /*21280*/  STL.64 [R1+0xd8], R6 ;  /* 0x0000d80601007387 */ /* 0x000fe40000100a00 */
[----:B0-----:R-:W-:Y:S02]  /*21290*/  STL.64 [R1+0x2598], R22 ;  /* 0x0025981601007387 */ /* 0x001fe40000100a00 */
[----:B------:R-:W-:Y:S01]  /*212a0*/  STL.64 [R1+0x2590], R20 ;  /* 0x0025901401007387 */ /* 0x000fe20000100a00 */
[----:B-1----:R-:W-:Y:S01]  /*212b0*/  STL.64 [R1+0x2500], R26 ;  /* 0x0025001a01007387 */ /* 0x002fe20000100a00 */
[----:B------:R0:W-:Y:S03]  /*212c0*/  STL.64 [R1+0x24f8], R24 ;  /* 0x0024f81801007387 */ /* 0x0001e60000100a00 */
[----:B0-----:R-:W3:Y:S01]  /*212d0*/  LDL.LU R24, [R1+0x400] ;  /* 0x0004000001187983 */ /* 0x001ee20000300800 */
[----:B------:R-:W3:Y:S02]  /*212e0*/  LDL.LU R25, [R1+0x404] ;  /* 0x0004040001197983 */ /* 0x000ee40000300800 */
[----:B------:R-:W4:Y:S02]  /*212f0*/  LDL.LU R26, [R1+0x408] ;  /* 0x00040800011a7983 */ /* 0x000f240000300800 */
[----:B------:R-:W4:Y:S02]  /*21300*/  LDL.LU R27, [R1+0x40c] ;  /* 0x00040c00011b7983 */ /* 0x000f240000300800 */
[----:B----4-:R-:W-:Y:S01]  /*21310*/  STL.64 [R1+0x2520], R26 ;  /* 0x0025201a01007387 */ /* 0x010fe20000100a00 */
[----:B---3--:R0:W-:Y:S03]  /*21320*/  STL.64 [R1+0x2518], R24 ;  /* 0x0025181801007387 */ /* 0x0081e60000100a00 */
[----:B0-----:R-:W3:Y:S01]  /*21330*/  LDL.LU R24, [R1+0x410] ;  /* 0x0004100001187983 */ /* 0x001ee20000300800 */
[----:B------:R-:W3:Y:S02]  /*21340*/  LDL.LU R25, [R1+0x414] ;  /* 0x0004140001197983 */ /* 0x000ee40000300800 */
[----:B------:R-:W4:Y:S02]  /*21350*/  LDL.LU R26, [R1+0x418] ;  /* 0x00041800011a7983 */ /* 0x000f240000300800 */
[----:B------:R-:W4:Y:S01]  /*21360*/  LDL.LU R27, [R1+0x41c] ;  /* 0x00041c00011b7983 */ /* 0x000f220000300800 */
[----:B------:R-:W2:Y:S01]  /*21370*/  LDL.LU R20, [R1+0x5b0] ;  /* 0x0005b00001147983 */ /* 0x000ea20000300800 */
[----:B------:R-:W2:Y:S02]  /*21380*/  LDL.LU R21, [R1+0x5b4] ;  /* 0x0005b40001157983 */ /* 0x000ea40000300800 */
[----:B------:R-:W2:Y:S02]  /*21390*/  LDL.LU R22, [R1+0x5b8] ;  /* 0x0005b80001167983 */ /* 0x000ea40000300800 */
[----:B------:R-:W2:Y:S02]  /*213a0*/  LDL.LU R23, [R1+0x5bc] ;  /* 0x0005bc0001177983 */ /* 0x000ea40000300800 */
[----:B--2---:R-:W-:Y:S01]  /*213b0*/  STL.64 [R1+0x2620], R22 ;  /* 0x0026201601007387 */ /* 0x004fe20000100a00 */
[----:B------:R0:W-:Y:S03]  /*213c0*/  STL.64 [R1+0x2618], R20 ;  /* 0x0026181401007387 */ /* 0x0001e60000100a00 */
[----:B0-----:R-:W2:Y:S01]  /*213d0*/  LDL.64 R20, [R1+0x50] ;  /* 0x0000500001147983 */ /* 0x001ea20000100a00 */
        /* <DEDUP_REMOVED lines=12> */
[----:B0-----:R-:W2:Y:S04]  /*214a0*/  LDL.64 R12, [R1+0x30] ;  /* 0x00003000010c7983 */ /* 0x001ea80000100a00 */
[----:B--2---:R0:W-:Y:S04]  /*214b0*/  STL.64 [R1+0x2610], R12 ;  /* 0x0026100c01007387 */ /* 0x0041e80000100a00 */
[----:B0-----:R-:W2:Y:S04]  /*214c0*/  LDL.64 R12, [R1+0x40] ;  /* 0x00004000010c7983 */ /* 0x001ea80000100a00 */
[----:B--2---:R0:W-:Y:S04]  /*214d0*/  STL.64 [R1+0x2628], R12 ;  /* 0x0026280c01007387 */ /* 0x0041e80000100a00 */
[----:B0-----:R-:W2:Y:S01]  /*214e0*/  LDL.LU R12, [R1+0x5c0] ;  /* 0x0005c000010c7983 */ /* 0x001ea20000300800 */
[----:B------:R-:W2:Y:S02]  /*214f0*/  LDL.LU R13, [R1+0x5c4] ;  /* 0x0005c400010d7983 */ /* 0x000ea40000300800 */
[----:B------:R-:W2:Y:S02]  /*21500*/  LDL.LU R14, [R1+0x5c8] ;  /* 0x0005c800010e7983 */ /* 0x000ea40000300800 */
[----:B------:R-:W2:Y:S01]  /*21510*/  LDL.LU R15, [R1+0x5cc] ;  /* 0x0005cc00010f7983 */ /* 0x000ea20000300800 */
[----:B------:R-:W3:Y:S01]  /*21520*/  LDL.64 R4, [R1+0x10] ;  /* 0x0000100001047983 */ /* 0x000ee20000100a00 */
[----:B------:R-:W3:Y:S02]  /*21530*/  LDL.LU R8, [R1+0x570] ;  /* 0x0005700001087983 */ /* 0x000ee40000300800 */
[----:B------:R-:W3:Y:S02]  /*21540*/  LDL.LU R9, [R1+0x574] ;  /* 0x0005740001097983 */ /* 0x000ee40000300800 */
[----:B------:R-:W3:Y:S01]  /*21550*/  LDL.LU R10, [R1+0x578] ;  /* 0x00057800010a7983 */ /* 0x000ee20000300800 */
[----:B------:R-:W3:Y:S01]  /*21560*/  LDL.LU R11, [R1+0x57c] ;  /* 0x00057c00010b7983 */ /* 0x000ee20000300800 */
[----:B------:R-:W-:Y:S01]  /*21570*/  IMAD.MOV.U32 R6, RZ, RZ, R20 ;  /* 0x000000ffff067224 */ /* 0x000fe200078e0014 */
[----:B--2---:R-:W-:Y:S02]  /*21580*/  HMMA.16816.F32.BF16 R12, R16, R20, R12 ;  /* 0x00000014100c723c */ /* 0x004fe4000004180c */
[----:B---3--:R-:W-:Y:S01]  /*21590*/  STL.64 [R1+0x2608], R10 ;  /* 0x0026080a01007387 */ /* 0x008fe20000100a00 */
[----:B------:R0:W-:Y:S03]  /*215a0*/  STL.64 [R1+0x2600], R8 ;  /* 0x0026000801007387 */ /* 0x0001e60000100a00 */
[----:B0-----:R-:W2:Y:S01]  /*215b0*/  LDL.LU R8, [R1+0x5a0] ;  /* 0x0005a00001087983 */ /* 0x001ea20000300800 */
[----:B------:R-:W2:Y:S02]  /*215c0*/  LDL.LU R9, [R1+0x5a4] ;  /* 0x0005a40001097983 */ /* 0x000ea40000300800 */
[----:B------:R-:W2:Y:S02]  /*215d0*/  LDL.LU R10, [R1+0x5a8] ;  /* 0x0005a800010a7983 */ /* 0x000ea40000300800 */
[----:B------:R-:W2:Y:S01]  /*215e0*/  LDL.LU R11, [R1+0x5ac] ;  /* 0x0005ac00010b7983 */ /* 0x000ea20000300800 */
[----:B----4-:R-:W-:Y:S01]  /*215f0*/  STL.64 [R1+0x2530], R26 ;  /* 0x0025301a01007387 */ /* 0x010fe20000100a00 */
[----:B------:R0:W-:Y:S02]  /*21600*/  STL.64 [R1+0x2528], R24 ;  /* 0x0025281801007387 */ /* 0x0001e40000100a00 */
[----:B0-----:R-:W-:-:S02]  /*21610*/  IMAD.MOV.U32 R24, RZ, RZ, R28 ;  /* 0x000000ffff187224 */ /* 0x001fc400078e001c */
[----:B------:R-:W3:Y:S06]  /*21620*/  LDL.LU R28, [R1+0x2630] ;  /* 0x00263000011c7983 */ /* 0x000eec0000300800 */
[----:B------:R0:W-:Y:S02]  /*21630*/  STL.64 [R1+0x1e0], R12 ;  /* 0x0001e00c01007387 */ /* 0x0001e40000100a00 */
[----:B------:R-:W-:Y:S02]  /*21640*/  STL.64 [R1+0x1e8], R14 ;  /* 0x0001e80e01007387 */ /* 0x000fe40000100a00 */
[----:B------:R-:W-:-:S02]  /*21650*/  IMAD.MOV.U32 R25, RZ, RZ, R0 ;  /* 0x000000ffff197224 */ /* 0x000fc400078e0000 */
[----:B------:R-:W-:Y:S01]  /*21660*/  IMAD.MOV.U32 R0, RZ, RZ, R21 ;  /* 0x000000ffff007224 */ /* 0x000fe200078e0015 */
[----:B0-----:R-:W4:Y:S01]  /*21670*/  LDL.LU.64 R12, [R1+0x2628] ;  /* 0x00262800010c7983 */ /* 0x001f220000300a00 */
[----:B------:R-:W4:Y:S02]  /*21680*/  LDL.LU.64 R22, [R1+0x2620] ;  /* 0x0026200001167983 */ /* 0x000f240000300a00 */
[----:B------:R-:W4:Y:S02]  /*21690*/  LDL.LU.64 R20, [R1+0x2618] ;  /* 0x0026180001147983 */ /* 0x000f240000300a00 */
[C---:B----4-:R-:W-:Y:S01]  /*216a0*/  HMMA.16816.F32.BF16 R20, R16.reuse, R12, R20 ;  /* 0x0000000c1014723c */ /* 0x050fe20000041814 */
[----:B------:R-:W-:Y:S11]  /*216b0*/  IMAD.MOV.U32 R7, RZ, RZ, R13 ;  /* 0x000000ffff077224 */ /* 0x000ff600078e000d */
[----:B------:R-:W-:Y:S11]  /*216c0*/  @!UPT UIADD3 URZ, URZ, URZ, URZ ;  /* 0x0000003f3f3ff290 */ /* 0x000ff6000fffe03f */
        /* <DEDUP_REMOVED lines=12> */
[----:B------:R-:W4:Y:S02]  /*21790*/  LDL.LU.64 R14, [R1+0x25f8] ;  /* 0x0025f800010e7983 */ /* 0x000f240000300a00 */
[----:B------:R-:W4:Y:S02]  /*217a0*/  LDL.LU.64 R12, [R1+0x25f0] ;  /* 0x0025f000010c7983 */ /* 0x000f240000300a00 */
[----:B----4-:R-:W-:Y:S11]  /*217b0*/  HMMA.16816.F32.BF16 R12, R16, R24, R12 ;  /* 0x00000018100c723c */ /* 0x010ff6000004180c */
[----:B------:R-:W-:Y:S11]  /*217c0*/  @!UPT UIADD3 URZ, URZ, URZ, URZ ;  /* 0x0000003f3f3ff290 */ /* 0x000ff6000fffe03f */
[----:B------:R-:W-:Y:S01]  /*217d0*/  @!UPT UIADD3 URZ, URZ, URZ, URZ ;  /* 0x0000003f3f3ff290 */ /* 0x000fe2000fffe03f */
[----:B------:R-:W-:Y:S01]  /*217e0*/  STL.64 [R1+0x1b0], R12 ;  /* 0x0001b00c01007387 */ /* 0x000fe20000100a00 */
[----:B------:R0:W-:Y:S03]  /*217f0*/  STL.64 [R1+0x1b8], R14 ;  /* 0x0001b80e01007387 */ /* 0x0001e60000100a00 */
[----:B0-----:R-:W4:Y:S01]  /*21800*/  LDL.LU.64 R14, [R1+0x25e8] ;  /* 0x0025e800010e7983 */ /* 0x001f220000300a00 */
[----:B------:R-:W4:Y:S02]  /*21810*/  LDL.LU.64 R12, [R1+0x25e0] ;  /* 0x0025e000010c7983 */ /* 0x000f240000300a00 */
[----:B------:R0:W-:Y:S02]  /*21820*/  STL.64 [R1+0x2548], R24 ;  /* 0x0025481801007387 */ /* 0x0001e40000100a00 */
[----:B0-----:R-:W-:Y:S02]  /*21830*/  IMAD.MOV.U32 R24, RZ, RZ, R22 ;  /* 0x000000ffff187224 */ /* 0x001fe400078e0016 */
[----:B------:R-:W-:-:S05]  /*21840*/  IMAD.MOV.U32 R25, RZ, RZ, R21 ;  /* 0x000000ffff197224 */ /* 0x000fca00078e0015 */
[----:B------:R0:W-:Y:S02]  /*21850*/  STL.64 [R1+0x2560], R24 ;  /* 0x0025601801007387 */ /* 0x0001e40000100a00 */
[----:B0-----:R-:W-:Y:S02]  /*21860*/  IMAD.MOV.U32 R24, RZ, RZ, R20 ;  /* 0x000000ffff187224 */ /* 0x001fe400078e0014 */
[----:B------:R-:W2:Y:S01]  /*21870*/  LDL.LU R20, [R1+0x4e0] ;  /* 0x0004e00001147983 */ /* 0x000ea20000300800 */
[----:B------:R-:W2:Y:S02]  /*21880*/  LDL.LU R21, [R1+0x4e4] ;  /* 0x0004e40001157983 */ /* 0x000ea40000300800 */
[----:B------:R-:W2:Y:S02]  /*21890*/  LDL.LU R22, [R1+0x4e8] ;  /* 0x0004e80001167983 */ /* 0x000ea40000300800 */
[----:B------:R-:W2:Y:S02]  /*218a0*/  LDL.LU R23, [R1+0x4ec] ;  /* 0x0004ec0001177983 */ /* 0x000ea40000300800 */
[----:B------:R-:W-:Y:S01]  /*218b0*/  IMAD.MOV.U32 R25, RZ, RZ, R7 ;  /* 0x000000ffff197224 */ /* 0x000fe200078e0007 */
[----:B----4-:R-:W-:Y:S01]  /*218c0*/  HMMA.16816.F32.BF16 R12, R16, R4, R12 ;  /* 0x00000004100c723c */ /* 0x010fe2000004180c */
[----:B--2---:R-:W-:Y:S01]  /*218d0*/  STL.64 [R1+0x25a8], R22 ;  /* 0x0025a81601007387 */ /* 0x004fe20000100a00 */
[----:B------:R0:W-:Y:S03]  /*218e0*/  STL.64 [R1+0x25a0], R20 ;  /* 0x0025a01401007387 */ /* 0x0001e60000100a00 */
[----:B0-----:R-:W2:Y:S01]  /*218f0*/  LDL.LU R20, [R1+0x560] ;  /* 0x0005600001147983 */ /* 0x001ea20000300800 */
[----:B------:R-:W2:Y:S02]  /*21900*/  LDL.LU R21, [R1+0x564] ;  /* 0x0005640001157983 */ /* 0x000ea40000300800 */
[----:B------:R-:W2:Y:S02]  /*21910*/  LDL.LU R22, [R1+0x568] ;  /* 0x0005680001167983 */ /* 0x000ea40000300800 */
[----:B------:R-:W2:Y:S01]  /*21920*/  LDL.LU R23, [R1+0x56c] ;  /* 0x00056c0001177983 */ /* 0x000ea20000300800 */
[----:B------:R0:W-:Y:S11]  /*21930*/  STL.64 [R1+0x2578], R24 ;  /* 0x0025781801007387 */ /* 0x0001f60000100a00 */
[----:B------:R-:W-:Y:S01]  /*21940*/  @!UPT UIADD3 URZ, URZ, URZ, URZ ;  /* 0x0000003f3f3ff290 */ /* 0x000fe2000fffe03f */
[----:B------:R-:W-:Y:S02]  /*21950*/  STL.64 [R1+0x1a0], R12 ;  /* 0x0001a00c01007387 */ /* 0x000fe40000100a00 */
[----:B------:R1:W-:Y:S02]  /*21960*/  STL.64 [R1+0x1a8], R14 ;  /* 0x0001a80e01007387 */ /* 0x0003e40000100a00 */
[----:B0-----:R-:W-:Y:S02]  /*21970*/  IMAD.MOV.U32 R24, RZ, RZ, R6 ;  /* 0x000000ffff187224 */ /* 0x001fe400078e0006 */
[----:B------:R-:W-:Y:S01]  /*21980*/  IMAD.MOV.U32 R25, RZ, RZ, R0 ;  /* 0x000000ffff197224 */ /* 0x000fe200078e0000 */
[----:B-1----:R-:W4:Y:S01]  /*21990*/  LDL.LU R14, [R1+0x25d8] ;  /* 0x0025d800010e7983 */ /* 0x002f220000300800 */
[----:B------:R-:W2:Y:S02]  /*219a0*/  LDL.LU.64 R12, [R1+0x25d0] ;  /* 0x0025d000010c7983 */ /* 0x000ea40000300a00 */
[----:B------:R-:W-:-:S02]  /*219b0*/  IMAD.MOV.U32 R15, RZ, RZ, R4 ;  /* 0x000000ffff0f7224 */ /* 0x000fc400078e0004 */
[----:B------:R-:W-:Y:S01]  /*219c0*/  IMAD.MOV.U32 R0, RZ, RZ, R5 ;  /* 0x000000ffff007224 */ /* 0x000fe200078e0005 */
[----:B------:R-:W2:Y:S01]  /*219d0*/  LDL.LU.64 R6, [R1+0x25c8] ;  /* 0x0025c80001067983 */ /* 0x000ea20000300a00 */
        /* <DEDUP_REMOVED lines=20> */
[C---:B------:R-:W-:Y:S01]  /*21b20*/  HMMA.16816.F32.BF16 R20, R16.reuse, R8, R20 ;  /* 0x000000081014723c */ /* 0x040fe20000041814 */
        /* <DEDUP_REMOVED lines=14> */
[----:B0-----:R-:W2:Y:S01]  /*21c10*/  LDL.LU.64 R22, [R1+0x25a8] ;  /* 0x0025a80001167983 */ /* 0x001ea20000300a00 */
[----:B------:R-:W2:Y:S02]  /*21c20*/  LDL.LU.64 R20, [R1+0x25a0] ;  /* 0x0025a00001147983 */ /* 0x000ea40000300a00 */
[----:B--2---:R-:W-:Y:S01]  /*21c30*/  HMMA.16816.F32.BF16 R16, R16, R12, R20 ;  /* 0x0000000c1010723c */ /* 0x004fe20000041814 */
[----:B------:R-:W2:Y:S01]  /*21c40*/  LDL.LU.64 R22, [R1+0x2598] ;  /* 0x0025980001167983 */ /* 0x000ea20000300a00 */
[----:B------:R-:W2:Y:S11]  /*21c50*/  LDL.LU.64 R20, [R1+0x2590] ;  /* 0x0025900001147983 */ /* 0x000eb60000300a00 */
[----:B------:R-:W-:Y:S10]  /*21c60*/  @!UPT UIADD3 URZ, URZ, URZ, URZ ;  /* 0x0000003f3f3ff290 */ /* 0x000ff4000fffe03f */
[----:B------:R0:W-:Y:S01]  /*21c70*/  STL.64 [R1+0x170], R16 ;  /* 0x0001701001007387 */ /* 0x0001e20000100a00 */
[----:B------:R-:W-:Y:S02]  /*21c80*/  STL.64 [R1+0x178], R18 ;  /* 0x0001781201007387 */ /* 0x000fe40000100a00 */
[----:B----4-:R-:W-:Y:S02]  /*21c90*/  STL [R1+0x2510], R14 ;  /* 0x0025100e01007387 */ /* 0x010fe40000100800 */
[----:B------:R1:W-:Y:S02]  /*21ca0*/  STL.64 [R1+0x2508], R12 ;  /* 0x0025080c01007387 */ /* 0x0003e40000100a00 */
[----:B0-----:R-:W-:Y:S01]  /*21cb0*/  IMAD.MOV.U32 R16, RZ, RZ, R15 ;  /* 0x000000ffff107224 */ /* 0x001fe200078e000f */
[----:B-1----:R-:W4:Y:S01]  /*21cc0*/  LDL.LU R12, [R1+0x3f0] ;  /* 0x0003f000010c7983 */ /* 0x002f220000300800 */
[----:B------:R-:W4:Y:S02]  /*21cd0*/  LDL.LU R13, [R1+0x3f4] ;  /* 0x0003f400010d7983 */ /* 0x000f240000300800 */
[----:B------:R-:W4:Y:S02]  /*21ce0*/  LDL.LU R14, [R1+0x3f8] ;  /* 0x0003f800010e7983 */ /* 0x000f240000300800 */
        /* <DEDUP_REMOVED lines=22> */
[----:B--2---:R-:W-:Y:S02]  /*21e50*/  HMMA.16816.F32.BF16 R24, R20, R24, R4 ;  /* 0x000000181418723c */ /* 0x004fe40000041804 */
[----:B------:R-:W2:Y:S01]  /*21e60*/  LDL.LU.64 R6, [R1+0x2540] ;  /* 0x0025400001067983 */ /* 0x000ea20000300a00 */
[----:B------:R-:W2:Y:S11]  /*21e70*/  LDL.LU.64 R4, [R1+0x2538] ;  /* 0x0025380001047983 */ /* 0x000eb60000300a00 */
[----:B------:R-:W-:Y:S09]  /*21e80*/  @!UPT UIADD3 URZ, URZ, URZ, URZ ;  /* 0x0000003f3f3ff290 */ /* 0x000ff2000fffe03f */
[----:B------:R-:W-:Y:S01]  /*21e90*/  STL.64 [R1+0x420], R24 ;  /* 0x0004201801007387 */ /* 0x000fe20000100a00 */
[----:B------:R0:W-:Y:S03]  /*21ea0*/  STL.64 [R1+0x428], R26 ;  /* 0x0004281a01007387 */ /* 0x0001e60000100a00 */
[----:B0-----:R-:W2:Y:S01]  /*21eb0*/  LDL.LU.64 R26, [R1+0x2530] ;  /* 0x00253000011a7983 */ /* 0x001ea20000300a00 */
[----:B------:R-:W2:Y:S02]  /*21ec0*/  LDL.LU.64 R24, [R1+0x2528] ;  /* 0x0025280001187983 */ /* 0x000ea40000300a00 */
[----:B------:R-:W-:-:S07]  /*21ed0*/  IMAD.MOV.U32 R17, RZ, RZ, R0 ;  /* 0x000000ffff117224 */ /* 0x000fce00078e0000 */
[C---:B--2---:R-:W-:Y:S01]  /*21ee0*/  HMMA.16816.F32.BF16 R16, R20.reuse, R16, R24 ;  /* 0x000000101410723c */ /* 0x044fe20000041818 */
[----:B------:R-:W2:Y:S01]  /*21ef0*/  LDL.LU.64 R26, [R1+0x2520] ;  /* 0x00252000011a7983 */ /* 0x000ea20000300a00 */
[----:B------:R-:W2:Y:S11]  /*21f00*/  LDL.LU.64 R24, [R1+0x2518] ;  /* 0x0025180001187983 */ /* 0x000eb60000300a00 */
[----:B------:R-:W-:Y:S10]  /*21f10*/  @!UPT UIADD3 URZ, URZ, URZ, URZ ;  /* 0x0000003f3f3ff290 */ /* 0x000ff4000fffe03f */
[----:B------:R0:W-:Y:S01]  /*21f20*/  STL.64 [R1+0x410], R16 ;  /* 0x0004101001007387 */ /* 0x0001e20000100a00 */
[----:B------:R1:W-:Y:S03]  /*21f30*/  STL.64 [R1+0x418], R18 ;  /* 0x0004181201007387 */ /* 0x0003e60000100a00 */
[----:B0-----:R-:W3:Y:S01]  /*21f40*/  LDL.LU R16, [R1+0x2d0] ;  /* 0x0002d00001107983 */ /* 0x001ee20000300800 */
[C---:B--2---:R-:W-:Y:S11]  /*21f50*/  HMMA.16816.F32.BF16 R24, R20.reuse, R4, R24 ;  /* 0x000000041418723c */ /* 0x044ff60000041818 */
[----:B------:R-:W-:Y:S11]  /*21f60*/  @!UPT UIADD3 URZ, URZ, URZ, URZ ;  /* 0x0000003f3f3ff290 */ /* 0x000ff6000fffe03f */
[----:B------:R-:W-:Y:S01]  /*21f70*/  @!UPT UIADD3 URZ, URZ, URZ, URZ ;  /* 0x0000003f3f3ff290 */ /* 0x000fe2000fffe03f */
[----:B------:R0:W-:Y:S01]  /*21f80*/  STL.64 [R1+0x400], R24 ;  /* 0x0004001801007387 */ /* 0x0001e20000100a00 */
[----:B------:R2:W-:Y:S02]  /*21f90*/  STL.64 [R1+0x408], R26 ;  /* 0x0004081a01007387 */ /* 0x0005e40000100a00 */
[----:B------:R-:W3:Y:S02]  /*21fa0*/  LDL.LU R17, [R1+0x2d4] ;  /* 0x0002d40001117983 */ /* 0x000ee40000300800 */
[----:B-1----:R-:W3:Y:S01]  /*21fb0*/  LDL.LU R18, [R1+0x2d8] ;  /* 0x0002d80001127983 */ /* 0x002ee20000300800 */
[----:B------:R-:W3:Y:S04]  /*21fc0*/  LDL.LU R19, [R1+0x2dc] ;  /* 0x0002dc0001137983 */ /* 0x000ee80000300800 */
[----:B0-----:R-:W4:Y:S01]  /*21fd0*/  LDL.LU R24, [R1+0x300] ;  /* 0x0003000001187983 */ /* 0x001f220000300800 */
[----:B------:R-:W4:Y:S02]  /*21fe0*/  LDL.LU R25, [R1+0x304] ;  /* 0x0003040001197983 */ /* 0x000f240000300800 */
[----:B--2---:R-:W2:Y:S02]  /*21ff0*/  LDL.LU R26, [R1+0x308] ;  /* 0x00030800011a7983 */ /* 0x004ea40000300800 */
[----:B------:R-:W2:Y:S01]  /*22000*/  LDL.LU R27, [R1+0x30c] ;  /* 0x00030c00011b7983 */ /* 0x000ea20000300800 */
[----:B---3--:R-:W-:Y:S01]  /*22010*/  STL.64 [R1+0x24f0], R18 ;  /* 0x0024f01201007387 */ /* 0x008fe20000100a00 */
[----:B------:R0:W-:Y:S03]  /*22020*/  STL.64 [R1+0x24e8], R16 ;  /* 0x0024e81001007387 */ /* 0x0001e60000100a00 */
[----:B0-----:R-:W3:Y:S01]  /*22030*/  LDL.LU.64 R16, [R1+0x50] ;  /* 0x0000500001107983 */ /* 0x001ee20000300a00 */
[----:B------:R-:W-:Y:S02]  /*22040*/  STL.64 [R1+0x2498], R6 ;  /* 0x0024980601007387 */ /* 0x000fe40000100a00 */
[----:B------:R0:W-:Y:S02]  /*22050*/  STL.64 [R1+0x2490], R4 ;  /* 0x0024900401007387 */ /* 0x0001e40000100a00 */
[----:B0-----:R-:W2:Y:S04]  /*22060*/  LDL.LU.64 R4, [R1+0x10] ;  /* 0x0000100001047983 */ /* 0x001ea80000300a00 */
[----:B--2---:R0:W-:Y:S04]  /*22070*/  STL.64 [R1+0x24b0], R4 ;  /* 0x0024b00401007387 */ /* 0x0041e80000100a00 */
[----:B0-----:R-:W2:Y:S01]  /*22080*/  LDL.LU.64 R4, [R1+0x20] ;  /* 0x0000200001047983 */ /* 0x001ea20000300a00 */
[C---:B----4-:R-:W-:Y:S03]  /*22090*/  HMMA.16816.F32.BF16 R12, R20.reuse, R8, R12 ;  /* 0x00000008140c723c */ /* 0x050fe6000004180c */
[----:B--2---:R0:W-:Y:S04]  /*220a0*/  STL.64 [R1+0x24c8], R4 ;  /* 0x0024c80401007387 */ /* 0x0041e80000100a00 */
[----:B0-----:R-:W2:Y:S04]  /*220b0*/  LDL.LU.64 R4, [R1+0x30] ;  /* 0x0000300001047983 */ /* 0x001ea80000300a00 */
[----:B--2---:R0:W-:Y:S04]  /*220c0*/  STL.64 [R1+0x24e0], R4 ;  /* 0x0024e00401007387 */ /* 0x0041e80000100a00 */
[----:B0-----:R-:W2:Y:S08]  /*220d0*/  LDL.LU.64 R4, [R1+0x40] ;  /* 0x0000400001047983 */ /* 0x001eb00000300a00 */
[----:B------:R-:W-:Y:S02]  /*220e0*/  STL.64 [R1+0x3f0], R12 ;  /* 0x0003f00c01007387 */ /* 0x000fe40000100a00 */
[----:B------:R0:W-:Y:S02]  /*220f0*/  STL.64 [R1+0x3f8], R14 ;  /* 0x0003f80e01007387 */ /* 0x0001e40000100a00 */
[----:B0-----:R-:W4:Y:S01]  /*22100*/  LDL.LU R14, [R1+0x2510] ;  /* 0x00251000010e7983 */ /* 0x001f220000300800 */
        /* <DEDUP_REMOVED lines=26> */
[----:B------:R-:W3:Y:S01]  /*222b0*/  LDL.LU.64 R26, [R1+0x2500] ;  /* 0x00250000011a7983 */ /* 0x000ee20000300a00 */
[----:B------:R-:W3:Y:S02]  /*222c0*/  LDL.LU.64 R24, [R1+0x24f8] ;  /* 0x0024f80001187983 */ /* 0x000ee40000300a00 */
[----:B------:R0:W-:Y:S02]  /*222d0*/  STL.64 [R1+0x300], R20 ;  /* 0x0003001401007387 */ /* 0x0001e40000100a00 */
[----:B------:R1:W-:Y:S01]  /*222e0*/  STL.64 [R1+0x308], R22 ;  /* 0x0003081601007387 */ /* 0x0003e20000100a00 */
[----:B0-----:R-:W3:Y:S01]  /*222f0*/  LDL.LU R20, [R1+0x2e0] ;  /* 0x0002e00001147983 */ /* 0x001ee20000300800 */
[----:B------:R-:W3:Y:S02]  /*22300*/  LDL.LU R21, [R1+0x2e4] ;  /* 0x0002e40001157983 */ /* 0x000ee40000300800 */
[----:B-1----:R-:W3:Y:S02]  /*22310*/  LDL.LU R22, [R1+0x2e8] ;  /* 0x0002e80001167983 */ /* 0x002ee40000300800 */
[----:B------:R-:W3:Y:S02]  /*22320*/  LDL.LU R23, [R1+0x2ec] ;  /* 0x0002ec0001177983 */ /* 0x000ee40000300800 */
[C---:B---3--:R-:W-:Y:S11]  /*22330*/  HMMA.16816.F32.BF16 R20, R24.reuse, R16, R20 ;  /* 0x000000101814723c */ /* 0x048ff60000041814 */
[----:B------:R-:W-:Y:S11]  /*22340*/  @!UPT UIADD3 URZ, URZ, URZ, URZ ;  /* 0x0000003f3f3ff290 */ /* 0x000ff6000fffe03f */
[----:B------:R-:W-:Y:S01]  /*22350*/  @!UPT UIADD3 URZ, URZ, URZ, URZ ;  /* 0x0000003f3f3ff290 */ /* 0x000fe2000fffe03f */
[----:B------:R0:W-:Y:S01]  /*22360*/  STL.64 [R1+0x2e0], R20 ;  /* 0x0002e01401007387 */ /* 0x0001e20000100a00 */
[----:B------:R-:W-:Y:S02]  /*22370*/  STL.64 [R1+0x2e8], R22 ;  /* 0x0002e81601007387 */ /* 0x000fe40000100a00 */
[----:B------:R-:W3:Y:S02]  /*22380*/  LDL.LU.64 R18, [R1+0x24f0] ;  /* 0x0024f00001127983 */ /* 0x000ee40000300a00 */
[----:B0-----:R-:W-:Y:S02]  /*22390*/  IMAD.MOV.U32 R21, RZ, RZ, R16 ;  /* 0x000000ffff157224 */ /* 0x001fe400078e0010 */
[----:B------:R-:W-:Y:S02]  /*223a0*/  IMAD.MOV.U32 R20, RZ, RZ, R17 ;  /* 0x000000ffff147224 */ /* 0x000fe400078e0011 */
[----:B------:R-:W3:Y:S02]  /*223b0*/  LDL.LU.64 R16, [R1+0x24e8] ;  /* 0x0024e80001107983 */ /* 0x000ee40000300a00 */
[C---:B---3--:R-:W-:Y:S11]  /*223c0*/  HMMA.16816.F32.BF16 R16, R24.reuse, R4, R16 ;  /* 0x000000041810723c */ /* 0x048ff60000041810 */
[----:B------:R-:W-:Y:S11]  /*223d0*/  @!UPT UIADD3 URZ, URZ, URZ, URZ ;  /* 0x0000003f3f3ff290 */ /* 0x000ff6000fffe03f */
[----:B------:R-:W-:Y:S01]  /*223e0*/  @!UPT UIADD3 URZ, URZ, URZ, URZ ;  /* 0x0000003f3f3ff290 */ /* 0x000fe2000fffe03f */
[----:B------:R0:W-:Y:S01]  /*223f0*/  STL.64 [R1+0x2d0], R16 ;  /* 0x0002d01001007387 */ /* 0x0001e20000100a00 */
[----:B------:R1:W-:Y:S02]  /*22400*/  STL.64 [R1+0x2d8], R18 ;  /* 0x0002d81201007387 */ /* 0x0003e40000100a00 */
[----:B0-----:R-:W-:Y:S02]  /*22410*/  IMAD.MOV.U32 R17, RZ, RZ, R4 ;  /* 0x000000ffff117224 */ /* 0x001fe400078e0004 */
[----:B------:R-:W-:Y:S02]  /*22420*/  IMAD.MOV.U32 R16, RZ, RZ, R5 ;  /* 0x000000ffff107224 */ /* 0x000fe400078e0005 */
        /* <DEDUP_REMOVED lines=27> */
[----:B------:R-:W3:Y:S02]  /*225e0*/  LDL.LU.64 R6, [R1+0x2498] ;  /* 0x0024980001067983 */ /* 0x000ee40000300a00 */
[----:B------:R-:W2:Y:S02]  /*225f0*/  LDL.LU.64 R4, [R1+0x2490] ;  /* 0x0024900001047983 */ /* 0x000ea40000300a00 */
[----:B--2---:R-:W-:Y:S11]  /*22600*/  HMMA.16816.F32.BF16 R8, R24, R4, R8 ;  /* 0x000000041808723c */ /* 0x004ff60000041808 */
[----:B------:R-:W-:Y:S11]  /*22610*/  @!UPT UIADD3 URZ, URZ, URZ, URZ ;  /* 0x0000003f3f3ff290 */ /* 0x000ff6000fffe03f */
[----:B------:R-:W-:Y:S01]  /*22620*/  @!UPT UIADD3 URZ, URZ, URZ, URZ ;  /* 0x0000003f3f3ff290 */ /* 0x000fe2000fffe03f */
[----:B------:R-:W-:Y:S01]  /*22630*/  STL.64 [R1+0x290], R8 ;  /* 0x0002900801007387 */ /* 0x000fe20000100a00 */
[----:B------:R0:W-:Y:S03]  /*22640*/  STL.64 [R1+0x298], R10 ;  /* 0x0002980a01007387 */ /* 0x0001e60000100a00 */
[----:B0-----:R-:W2:Y:S01]  /*22650*/  LDL.LU.64 R10, [R1+0x2488] ;  /* 0x00248800010a7983 */ /* 0x001ea20000300a00 */
[----:B------:R-:W2:Y:S02]  /*22660*/  LDL.LU.64 R8, [R1+0x2480] ;  /* 0x0024800001087983 */ /* 0x000ea40000300a00 */
[----:B---3--:R-:W-:Y:S02]  /*22670*/  STL.64 [R1+0x2400], R6 ;  /* 0x0024000601007387 */ /* 0x008fe40000100a00 */
[----:B------:R0:W-:Y:S02]  /*22680*/  STL.64 [R1+0x23f8], R4 ;  /* 0x0023f80401007387 */ /* 0x0001e40000100a00 */
[----:B0-----:R-:W-:-:S02]  /*22690*/  IMAD.MOV.U32 R4, RZ, RZ, R15 ;  /* 0x000000ffff047224 */ /* 0x001fc400078e000f */
[----:B------:R-:W-:Y:S01]  /*226a0*/  IMAD.MOV.U32 R5, RZ, RZ, R0 ;  /* 0x000000ffff057224 */ /* 0x000fe200078e0000 */
[----:B------:R-:W4:Y:S01]  /*226b0*/  LDL.LU R15, [R1+0x247c] ;  /* 0x00247c00010f7983 */ /* 0x000f220000300800 */
[----:B------:R-:W3:Y:S03]  /*226c0*/  LDL.LU R0, [R1+0x2478] ;  /* 0x0024780001007983 */ /* 0x000ee60000300800 */
[----:B------:R0:W-:Y:S04]  /*226d0*/  STL.64 [R1+0x2418], R4 ;  /* 0x0024180401007387 */ /* 0x0001e80000100a00 */
[----:B0-----:R-:W2:Y:S01]  /*226e0*/  LDL.LU R4, [R1+0x280] ;  /* 0x0002800001047983 */ /* 0x001ea20000300800 */
[----:B------:R-:W2:Y:S02]  /*226f0*/  LDL.LU R5, [R1+0x284] ;  /* 0x0002840001057983 */ /* 0x000ea40000300800 */
[----:B------:R-:W2:Y:S02]  /*22700*/  LDL.LU R6, [R1+0x288] ;  /* 0x0002880001067983 */ /* 0x000ea40000300800 */
[----:B------:R-:W2:Y:S02]  /*22710*/  LDL.LU R7, [R1+0x28c] ;  /* 0x00028c0001077983 */ /* 0x000ea40000300800 */
[----:B--2---:R-:W-:Y:S11]  /*22720*/  HMMA.16816.F32.BF16 R4, R24, R8, R4 ;  /* 0x000000081804723c */ /* 0x004ff60000041804 */
[----:B------:R-:W-:Y:S11]  /*22730*/  @!UPT UIADD3 URZ, URZ, URZ, URZ ;  /* 0x0000003f3f3ff290 */ /* 0x000ff6000fffe03f */
[----:B------:R-:W-:Y:S01]  /*22740*/  @!UPT UIADD3 URZ, URZ, URZ, URZ ;  /* 0x0000003f3f3ff290 */ /* 0x000fe2000fffe03f */
[----:B------:R0:W-:Y:S01]  /*22750*/  STL.64 [R1+0x280], R4 ;  /* 0x0002800401007387 */ /* 0x0001e20000100a00 */
[----:B------:R-:W-:Y:S02]  /*22760*/  STL.64 [R1+0x288], R6 ;  /* 0x0002880601007387 */ /* 0x000fe40000100a00 */
[----:B0-----:R-:W-:Y:S02]  /*22770*/  IMAD.MOV.U32 R4, RZ, RZ, R23 ;  /* 0x000000ffff047224 */ /* 0x001fe400078e0017 */
[----:B------:R-:W-:-:S05]  /*22780*/  IMAD.MOV.U32 R5, RZ, RZ, R22 ;  /* 0x000000ffff057224 */ /* 0x000fca00078e0016 */
[----:B------:R-:W-:Y:S01]  /*22790*/  STL.64 [R1+0x2430], R4 ;  /* 0x0024300401007387 */ /* 0x000fe20000100a00 */
[----:B------:R-:W-:Y:S02]  /*227a0*/  STL.64 [R1+0x23f0], R10 ;  /* 0x0023f00a01007387 */ /* 0x000fe40000100a00 */
[----:B------:R0:W-:Y:S02]  /*227b0*/  STL.64 [R1+0x23e8], R8 ;  /* 0x0023e80801007387 */ /* 0x0001e40000100a00 */
[----:B0-----:R-:W2:Y:S01]  /*227c0*/  LDL.LU R8, [R1+0x460] ;  /* 0x0004600001087983 */ /* 0x001ea20000300800 */
[----:B------:R-:W2:Y:S02]  /*227d0*/  LDL.LU R9, [R1+0x464] ;  /* 0x0004640001097983 */ /* 0x000ea40000300800 */
[----:B------:R-:W2:Y:S02]  /*227e0*/  LDL.LU R10, [R1+0x468] ;  /* 0x00046800010a7983 */ /* 0x000ea40000300800 */
[----:B------:R-:W2:Y:S02]  /*227f0*/  LDL.LU R11, [R1+0x46c] ;  /* 0x00046c00010b7983 */ /* 0x000ea40000300800 */
[----:B------:R-:W-:-:S02]  /*22800*/  IMAD.MOV.U32 R4, RZ, RZ, R19 ;  /* 0x000000ffff047224 */ /* 0x000fc400078e0013 */
[----:B------:R-:W-:-:S05]  /*22810*/  IMAD.MOV.U32 R5, RZ, RZ, R18 ;  /* 0x000000ffff057224 */ /* 0x000fca00078e0012 */
[----:B------:R0:W-:Y:S02]  /*22820*/  STL.64 [R1+0x2448], R4 ;  /* 0x0024480401007387 */ /* 0x0001e40000100a00 */
[----:B0-----:R-:W-:Y:S02]  /*22830*/  IMAD.MOV.U32 R4, RZ, RZ, R17 ;  /* 0x000000ffff047224 */ /* 0x001fe400078e0011 */
[----:B------:R-:W-:Y:S02]  /*22840*/  IMAD.MOV.U32 R5, RZ, RZ, R16 ;  /* 0x000000ffff057224 */ /* 0x000fe400078e0010 */
[----:B------:R-:W3:Y:S01]  /*22850*/  LDL.LU R16, [R1+0x4a0] ;  /* 0x0004a00001107983 */ /* 0x000ee20000300800 */
[----:B------:R-:W3:Y:S02]  /*22860*/  LDL.LU R17, [R1+0x4a4] ;  /* 0x0004a40001117983 */ /* 0x000ee40000300800 */
[----:B------:R-:W3:Y:S02]  /*22870*/  LDL.LU R18, [R1+0x4a8] ;  /* 0x0004a80001127983 */ /* 0x000ee40000300800 */
[----:B------:R-:W3:Y:S01]  /*22880*/  LDL.LU R19, [R1+0x4ac] ;  /* 0x0004ac0001137983 */ /* 0x000ee20000300800 */
[----:B------:R-:W-:Y:S04]  /*22890*/  STL.64 [R1+0x2460], R4 ;  /* 0x0024600401007387 */ /* 0x000fe80000100a00 */
        /* <DEDUP_REMOVED lines=24> */
[----:B---3--:R-:W-:Y:S01]  /*22a20*/  HMMA.16816.F32.BF16 R16, R24, R12, R16 ;  /* 0x0000000c1810723c */ /* 0x008fe20000041810 */
[----:B------:R-:W-:-:S02]  /*22a30*/  IMAD.MOV.U32 R4, RZ, RZ, R21 ;  /* 0x000000ffff047224 */ /* 0x000fc400078e0015 */
[----:B------:R-:W-:Y:S01]  /*22a40*/  IMAD.MOV.U32 R5, RZ, RZ, R20 ;  /* 0x000000ffff057224 */ /* 0x000fe200078e0014 */
[----:B------:R-:W-:Y:S04]  /*22a50*/  LDSM.16.MT88.4 R24, [R28+0x26000] ;  /* 0x026000001c18783b */ /* 0x000fe80000004200 */
[----:B------:R-:W-:Y:S04]  /*22a60*/  LDSM.16.MT88.4 R20, [R29+0x24180] ;  /* 0x024180001d14783b */ /* 0x000fe80000004200 */
[----:B--2---:R-:W-:Y:S01]  /*22a70*/  STL.64 [R1+0x2470], R10 ;  /* 0x0024700a01007387 */ /* 0x004fe20000100a00 */
[----:B------:R0:W-:Y:S03]  /*22a80*/  STL.64 [R1+0x2468], R8 ;  /* 0x0024680801007387 */ /* 0x0001e60000100a00 */
[----:B0-----:R-:W2:Y:S01]  /*22a90*/  LDL.LU R8, [R1+0x4c0] ;  /* 0x0004c00001087983 */ /* 0x001ea20000300800 */
[----:B------:R-:W2:Y:S02]  /*22aa0*/  LDL.LU R9, [R1+0x4c4] ;  /* 0x0004c40001097983 */ /* 0x000ea40000300800 */
[----:B------:R-:W2:Y:S02]  /*22ab0*/  LDL.LU R10, [R1+0x4c8] ;  /* 0x0004c800010a7983 */ /* 0x000ea40000300800 */
[----:B------:R-:W2:Y:S01]  /*22ac0*/  LDL.LU R11, [R1+0x4cc] ;  /* 0x0004cc00010b7983 */ /* 0x000ea20000300800 */
[----:B----4-:R-:W-:Y:S01]  /*22ad0*/  STL.64 [R1+0x23e0], R14 ;  /* 0x0023e00e01007387 */ /* 0x010fe20000100a00 */
[----:B------:R0:W-:Y:S02]  /*22ae0*/  STL.64 [R1+0x23d8], R12 ;  /* 0x0023d80c01007387 */ /* 0x0001e40000100a00 */
[----:B------:R-:W-:Y:S02]  /*22af0*/  STL.64 [R1+0xe0], R16 ;  /* 0x0000e01001007387 */ /* 0x000fe40000100a00 */
[----:B------:R-:W-:Y:S02]  /*22b00*/  STL.64 [R1+0xe8], R18 ;  /* 0x0000e81201007387 */ /* 0x000fe40000100a00 */
[----:B------:R-:W1:Y:S04]  /*22b10*/  LDSM.16.MT88.4 R16, [R28+0x26080] ;  /* 0x026080001c10783b */ /* 0x000e680000004200 */
[----:B0-----:R-:W3:Y:S01]  /*22b20*/  LDL.LU R12, [R1+0x60] ;  /* 0x00006000010c7983 */ /* 0x001ee20000300800 */
[----:B------:R-:W3:Y:S02]  /*22b30*/  LDL.LU R13, [R1+0x64] ;  /* 0x00006400010d7983 */ /* 0x000ee40000300800 */
[----:B------:R-:W3:Y:S02]  /*22b40*/  LDL.LU R14, [R1+0x68] ;  /* 0x00006800010e7983 */ /* 0x000ee40000300800 */
[----:B------:R-:W3:Y:S01]  /*22b50*/  LDL.LU R15, [R1+0x6c] ;  /* 0x00006c00010f7983 */ /* 0x000ee20000300800 */
[----:B-1----:R-:W-:Y:S01]  /*22b60*/  STL.64 [R1+0x2340], R18 ;  /* 0x0023401201007387 */ /* 0x002fe20000100a00 */
[----:B------:R0:W-:Y:S03]  /*22b70*/  STL.64 [R1+0x2338], R16 ;  /* 0x0023381001007387 */ /* 0x0001e60000100a00 */
[----:B0-----:R-:W4:Y:S01]  /*22b80*/  LDL.LU R16, [R1+0x200] ;  /* 0x0002000001107983 */ /* 0x001f220000300800 */
        /* <DEDUP_REMOVED lines=45> */
[----:B------:R-:W-:Y:S01]  /*22e60*/  IMAD.MOV.U32 R19, RZ, RZ, R0 ;  /* 0x000000ffff137224 */ /* 0x000fe200078e0000 */
        /* <DEDUP_REMOVED lines=10> */
[----:B------:R0:W-:Y:S01]  /*22f10*/  STL.64 [R1+0x2368], R8 ;  /* 0x0023680801007387 */ /* 0x0001e20000100a00 */
        /* <DEDUP_REMOVED lines=63> */
[----:B------:R0:W-:Y:S03]  /*23310*/  STL [R1+0x2348], R12 ;  /* 0x0023480c01007387 */ /* 0x0001e60000100800 */
[----:B0-----:R-:W2:Y:S01]  /*23320*/  LDL.LU R12, [R1+0x360] ;  /* 0x00036000010c7983 */ /* 0x001ea20000300800 */
[----:B------:R-:W2:Y:S02]  /*23330*/  LDL.LU R13, [R1+0x364] ;  /* 0x00036400010d7983 */ /* 0x000ea40000300800 */
[----:B------:R-:W-:-:S02]  /*23340*/  IMAD.MOV.U32 R14, RZ, RZ, R6 ;  /* 0x000000ffff0e7224 */ /* 0x000fc400078e0006 */
[----:B----4-:R-:W-:Y:S01]  /*23350*/  IMAD.MOV.U32 R15, RZ, RZ, R7 ;  /* 0x000000ffff0f7224 */ /* 0x010fe200078e0007 */
[----:B------:R-:W4:Y:S01]  /*23360*/  LDL.LU R6, [R1+0x23bc] ;  /* 0x0023bc0001067983 */ /* 0x000f220000300800 */
[----:B------:R-:W4:Y:S05]  /*23370*/  LDL.LU R7, [R1+0x23b8] ;  /* 0x0023b80001077983 */ /* 0x000f2a0000300800 */
[C---:B--2---:R-:W-:Y:S11]  /*23380*/  HMMA.16816.F32.BF16 R12, R24.reuse, R10, R12 ;  /* 0x0000000a180c723c */ /* 0x044ff6000004180c */
        /* <DEDUP_REMOVED lines=55> */
[----:B------:R-:W-:-:S02]  /*23700*/  IMAD.MOV.U32 R22, RZ, RZ, R5 ;  /* 0x000000ffff167224 */ /* 0x000fc400078e0005 */
        /* <DEDUP_REMOVED lines=37> */
[----:B------:R-:W4:Y:S01]  /*23960*/  LDL.LU R12, [R1+0x2348] ;  /* 0x00234800010c7983 */ /* 0x000f220000300800 */
[----:B---3--:R-:W-:Y:S02]  /*23970*/  HMMA.16816.F32.BF16 R24, R24, R14, R16 ;  /* 0x0000000e1818723c */ /* 0x008fe40000041810 */
[----:B------:R-:W2:Y:S01]  /*23980*/  LDL.LU.64 R18, [R1+0x2340] ;  /* 0x0023400001127983 */ /* 0x000ea20000300a00 */
[----:B------:R-:W2:Y:S11]  /*23990*/  LDL.LU.64 R16, [R1+0x2338] ;  /* 0x0023380001107983 */ /* 0x000eb60000300a00 */
[----:B------:R-:W-:Y:S09]  /*239a0*/  @!UPT UIADD3 URZ, URZ, URZ, URZ ;  /* 0x0000003f3f3ff290 */ /* 0x000ff2000fffe03f */
        /* <DEDUP_REMOVED lines=87> */
[----:B----4-:R3:W-:Y:S02]  /*23f20*/  STL [R1+0x2240], R12 ;  /* 0x0022400c01007387 */ /* 0x0107e40000100800 */
[----:B---3--:R-:W3:Y:S01]  /*23f30*/  LDL.LU R12, [R1+0x390] ;  /* 0x00039000010c7983 */ /* 0x008ee20000300800 */
[----:B------:R-:W3:Y:S02]  /*23f40*/  LDL.LU R13, [R1+0x394] ;  /* 0x00039400010d7983 */ /* 0x000ee40000300800 */
[----:B------:R-:W4:Y:S02]  /*23f50*/  LDL.LU R14, [R1+0x398] ;  /* 0x00039800010e7983 */ /* 0x000f240000300800 */
[----:B------:R-:W4:Y:S02]  /*23f60*/  LDL.LU R15, [R1+0x39c] ;  /* 0x00039c00010f7983 */ /* 0x000f240000300800 */
[----:B----4-:R-:W-:Y:S01]  /*23f70*/  STL.64 [R1+0x2280], R14 ;  /* 0x0022800e01007387 */ /* 0x010fe20000100a00 */
[----:B---3--:R3:W-:Y:S03]  /*23f80*/  STL.64 [R1+0x2278], R12 ;  /* 0x0022780c01007387 */ /* 0x0087e60000100a00 */
[----:B---3--:R-:W3:Y:S01]  /*23f90*/  LDL.LU R12, [R1+0x3c0] ;  /* 0x0003c000010c7983 */ /* 0x008ee20000300800 */
[----:B------:R-:W3:Y:S02]  /*23fa0*/  LDL.LU R13, [R1+0x3c4] ;  /* 0x0003c400010d7983 */ /* 0x000ee40000300800 */
[----:B------:R-:W3:Y:S02]  /*23fb0*/  LDL.LU R14, [R1+0x3c8] ;  /* 0x0003c800010e7983 */ /* 0x000ee40000300800 */
[----:B------:R-:W3:Y:S01]  /*23fc0*/  LDL.LU R15, [R1+0x3cc] ;  /* 0x0003cc00010f7983 */ /* 0x000ee20000300800 */
[----:B------:R-:W-:Y:S01]  /*23fd0*/  STL [R1+0x1f84], R2 ;  /* 0x001f840201007387 */ /* 0x000fe20000100800 */
[----:B------:R-:W-:Y:S02]  /*23fe0*/  STL [R1+0x1f80], R3 ;  /* 0x001f800301007387 */ /* 0x000fe40000100800 */
        /* <DEDUP_REMOVED lines=290> */
[----:B------:R-:W-:Y:S01]  /*25210*/  STL.64 [R1+0x20f8], R6 ;  /* 0x0020f80601007387 */ /* 0x000fe20000100a00 */
[----:B------:R-:W-:Y:S02]  /*25220*/  STL.64 [R1+0x20a8], R10 ;  /* 0x0020a80a01007387 */ /* 0x000fe40000100a00 */
[----:B---3--:R0:W-:Y:S02]  /*25230*/  STL.64 [R1+0x20a0], R8 ;  /* 0x0020a00801007387 */ /* 0x0081e40000100a00 */
[----:B0-----:R-:W2:Y:S01]  /*25240*/  LDL.LU R8, [R1+0x400] ;  /* 0x0004000001087983 */ /* 0x001ea20000300800 */
[----:B------:R-:W2:Y:S02]  /*25250*/  LDL.LU R9, [R1+0x404] ;  /* 0x0004040001097983 */ /* 0x000ea40000300800 */
[----:B------:R-:W3:Y:S02]  /*25260*/  LDL.LU R10, [R1+0x408] ;  /* 0x00040800010a7983 */ /* 0x000ee40000300800 */
[----:B------:R-:W3:Y:S02]  /*25270*/  LDL.LU R11, [R1+0x40c] ;  /* 0x00040c00010b7983 */ /* 0x000ee40000300800 */
[----:B------:R-:W-:-:S02]  /*25280*/  IMAD.MOV.U32 R6, RZ, RZ, R5 ;  /* 0x000000ffff067224 */ /* 0x000fc400078e0005 */
[----:B------:R-:W-:-:S05]  /*25290*/  IMAD.MOV.U32 R7, RZ, RZ, R4 ;  /* 0x000000ffff077224 */ /* 0x000fca00078e0004 */
[----:B------:R-:W-:Y:S01]  /*252a0*/  STL.64 [R1+0x2110], R6 ;  /* 0x0021100601007387 */ /* 0x000fe20000100a00 */
[----:B------:R-:W4:Y:S02]  /*252b0*/  LDL.LU R24, [R1+0x170] ;  /* 0x0001700001187983 */ /* 0x000f240000300800 */
[----:B------:R-:W4:Y:S02]  /*252c0*/  LDL.LU R25, [R1+0x174] ;  /* 0x0001740001197983 */ /* 0x000f240000300800 */
[----:B------:R-:W4:Y:S01]  /*252d0*/  LDL.LU R26, [R1+0x178] ;  /* 0x00017800011a7983 */ /* 0x000f220000300800 */
[----:B------:R-:W4:Y:S04]  /*252e0*/  LDL.LU R27, [R1+0x17c] ;  /* 0x00017c00011b7983 */ /* 0x000f280000300800 */
        /* <DEDUP_REMOVED lines=49> */
[----:B0-----:R-:W2:Y:S01]  /*25600*/  LDL.LU.64 R6, [R1+0x2110] ;  /* 0x0021100001067983 */ /* 0x001ea20000300a00 */
[----:B------:R-:W4:Y:S01]  /*25610*/  LDL R13, [R1+0x6e4] ;  /* 0x0006e400010d7983 */ /* 0x000f220000100800 */
        /* <DEDUP_REMOVED lines=38> */
[----:B------:R-:W2:Y:S01]  /*25880*/  LDL.LU R4, [R1+0x3f0] ;  /* 0x0003f00001047983 */ /* 0x000ea20000300800 */
[----:B------:R-:W2:Y:S04]  /*25890*/  LDL.LU R5, [R1+0x3f4] ;  /* 0x0003f40001057983 */ /* 0x000ea80000300800 */
[----:B0-----:R-:W2:Y:S01]  /*258a0*/  LDL.LU R6, [R1+0x3f8] ;  /* 0x0003f80001067983 */ /* 0x001ea20000300800 */
[----:B------:R-:W2:Y:S02]  /*258b0*/  LDL.LU R7, [R1+0x3fc] ;  /* 0x0003fc0001077983 */ /* 0x000ea40000300800 */
[C---:B--2---:R-:W-:Y:S01]  /*258c0*/  HMMA.16816.F32.BF16 R4, R20.reuse, R10, R4 ;  /* 0x0000000a1404723c */ /* 0x044fe20000041804 */
[----:B------:R-:W-:Y:S01]  /*258d0*/  STL.64 [R1+0x2048], R10 ;  /* 0x0020480a01007387 */ /* 0x000fe20000100a00 */
[----:B------:R0:W-:Y:S11]  /*258e0*/  STL.64 [R1+0x2040], R8 ;  /* 0x0020400801007387 */ /* 0x0001f60000100a00 */
[----:B------:R-:W-:Y:S10]  /*258f0*/  @!UPT UIADD3 URZ, URZ, URZ, URZ ;  /* 0x0000003f3f3ff290 */ /* 0x000ff4000fffe03f */
[----:B------:R-:W-:Y:S01]  /*25900*/  STL.64 [R1+0x3f0], R4 ;  /* 0x0003f00401007387 */ /* 0x000fe20000100a00 */
[----:B------:R3:W-:Y:S02]  /*25910*/  STL.64 [R1+0x3f8], R6 ;  /* 0x0003f80601007387 */ /* 0x0007e40000100a00 */
[----:B0-----:R-:W2:Y:S01]  /*25920*/  LDL.LU R8, [R1+0x2a0] ;  /* 0x0002a00001087983 */ /* 0x001ea20000300800 */
[----:B---3--:R-:W-:Y:S11]  /*25930*/  HMMA.16816.F32.BF16 R4, R20, R14, R24 ;  /* 0x0000000e1404723c */ /* 0x008ff60000041818 */
[----:B------:R-:W-:Y:S11]  /*25940*/  @!UPT UIADD3 URZ, URZ, URZ, URZ ;  /* 0x0000003f3f3ff290 */ /* 0x000ff6000fffe03f */
[----:B------:R-:W-:Y:S01]  /*25950*/  @!UPT UIADD3 URZ, URZ, URZ, URZ ;  /* 0x0000003f3f3ff290 */ /* 0x000fe2000fffe03f */
[----:B------:R0:W-:Y:S01]  /*25960*/  STL.64 [R1+0x300], R4 ;  /* 0x0003000401007387 */ /* 0x0001e20000100a00 */
[----:B------:R1:W-:Y:S02]  /*25970*/  STL.64 [R1+0x308], R6 ;  /* 0x0003080601007387 */ /* 0x0003e40000100a00 */
[----:B------:R-:W2:Y:S02]  /*25980*/  LDL.LU R9, [R1+0x2a4] ;  /* 0x0002a40001097983 */ /* 0x000ea40000300800 */
[----:B------:R-:W3:Y:S01]  /*25990*/  LDL.LU R10, [R1+0x2a8] ;  /* 0x0002a800010a7983 */ /* 0x000ee20000300800 */
[----:B------:R-:W3:Y:S04]  /*259a0*/  LDL.LU R11, [R1+0x2ac] ;  /* 0x0002ac00010b7983 */ /* 0x000ee80000300800 */
[----:B0-----:R-:W2:Y:S01]  /*259b0*/  LDL.LU R4, [R1+0x2d0] ;  /* 0x0002d00001047983 */ /* 0x001ea20000300800 */
[----:B------:R-:W2:Y:S02]  /*259c0*/  LDL.LU R5, [R1+0x2d4] ;  /* 0x0002d40001057983 */ /* 0x000ea40000300800 */
[----:B-1----:R-:W2:Y:S02]  /*259d0*/  LDL.LU R6, [R1+0x2d8] ;  /* 0x0002d80001067983 */ /* 0x002ea40000300800 */
[----:B------:R-:W2:Y:S02]  /*259e0*/  LDL.LU R7, [R1+0x2dc] ;  /* 0x0002dc0001077983 */ /* 0x000ea40000300800 */
[----:B--2---:R0:W-:Y:S01]  /*259f0*/  STL.64 [R1+0x2090], R6 ;  /* 0x0020900601007387 */ /* 0x0041e20000100a00 */
[----:B------:R-:W-:Y:S03]  /*25a00*/  STL.64 [R1+0x2088], R4 ;  /* 0x0020880401007387 */ /* 0x000fe60000100a00 */
[----:B0-----:R-:W2:Y:S01]  /*25a10*/  LDL.LU.64 R6, [R1+0x58] ;  /* 0x0000580001067983 */ /* 0x001ea20000300a00 */
[----:B---3--:R0:W-:Y:S02]  /*25a20*/  STL.64 [R1+0x2058], R10 ;  /* 0x0020580a01007387 */ /* 0x0081e40000100a00 */
[----:B------:R-:W-:Y:S01]  /*25a30*/  STL.64 [R1+0x2050], R8 ;  /* 0x0020500801007387 */ /* 0x000fe20000100a00 */
[----:B0-----:R-:W3:Y:S04]  /*25a40*/  LDL.LU.64 R10, [R1+0x28] ;  /* 0x00002800010a7983 */ /* 0x001ee80000300a00 */
[----:B---3--:R0:W-:Y:S04]  /*25a50*/  STL.64 [R1+0x2070], R10 ;  /* 0x0020700a01007387 */ /* 0x0081e80000100a00 */
[----:B0-----:R-:W3:Y:S04]  /*25a60*/  LDL.LU.64 R10, [R1+0x38] ;  /* 0x00003800010a7983 */ /* 0x001ee80000300a00 */
[----:B---3--:R0:W-:Y:S04]  /*25a70*/  STL.64 [R1+0x2078], R10 ;  /* 0x0020780a01007387 */ /* 0x0081e80000100a00 */
[----:B0-----:R-:W3:Y:S04]  /*25a80*/  LDL.LU.64 R10, [R1+0x48] ;  /* 0x00004800010a7983 */ /* 0x001ee80000300a00 */
[----:B---3--:R0:W-:Y:S01]  /*25a90*/  STL.64 [R1+0x2098], R10 ;  /* 0x0020980a01007387 */ /* 0x0081e20000100a00 */
[----:B------:R-:W2:Y:S02]  /*25aa0*/  LDL.LU R8, [R1+0x2e0] ;  /* 0x0002e00001087983 */ /* 0x000ea40000300800 */
[----:B------:R-:W2:Y:S01]  /*25ab0*/  LDL.LU R9, [R1+0x2e4] ;  /* 0x0002e40001097983 */ /* 0x000ea20000300800 */
[----:B0-----:R-:W2:Y:S01]  /*25ac0*/  LDL.LU R10, [R1+0x2e8] ;  /* 0x0002e800010a7983 */ /* 0x001ea20000300800 */
[----:B------:R-:W2:Y:S02]  /*25ad0*/  LDL.LU R11, [R1+0x2ec] ;  /* 0x0002ec00010b7983 */ /* 0x000ea40000300800 */
[----:B------:R-:W3:Y:S02]  /*25ae0*/  LDL.LU R24, [R1+0x290] ;  /* 0x0002900001187983 */ /* 0x000ee40000300800 */
[----:B------:R-:W3:Y:S01]  /*25af0*/  LDL.LU R25, [R1+0x294] ;  /* 0x0002940001197983 */ /* 0x000ee20000300800 */
[----:B------:R-:W2:Y:S01]  /*25b00*/  LDL.LU R26, [R1+0x298] ;  /* 0x00029800011a7983 */ /* 0x000ea20000300800 */
[----:B------:R-:W2:Y:S03]  /*25b10*/  LDL.LU R27, [R1+0x29c] ;  /* 0x00029c00011b7983 */ /* 0x000ea60000300800 */
[----:B--2---:R-:W-:Y:S01]  /*25b20*/  STL.64 [R1+0x2068], R26 ;  /* 0x0020681a01007387 */ /* 0x004fe20000100a00 */
[----:B---3--:R0:W-:Y:S03]  /*25b30*/  STL.64 [R1+0x2060], R24 ;  /* 0x0020601801007387 */ /* 0x0081e60000100a00 */
[----:B0-----:R-:W2:Y:S01]  /*25b40*/  LDL.LU R24, [R1+0x2b0] ;  /* 0x0002b00001187983 */ /* 0x001ea20000300800 */
[----:B------:R-:W2:Y:S02]  /*25b50*/  LDL.LU R25, [R1+0x2b4] ;  /* 0x0002b40001197983 */ /* 0x000ea40000300800 */
[----:B------:R-:W2:Y:S02]  /*25b60*/  LDL.LU R26, [R1+0x2b8] ;  /* 0x0002b800011a7983 */ /* 0x000ea40000300800 */
[----:B------:R-:W2:Y:S01]  /*25b70*/  LDL.LU R27, [R1+0x2bc] ;  /* 0x0002bc00011b7983 */ /* 0x000ea20000300800 */
[----:B------:R-:W-:Y:S01]  /*25b80*/  STL.64 [R1+0x2038], R14 ;  /* 0x0020380e01007387 */ /* 0x000fe20000100a00 */
[----:B----4-:R0:W-:Y:S03]  /*25b90*/  STL.64 [R1+0x2030], R12 ;  /* 0x0020300c01007387 */ /* 0x0101e60000100a00 */
[----:B0-----:R-:W3:Y:S01]  /*25ba0*/  LDL.LU R12, [R1+0x2c0] ;  /* 0x0002c000010c7983 */ /* 0x001ee20000300800 */
[----:B------:R-:W3:Y:S02]  /*25bb0*/  LDL.LU R13, [R1+0x2c4] ;  /* 0x0002c400010d7983 */ /* 0x000ee40000300800 */
[----:B------:R-:W3:Y:S02]  /*25bc0*/  LDL.LU R14, [R1+0x2c8] ;  /* 0x0002c800010e7983 */ /* 0x000ee40000300800 */
[----:B------:R-:W3:Y:S01]  /*25bd0*/  LDL.LU R15, [R1+0x2cc] ;  /* 0x0002cc00010f7983 */ /* 0x000ee20000300800 */
[----:B------:R-:W4:Y:S01]  /*25be0*/  LDL.LU R20, [R1] ;  /* 0x0000000001147983 */ /* 0x000f220000300800 */
[----:B------:R-:W4:Y:S02]  /*25bf0*/  LDL.LU R21, [R1+0x4] ;  /* 0x0000040001157983 */ /* 0x000f240000300800 */
[----:B------:R-:W2:Y:S02]  /*25c00*/  LDL.LU R22, [R1+0x8] ;  /* 0x0000080001167983 */ /* 0x000ea40000300800 */
[----:B------:R-:W2:Y:S01]  /*25c10*/  LDL.LU R23, [R1+0xc] ;  /* 0x00000c0001177983 */ /* 0x000ea20000300800 */
[----:B------:R-:W-:Y:S01]  /*25c20*/  HMMA.16816.F32.BF16 R8, R16, R6, R8 ;  /* 0x000000061008723c */ /* 0x000fe20000041808 */
[----:B--2---:R-:W-:Y:S01]  /*25c30*/  STL.64 [R1+0x1fa0], R22 ;  /* 0x001fa01601007387 */ /* 0x004fe20000100a00 */
[----:B----4-:R0:W-:Y:S03]  /*25c40*/  STL.64 [R1+0x1f98], R20 ;  /* 0x001f981401007387 */ /* 0x0101e60000100a00 */
[----:B0-----:R-:W2:Y:S01]  /*25c50*/  LDL.LU R20, [R1+0x70] ;  /* 0x0000700001147983 */ /* 0x001ea20000300800 */
[----:B------:R-:W2:Y:S02]  /*25c60*/  LDL.LU R21, [R1+0x74] ;  /* 0x0000740001157983 */ /* 0x000ea40000300800 */
[----:B------:R-:W4:Y:S02]  /*25c70*/  LDL.LU R22, [R1+0x78] ;  /* 0x0000780001167983 */ /* 0x000f240000300800 */
[----:B------:R-:W4:Y:S02]  /*25c80*/  LDL.LU R23, [R1+0x7c] ;  /* 0x00007c0001177983 */ /* 0x000f240000300800 */
[----:B----4-:R0:W-:Y:S01]  /*25c90*/  STL.64 [R1+0x1fb0], R22 ;  /* 0x001fb01601007387 */ /* 0x0101e20000100a00 */
[----:B--2---:R-:W-:Y:S10]  /*25ca0*/  STL.64 [R1+0x1fa8], R20 ;  /* 0x001fa81401007387 */ /* 0x004ff40000100a00 */
[----:B------:R-:W-:Y:S02]  /*25cb0*/  STL.64 [R1+0x2e0], R8 ;  /* 0x0002e00801007387 */ /* 0x000fe40000100a00 */
[----:B------:R1:W-:Y:S02]  /*25cc0*/  STL.64 [R1+0x2e8], R10 ;  /* 0x0002e80a01007387 */ /* 0x0003e40000100a00 */
[----:B0-----:R-:W-:-:S02]  /*25cd0*/  IMAD.MOV.U32 R22, RZ, RZ, R3 ;  /* 0x000000ffff167224 */ /* 0x001fc400078e0003 */
[----:B------:R-:W-:Y:S02]  /*25ce0*/  IMAD.MOV.U32 R23, RZ, RZ, R2 ;  /* 0x000000ffff177224 */ /* 0x000fe400078e0002 */
[----:B------:R-:W-:Y:S01]  /*25cf0*/  IMAD.MOV.U32 R3, RZ, RZ, R6 ;  /* 0x000000ffff037224 */ /* 0x000fe200078e0006 */
[----:B-1----:R-:W2:Y:S01]  /*25d00*/  LDL.LU.64 R10, [R1+0x2098] ;  /* 0x00209800010a7983 */ /* 0x002ea20000300a00 */
[----:B------:R-:W-:Y:S02]  /*25d10*/  IMAD.MOV.U32 R2, RZ, RZ, R7 ;  /* 0x000000ffff027224 */ /* 0x000fe400078e0007 */
[----:B------:R-:W2:Y:S02]  /*25d20*/  LDL.LU.64 R6, [R1+0x2090] ;  /* 0x0020900001067983 */ /* 0x000ea40000300a00 */
[----:B------:R-:W2:Y:S02]  /*25d30*/  LDL.LU.64 R4, [R1+0x2088] ;  /* 0x0020880001047983 */ /* 0x000ea40000300a00 */
[C---:B--2---:R-:W-:Y:S11]  /*25d40*/  HMMA.16816.F32.BF16 R4, R16.reuse, R10, R4 ;  /* 0x0000000a1004723c */ /* 0x044ff60000041804 */
[----:B------:R-:W-:Y:S11]  /*25d50*/  @!UPT UIADD3 URZ, URZ, URZ, URZ ;  /* 0x0000003f3f3ff290 */ /* 0x000ff6000fffe03f */
[----:B------:R-:W-:Y:S01]  /*25d60*/  @!UPT UIADD3 URZ, URZ, URZ, URZ ;  /* 0x0000003f3f3ff290 */ /* 0x000fe2000fffe03f */
[----:B------:R0:W-:Y:S01]  /*25d70*/  STL.64 [R1+0x2d0], R4 ;  /* 0x0002d00401007387 */ /* 0x0001e20000100a00 */
[----:B------:R1:W-:Y:S02]  /*25d80*/  STL.64 [R1+0x2d8], R6 ;  /* 0x0002d80601007387 */ /* 0x0003e40000100a00 */
[----:B0-----:R-:W-:Y:S01]  /*25d90*/  IMAD.MOV.U32 R5, RZ, RZ, R10 ;  /* 0x000000ffff057224 */ /* 0x001fe200078e000a */
[----:B-1----:R-:W2:Y:S01]  /*25da0*/  LDL.LU.64 R6, [R1+0x2080] ;  /* 0x0020800001067983 */ /* 0x002ea20000300a00 */
        /* <DEDUP_REMOVED lines=9> */
[----:B------:R-:W3:Y:S02]  /*25e40*/  LDL.LU.64 R10, [R1+0x2070] ;  /* 0x00207000010a7983 */ /* 0x000ee40000300a00 */
[----:B---3--:R-:W-:Y:S01]  /*25e50*/  HMMA.16816.F32.BF16 R24, R16, R10, R24 ;  /* 0x0000000a1018723c */ /* 0x008fe20000041818 */
[----:B-1----:R-:W-:-:S02]  /*25e60*/  IMAD.MOV.U32 R15, RZ, RZ, R10 ;  /* 0x000000ffff0f7224 */ /* 0x002fc400078e000a */
[----:B------:R-:W-:Y:S11]  /*25e70*/  IMAD.MOV.U32 R14, RZ, RZ, R11 ;  /* 0x000000ffff0e7224 */ /* 0x000ff600078e000b */
[----:B------:R-:W-:Y:S09]  /*25e80*/  @!UPT UIADD3 URZ, URZ, URZ, URZ ;  /* 0x0000003f3f3ff290 */ /* 0x000ff2000fffe03f */
[----:B------:R-:W-:Y:S01]  /*25e90*/  STL.64 [R1+0x2b0], R24 ;  /* 0x0002b01801007387 */ /* 0x000fe20000100a00 */
[----:B------:R0:W-:Y:S03]  /*25ea0*/  STL.64 [R1+0x2b8], R26 ;  /* 0x0002b81a01007387 */ /* 0x0001e60000100a00 */
[----:B0-----:R-:W2:Y:S01]  /*25eb0*/  LDL.LU.64 R26, [R1+0x2068] ;  /* 0x00206800011a7983 */ /* 0x001ea20000300a00 */
[----:B------:R-:W2:Y:S02]  /*25ec0*/  LDL.LU.64 R24, [R1+0x2060] ;  /* 0x0020600001187983 */ /* 0x000ea40000300a00 */
[----:B------:R-:W3:Y:S02]  /*25ed0*/  LDL.LU.64 R10, [R1+0x2058] ;  /* 0x00205800010a7983 */ /* 0x000ee40000300a00 */
[----:B------:R-:W3:Y:S02]  /*25ee0*/  LDL.LU.64 R8, [R1+0x2050] ;  /* 0x0020500001087983 */ /* 0x000ee40000300a00 */
[C---:B---3--:R-:W-:Y:S08]  /*25ef0*/  HMMA.16816.F32.BF16 R8, R16.reuse, R22, R8 ;  /* 0x000000161008723c */ /* 0x048ff00000041808 */
[----:B--2---:R-:W-:Y:S11]  /*25f00*/  HMMA.16816.F32.BF16 R24, R16, R6, R24 ;  /* 0x000000061018723c */ /* 0x004ff60000041818 */
        /* <DEDUP_REMOVED lines=21> */
[----:B0-----:R-:W4:Y:S01]  /*26060*/  LDL.LU R24, [R1+0xe0] ;  /* 0x0000e00001187983 */ /* 0x001f220000300800 */
[----:B------:R-:W4:Y:S02]  /*26070*/  LDL.LU R25, [R1+0xe4] ;  /* 0x0000e40001197983 */ /* 0x000f240000300800 */
[----:B-1----:R-:W4:Y:S02]  /*26080*/  LDL.LU R26, [R1+0xe8] ;  /* 0x0000e800011a7983 */ /* 0x002f240000300800 */
        /* <DEDUP_REMOVED lines=33> */
[----:B0-----:R-:W4:Y:S01]  /*262a0*/  LDL.LU.64 R14, [R1+0x2038] ;  /* 0x00203800010e7983 */ /* 0x001f220000300a00 */
[----:B------:R-:W2:Y:S02]  /*262b0*/  LDL.LU.64 R12, [R1+0x2030] ;  /* 0x00203000010c7983 */ /* 0x000ea40000300a00 */
[----:B------:R-:W-:-:S02]  /*262c0*/  IMAD.MOV.U32 R22, RZ, RZ, R3 ;  /* 0x000000ffff167224 */ /* 0x000fc400078e0003 */
        /* <DEDUP_REMOVED lines=8> */
[C---:B--2---:R-:W-:Y:S03]  /*26350*/  HMMA.16816.F32.BF16 R20, R24.reuse, R22, R4 ;  /* 0x000000161814723c */ /* 0x044fe60000041804 */
[----:B------:R-:W2:Y:S01]  /*26360*/  LDL.LU.64 R6, [R1+0x2018] ;  /* 0x0020180001067983 */ /* 0x000ea20000300a00 */
[----:B------:R-:W2:Y:S11]  /*26370*/  LDL.LU.64 R4, [R1+0x2010] ;  /* 0x0020100001047983 */ /* 0x000eb60000300a00 */
[----:B------:R-:W-:Y:S08]  /*26380*/  @!UPT UIADD3 URZ, URZ, URZ, URZ ;  /* 0x0000003f3f3ff290 */ /* 0x000ff0000fffe03f */
        /* <DEDUP_REMOVED lines=31> */
[----:B---3--:R-:W-:Y:S02]  /*26580*/  IMAD.MOV.U32 R17, RZ, RZ, R9 ;  /* 0x000000ffff117224 */ /* 0x008fe400078e0009 */
[----:B------:R-:W-:Y:S02]  /*26590*/  IMAD.MOV.U32 R18, RZ, RZ, R8 ;  /* 0x000000ffff127224 */ /* 0x000fe400078e0008 */
[----:B------:R-:W-:Y:S01]  /*265a0*/  IMAD.MOV.U32 R19, RZ, RZ, R0 ;  /* 0x000000ffff137224 */ /* 0x000fe200078e0000 */
[C---:B--2---:R-:W-:Y:S01]  /*265b0*/  HMMA.16816.F32.BF16 R4, R24.reuse, R6, R20 ;  /* 0x000000061804723c */ /* 0x044fe20000041814 */
[----:B------:R-:W2:Y:S01]  /*265c0*/  LDL.LU.64 R22, [R1+0x1fa0] ;  /* 0x001fa00001167983 */ /* 0x000ea20000300a00 */
[----:B------:R-:W2:Y:S06]  /*265d0*/  LDL.LU.64 R20, [R1+0x1f98] ;  /* 0x001f980001147983 */ /* 0x000eac0000300a00 */
[C---:B----4-:R-:W-:Y:S01]  /*265e0*/  HMMA.16816.F32.BF16 R8, R24.reuse, R10, R16 ;  /* 0x0000000a1808723c */ /* 0x050fe20000041810 */
[----:B------:R-:W-:Y:S11]  /*265f0*/  LDSM.16.M88.4 R16, [R13+0x4080] ;  /* 0x004080000d10783b */ /* 0x000ff60000000200 */
        /* <DEDUP_REMOVED lines=12> */
[----:B------:R-:W0:Y:S04]  /*266c0*/  LDSM.16.MT88.4 R4, [R28+0x28000] ;  /* 0x028000001c04783b */ /* 0x000e280000004200 */
[----:B------:R1:W-:Y:S01]  /*266d0*/  STL [R1+0x1c00], R0 ;  /* 0x001c000001007387 */ /* 0x0003e20000100800 */
[----:B0-----:R-:W-:-:S02]  /*266e0*/  IMAD.MOV.U32 R22, RZ, RZ, R4 ;  /* 0x000000ffff167224 */ /* 0x001fc400078e0004 */
[----:B------:R-:W-:Y:S02]  /*266f0*/  IMAD.MOV.U32 R21, RZ, RZ, R5 ;  /* 0x000000ffff157224 */ /* 0x000fe400078e0005 */
[----:B------:R-:W-:Y:S02]  /*26700*/  IMAD.MOV.U32 R20, RZ, RZ, R6 ;  /* 0x000000ffff147224 */ /* 0x000fe400078e0006 */
[----:B-1----:R-:W-:Y:S02]  /*26710*/  IMAD.MOV.U32 R0, RZ, RZ, R7 ;  /* 0x000000ffff007224 */ /* 0x002fe400078e0007 */
[----:B------:R-:W0:Y:S04]  /*26720*/  LDSM.16.M88.4 R4, [R13+0x80] ;  /* 0x000080000d04783b */ /* 0x000e280000000200 */
        /* <DEDUP_REMOVED lines=17> */
[----:B------:R-:W-:Y:S01]  /*26840*/  STL [R1+0x1b40], R7 ;  /* 0x001b400701007387 */ /* 0x000fe20000100800 */
[----:B------:R0:W-:Y:S04]  /*26850*/  STL.64 [R1+0x1f88], R4 ;  /* 0x001f880401007387 */ /* 0x0001e80000100a00 */
[----:B------:R-:W1:Y:S04]  /*26860*/  LDSM.16.M88.4 R8, [R13+0x18080] ;  /* 0x018080000d08783b */ /* 0x000e680000000200 */
[----:B0-----:R-:W2:Y:S04]  /*26870*/  LDL.64 R4, [R1+0x40] ;  /* 0x0000400001047983 */ /* 0x001ea80000100a00 */
[----:B--2---:R0:W-:Y:S04]  /*26880*/  STL.64 [R1+0x1f90], R4 ;  /* 0x001f900401007387 */ /* 0x0041e80000100a00 */
[----:B0-----:R-:W2:Y:S01]  /*26890*/  LDL.64 R4, [R1+0x50] ;  /* 0x0000500001047983 */ /* 0x001ea20000100a00 */
[----:B-1----:R-:W-:Y:S02]  /*268a0*/  STL [R1+0x1ae4], R10 ;  /* 0x001ae40a01007387 */ /* 0x002fe40000100800 */
[----:B------:R-:W-:Y:S02]  /*268b0*/  STL [R1+0x1ae0], R11 ;  /* 0x001ae00b01007387 */ /* 0x000fe40000100800 */
[----:B------:R0:W-:Y:S02]  /*268c0*/  STL.64 [R1+0x1f48], R8 ;  /* 0x001f480801007387 */ /* 0x0001e40000100a00 */
[----:B0-----:R-:W2:Y:S01]  /*268d0*/  LDL.LU R8, [R1+0x370] ;  /* 0x0003700001087983 */ /* 0x001ea20000300800 */
[----:B------:R-:W2:Y:S02]  /*268e0*/  LDL.LU R9, [R1+0x374] ;  /* 0x0003740001097983 */ /* 0x000ea40000300800 */
[----:B------:R-:W2:Y:S02]  /*268f0*/  LDL.LU R10, [R1+0x378] ;  /* 0x00037800010a7983 */ /* 0x000ea40000300800 */
[----:B------:R-:W-:-:S02]  /*26900*/  IMAD.MOV.U32 R11, RZ, RZ, R12 ;  /* 0x000000ffff0b7224 */ /* 0x000fc400078e000c */
[----:B------:R-:W0:Y:S04]  /*26910*/  LDSM.16.M88.4 R12, [R13+0x1c080] ;  /* 0x01c080000d0c783b */ /* 0x000e280000000200 */
[----:B0-----:R-:W-:Y:S01]  /*26920*/  STL [R1+0x1c04], R15 ;  /* 0x001c040f01007387 */ /* 0x001fe20000100800 */
[----:B------:R-:W-:Y:S02]  /*26930*/  STL [R1+0x1f40], R14 ;  /* 0x001f400e01007387 */ /* 0x000fe40000100800 */
[----:B------:R0:W-:Y:S02]  /*26940*/  STL.64 [R1+0x1f38], R12 ;  /* 0x001f380c01007387 */ /* 0x0001e40000100a00 */
[----:B0-----:R-:W3:Y:S01]  /*26950*/  LDL.64 R12, [R1+0x30] ;  /* 0x00003000010c7983 */ /* 0x001ee20000100a00 */
[----:B------:R0:W-:Y:S02]  /*26960*/  STL.64 [R1+0x1f28], R18 ;  /* 0x001f281201007387 */ /* 0x0001e40000100a00 */
[----:B------:R1:W-:Y:S02]  /*26970*/  STL.64 [R1+0x1f20], R16 ;  /* 0x001f201001007387 */ /* 0x0003e40000100a00 */
[----:B0-----:R-:W-:-:S02]  /*26980*/  IMAD.MOV.U32 R18, RZ, RZ, R20 ;  /* 0x000000ffff127224 */ /* 0x001fc400078e0014 */
[----:B-1----:R-:W-:Y:S02]  /*26990*/  IMAD.MOV.U32 R16, RZ, RZ, R22 ;  /* 0x000000ffff107224 */ /* 0x002fe400078e0016 */
[----:B------:R-:W-:Y:S02]  /*269a0*/  IMAD.MOV.U32 R17, RZ, RZ, R21 ;  /* 0x000000ffff117224 */ /* 0x000fe400078e0015 */
[----:B------:R-:W0:Y:S01]  /*269b0*/  LDSM.16.MT88.4 R20, [R28+0x28100] ;  /* 0x028100001c14783b */ /* 0x000e220000004200 */
[----:B------:R-:W-:-:S03]  /*269c0*/  IMAD.MOV.U32 R19, RZ, RZ, R0 ;  /* 0x000000ffff137224 */ /* 0x000fc600078e0000 */
[----:B0-----:R-:W-:Y:S01]  /*269d0*/  STL.64 [R1+0x1e98], R22 ;  /* 0x001e981601007387 */ /* 0x001fe20000100a00 */
[----:B------:R0:W-:Y:S03]  /*269e0*/  STL.64 [R1+0x1e90], R20 ;  /* 0x001e901401007387 */ /* 0x0001e60000100a00 */
[----:B0-----:R-:W3:Y:S01]  /*269f0*/  LDL.LU R20, [R1+0x350] ;  /* 0x0003500001147983 */ /* 0x001ee20000300800 */
[----:B------:R-:W3:Y:S02]  /*26a00*/  LDL.LU R21, [R1+0x354] ;  /* 0x0003540001157983 */ /* 0x000ee40000300800 */
[----:B------:R-:W3:Y:S02]  /*26a10*/  LDL.LU R22, [R1+0x358] ;  /* 0x0003580001167983 */ /* 0x000ee40000300800 */
[----:B------:R-:W3:Y:S01]  /*26a20*/  LDL.LU R23, [R1+0x35c] ;  /* 0x00035c0001177983 */ /* 0x000ee20000300800 */
[----:B------:R-:W-:Y:S01]  /*26a30*/  STL.64 [R1+0x1e10], R26 ;  /* 0x001e101a01007387 */ /* 0x000fe20000100a00 */
[----:B------:R0:W-:Y:S03]  /*26a40*/  STL.64 [R1+0x1e08], R24 ;  /* 0x001e081801007387 */ /* 0x0001e60000100a00 */
[----:B0-----:R-:W4:Y:S01]  /*26a50*/  LDL.LU R24, [R1+0x360] ;  /* 0x0003600001187983 */ /* 0x001f220000300800 */
[----:B------:R-:W4:Y:S02]  /*26a60*/  LDL.LU R25, [R1+0x364] ;  /* 0x0003640001197983 */ /* 0x000f240000300800 */
[----:B------:R-:W4:Y:S02]  /*26a70*/  LDL.LU R26, [R1+0x368] ;  /* 0x00036800011a7983 */ /* 0x000f240000300800 */
[----:B------:R-:W4:Y:S01]  /*26a80*/  LDL.LU R27, [R1+0x36c] ;  /* 0x00036c00011b7983 */ /* 0x000f220000300800 */
[----:B------:R-:W-:Y:S01]  /*26a90*/  STL [R1+0x1d00], R28 ;  /* 0x001d001c01007387 */ /* 0x000fe20000100800 */
[C---:B--2---:R-:W-:Y:S11]  /*26aa0*/  HMMA.16816.F32.BF16 R8, R16.reuse, R4, R8 ;  /* 0x000000041008723c */ /* 0x044ff60000041808 */
[----:B------:R-:W-:Y:S11]  /*26ab0*/  @!UPT UIADD3 URZ, URZ, URZ, URZ ;  /* 0x0000003f3f3ff290 */ /* 0x000ff6000fffe03f */
[----:B------:R-:W-:Y:S01]  /*26ac0*/  @!UPT UIADD3 URZ, URZ, URZ, URZ ;  /* 0x0000003f3f3ff290 */ /* 0x000fe2000fffe03f */
[----:B------:R0:W-:Y:S01]  /*26ad0*/  STL.64 [R1+0x370], R8 ;  /* 0x0003700801007387 */ /* 0x0001e20000100a00 */
[----:B------:R1:W-:Y:S02]  /*26ae0*/  STL.64 [R1+0x378], R10 ;  /* 0x0003780a01007387 */ /* 0x0003e40000100a00 */
[----:B0-----:R-:W-:Y:S02]  /*26af0*/  IMAD.MOV.U32 R9, RZ, RZ, R4 ;  /* 0x000000ffff097224 */ /* 0x001fe400078e0004 */
[----:B------:R-:W-:Y:S02]  /*26b00*/  IMAD.MOV.U32 R8, RZ, RZ, R5 ;  /* 0x000000ffff087224 */ /* 0x000fe400078e0005 */
[----:B------:R-:W4:Y:S02]  /*26b10*/  LDL.LU.64 R4, [R1+0x1f90] ;  /* 0x001f900001047983 */ /* 0x000f240000300a00 */
[----:B----4-:R-:W-:Y:S01]  /*26b20*/  HMMA.16816.F32.BF16 R24, R16, R4, R24 ;  /* 0x000000041018723c */ /* 0x010fe20000041818 */
[----:B-1----:R-:W-:-:S02]  /*26b30*/  IMAD.MOV.U32 R11, RZ, RZ, R4 ;  /* 0x000000ffff0b7224 */ /* 0x002fc400078e0004 */
[----:B------:R-:W-:Y:S02]  /*26b40*/  IMAD.MOV.U32 R10, RZ, RZ, R5 ;  /* 0x000000ffff0a7224 */ /* 0x000fe400078e0005 */
[----:B------:R-:W2:Y:S03]  /*26b50*/  LDL.LU.64 R4, [R1+0x1f88] ;  /* 0x001f880001047983 */ /* 0x000ea60000300a00 */
[----:B---3--:R-:W-:Y:S11]  /*26b60*/  HMMA.16816.F32.BF16 R20, R16, R12, R20 ;  /* 0x0000000c1014723c */ /* 0x008ff60000041814 */
[----:B------:R-:W-:Y:S05]  /*26b70*/  @!UPT UIADD3 URZ, URZ, URZ, URZ ;  /* 0x0000003f3f3ff290 */ /* 0x000fea000fffe03f */
[----:B------:R-:W-:Y:S02]  /*26b80*/  IMAD.MOV.U32 R7, RZ, RZ, R27 ;  /* 0x000000ffff077224 */ /* 0x000fe400078e001b */
[----:B------:R-:W-:Y:S01]  /*26b90*/  IMAD.MOV.U32 R6, RZ, RZ, R26 ;  /* 0x000000ffff067224 */ /* 0x000fe200078e001a */
[----:B------:R-:W-:Y:S02]  /*26ba0*/  STL.64 [R1+0x360], R24 ;  /* 0x0003601801007387 */ /* 0x000fe40000100a00 */
[----:B------:R-:W-:Y:S02]  /*26bb0*/  STL [R1+0x1b5c], R7 ;  /* 0x001b5c0701007387 */ /* 0x000fe40000100800 */
[----:B------:R0:W-:Y:S01]  /*26bc0*/  STL [R1+0x1b58], R6 ;  /* 0x001b580601007387 */ /* 0x0001e20000100800 */
[----:B------:R1:W-:Y:S02]  /*26bd0*/  STL.64 [R1+0x350], R20 ;  /* 0x0003501401007387 */ /* 0x0003e40000100a00 */
[----:B------:R3:W-:Y:S02]  /*26be0*/  STL.64 [R1+0x358], R22 ;  /* 0x0003581601007387 */ /* 0x0007e40000100a00 */
[----:B0-----:R-:W-:-:S05]  /*26bf0*/  IMAD.MOV.U32 R6, RZ, RZ, R12 ;  /* 0x000000ffff067224 */ /* 0x001fca00078e000c */
[----:B------:R-:W-:Y:S04]  /*26c00*/  STL [R1+0x1f58], R6 ;  /* 0x001f580601007387 */ /* 0x000fe80000100800 */
[----:B--2---:R-:W-:Y:S01]  /*26c10*/  STL.64 [R1+0x1f50], R4 ;  /* 0x001f500401007387 */ /* 0x004fe20000100a00 */
[----:B-1----:R-:W2:Y:S02]  /*26c20*/  LDL.LU R20, [R1+0x100] ;  /* 0x0001000001147983 */ /* 0x002ea40000300800 */
[----:B------:R-:W2:Y:S02]  /*26c30*/  LDL.LU R21, [R1+0x104] ;  /* 0x0001040001157983 */ /* 0x000ea40000300800 */
[----:B---3--:R-:W3:Y:S01]  /*26c40*/  LDL.LU R22, [R1+0x108] ;  /* 0x0001080001167983 */ /* 0x008ee20000300800 */
[----:B------:R-:W3:Y:S01]  /*26c50*/  LDL.LU R23, [R1+0x10c] ;  /* 0x00010c0001177983 */ /* 0x000ee20000300800 */
[----:B------:R-:W4:Y:S02]  /*26c60*/  LDL.LU R24, [R1+0x130] ;  /* 0x0001300001187983 */ /* 0x000f240000300800 */
[----:B------:R-:W4:Y:S02]  /*26c70*/  LDL.LU R25, [R1+0x134] ;  /* 0x0001340001197983 */ /* 0x000f240000300800 */
[----:B------:R-:W2:Y:S01]  /*26c80*/  LDL.LU R26, [R1+0x138] ;  /* 0x00013800011a7983 */ /* 0x000ea20000300800 */
[----:B------:R-:W2:Y:S04]  /*26c90*/  LDL.LU R27, [R1+0x13c] ;  /* 0x00013c00011b7983 */ /* 0x000ea80000300800 */
[----:B--2---:R-:W-:Y:S01]  /*26ca0*/  STL.64 [R1+0x1ee8], R26 ;  /* 0x001ee81a01007387 */ /* 0x004fe20000100a00 */
[----:B----4-:R0:W-:Y:S03]  /*26cb0*/  STL.64 [R1+0x1ee0], R24 ;  /* 0x001ee01801007387 */ /* 0x0101e60000100a00 */
[----:B0-----:R-:W2:Y:S01]  /*26cc0*/  LDL.LU R24, [R1+0x140] ;  /* 0x0001400001187983 */ /* 0x001ea20000300800 */
[----:B------:R-:W2:Y:S02]  /*26cd0*/  LDL.LU R25, [R1+0x144] ;  /* 0x0001440001197983 */ /* 0x000ea40000300800 */
[----:B------:R-:W4:Y:S02]  /*26ce0*/  LDL.LU R26, [R1+0x148] ;  /* 0x00014800011a7983 */ /* 0x000f240000300800 */
[----:B------:R-:W4:Y:S01]  /*26cf0*/  LDL.LU R27, [R1+0x14c] ;  /* 0x00014c00011b7983 */ /* 0x000f220000300800 */
[----:B------:R-:W2:Y:S01]  /*26d00*/  LDL.LU R4, [R1+0x330] ;  /* 0x0003300001047983 */ /* 0x000ea20000300800 */
[----:B------:R-:W2:Y:S02]  /*26d10*/  LDL.LU R5, [R1+0x334] ;  /* 0x0003340001057983 */ /* 0x000ea40000300800 */
[----:B------:R-:W2:Y:S02]  /*26d20*/  LDL.LU R6, [R1+0x338] ;  /* 0x0003380001067983 */ /* 0x000ea40000300800 */
[----:B------:R-:W2:Y:S02]  /*26d30*/  LDL.LU R7, [R1+0x33c] ;  /* 0x00033c0001077983 */ /* 0x000ea40000300800 */
[----:B--2---:R-:W-:Y:S01]  /*26d40*/  STL.64 [R1+0x1f68], R6 ;  /* 0x001f680601007387 */ /* 0x004fe20000100a00 */
[----:B------:R0:W-:Y:S02]  /*26d50*/  STL.64 [R1+0x1f60], R4 ;  /* 0x001f600401007387 */ /* 0x0001e40000100a00 */
[----:B0-----:R-:W-:-:S02]  /*26d60*/  IMAD.MOV.U32 R4, RZ, RZ, R2 ;  /* 0x000000ffff047224 */ /* 0x001fc400078e0002 */
[----:B------:R-:W-:Y:S01]  /*26d70*/  IMAD.MOV.U32 R5, RZ, RZ, R3 ;  /* 0x000000ffff057224 */ /* 0x000fe200078e0003 */
[----:B------:R-:W2:Y:S01]  /*26d80*/  LDL.LU R2, [R1+0x1f84] ;  /* 0x001f840001027983 */ /* 0x000ea20000300800 */
[----:B------:R-:W2:Y:S02]  /*26d90*/  LDL.LU R3, [R1+0x1f80] ;  /* 0x001f800001037983 */ /* 0x000ea40000300800 */
[----:B----4-:R-:W-:Y:S02]  /*26da0*/  STL.64 [R1+0x1ef8], R26 ;  /* 0x001ef81a01007387 */ /* 0x010fe40000100a00 */
[----:B------:R0:W-:Y:S02]  /*26db0*/  STL.64 [R1+0x1ef0], R24 ;  /* 0x001ef01801007387 */ /* 0x0001e40000100a00 */
[----:B0-----:R-:W-:Y:S02]  /*26dc0*/  IMAD.MOV.U32 R24, RZ, RZ, R11 ;  /* 0x000000ffff187224 */ /* 0x001fe400078e000b */
[----:B------:R-:W-:-:S05]  /*26dd0*/  IMAD.MOV.U32 R25, RZ, RZ, R10 ;  /* 0x000000ffff197224 */ /* 0x000fca00078e000a */
[----:B------:R0:W-:Y:S02]  /*26de0*/  STL.64 [R1+0x1f08], R24 ;  /* 0x001f081801007387 */ /* 0x0001e40000100a00 */
[----:B0-----:R-:W-:Y:S02]  /*26df0*/  IMAD.MOV.U32 R25, RZ, RZ, R8 ;  /* 0x000000ffff197224 */ /* 0x001fe400078e0008 */
[----:B------:R-:W-:Y:S01]  /*26e00*/  IMAD.MOV.U32 R24, RZ, RZ, R9 ;  /* 0x000000ffff187224 */ /* 0x000fe200078e0009 */
[----:B------:R-:W4:Y:S01]  /*26e10*/  LDL.LU R8, [R1+0x320] ;  /* 0x0003200001087983 */ /* 0x000f220000300800 */
[----:B------:R-:W4:Y:S02]  /*26e20*/  LDL.LU R9, [R1+0x324] ;  /* 0x0003240001097983 */ /* 0x000f240000300800 */
[----:B------:R-:W2:Y:S02]  /*26e30*/  LDL.LU R10, [R1+0x328] ;  /* 0x00032800010a7983 */ /* 0x000ea40000300800 */
[----:B------:R-:W2:Y:S02]  /*26e40*/  LDL.LU R11, [R1+0x32c] ;  /* 0x00032c00010b7983 */ /* 0x000ea40000300800 */
[----:B------:R-:W-:Y:S01]  /*26e50*/  IMAD.MOV.U32 R0, RZ, RZ, R13 ;  /* 0x000000ffff007224 */ /* 0x000fe200078e000d */
[----:B--2---:R-:W-:Y:S01]  /*26e60*/  STL.64 [R1+0x1f78], R10 ;  /* 0x001f780a01007387 */ /* 0x004fe20000100a00 */
[----:B----4-:R0:W-:Y:S03]  /*26e70*/  STL.64 [R1+0x1f70], R8 ;  /* 0x001f700801007387 */ /* 0x0101e60000100a00 */
[----:B0-----:R-:W2:Y:S01]  /*26e80*/  LDL.LU R8, [R1+0x340] ;  /* 0x0003400001087983 */ /* 0x001ea20000300800 */
[----:B------:R-:W2:Y:S02]  /*26e90*/  LDL.LU R9, [R1+0x344] ;  /* 0x0003440001097983 */ /* 0x000ea40000300800 */
[----:B------:R-:W2:Y:S02]  /*26ea0*/  LDL.LU R10, [R1+0x348] ;  /* 0x00034800010a7983 */ /* 0x000ea40000300800 */
[----:B------:R-:W2:Y:S01]  /*26eb0*/  LDL.LU R11, [R1+0x34c] ;  /* 0x00034c00010b7983 */ /* 0x000ea20000300800 */
[----:B------:R0:W-:Y:S04]  /*26ec0*/  STL.64 [R1+0x1f30], R24 ;  /* 0x001f301801007387 */ /* 0x0001e80000100a00 */
[----:B0-----:R-:W4:Y:S01]  /*26ed0*/  LDL.LU R24, [R1+0x1f0] ;  /* 0x0001f00001187983 */ /* 0x001f220000300800 */
[----:B------:R-:W4:Y:S02]  /*26ee0*/  LDL.LU R25, [R1+0x1f4] ;  /* 0x0001f40001197983 */ /* 0x000f240000300800 */
[----:B------:R-:W4:Y:S02]  /*26ef0*/  LDL.LU R26, [R1+0x1f8] ;  /* 0x0001f800011a7983 */ /* 0x000f240000300800 */
[----:B------:R-:W4:Y:S01]  /*26f00*/  LDL.LU R27, [R1+0x1fc] ;  /* 0x0001fc00011b7983 */ /* 0x000f220000300800 */
[----:B------:R-:W4:Y:S01]  /*26f10*/  LDL.LU R12, [R1+0x310] ;  /* 0x00031000010c7983 */ /* 0x000f220000300800 */
[----:B------:R-:W4:Y:S02]  /*26f20*/  LDL.LU R13, [R1+0x314] ;  /* 0x00031400010d7983 */ /* 0x000f240000300800 */
[----:B------:R-:W4:Y:S02]  /*26f30*/  LDL.LU R14, [R1+0x318] ;  /* 0x00031800010e7983 */ /* 0x000f240000300800 */
[----:B------:R-:W4:Y:S01]  /*26f40*/  LDL.LU R15, [R1+0x31c] ;  /* 0x00031c00010f7983 */ /* 0x000f220000300800 */
[----:B---3--:R-:W-:Y:S01]  /*26f50*/  STL.64 [R1+0x1ea8], R22 ;  /* 0x001ea81601007387 */ /* 0x008fe20000100a00 */
[----:B------:R0:W-:Y:S03]  /*26f60*/  STL.64 [R1+0x1ea0], R20 ;  /* 0x001ea01401007387 */ /* 0x0001e60000100a00 */
[----:B0-----:R-:W3:Y:S01]  /*26f70*/  LDL.LU R20, [R1+0x110] ;  /* 0x0001100001147983 */ /* 0x001ee20000300800 */
[----:B------:R-:W3:Y:S02]  /*26f80*/  LDL.LU R21, [R1+0x114] ;  /* 0x0001140001157983 */ /* 0x000ee40000300800 */
[----:B------:R-:W3:Y:S02]  /*26f90*/  LDL.LU R22, [R1+0x118] ;  /* 0x0001180001167983 */ /* 0x000ee40000300800 */
[----:B------:R-:W3:Y:S01]  /*26fa0*/  LDL.LU R23, [R1+0x11c] ;  /* 0x00011c0001177983 */ /* 0x000ee20000300800 */
[C---:B--2---:R-:W-:Y:S01]  /*26fb0*/  HMMA.16816.F32.BF16 R4, R16.reuse, R4, R8 ;  /* 0x000000041004723c */ /* 0x044fe20000041808 */
[----:B---3--:R-:W-:Y:S01]  /*26fc0*/  STL.64 [R1+0x1eb8], R22 ;  /* 0x001eb81601007387 */ /* 0x008fe20000100a00 */
[----:B------:R0:W-:Y:S03]  /*26fd0*/  STL.64 [R1+0x1eb0], R20 ;  /* 0x001eb01401007387 */ /* 0x0001e60000100a00 */
[----:B0-----:R-:W2:Y:S01]  /*26fe0*/  LDL.64 R20, [R1+0x10] ;  /* 0x0000100001147983 */ /* 0x001ea20000100a00 */
[----:B------:R-:W3:Y:S02]  /*26ff0*/  LDL.LU.64 R10, [R1+0x1f78] ;  /* 0x001f7800010a7983 */ /* 0x000ee40000300a00 */
[----:B------:R-:W3:Y:S11]  /*27000*/  LDL.LU.64 R8, [R1+0x1f70] ;  /* 0x001f700001087983 */ /* 0x000ef60000300a00 */
[----:B------:R-:W-:Y:S04]  /*27010*/  @!UPT UIADD3 URZ, URZ, URZ, URZ ;  /* 0x0000003f3f3ff290 */ /* 0x000fe8000fffe03f */
[----:B------:R-:W-:Y:S01]  /*27020*/  STL.64 [R1+0x340], R4 ;  /* 0x0003400401007387 */ /* 0x000fe20000100a00 */
[----:B------:R0:W-:Y:S04]  /*27030*/  STL.64 [R1+0x348], R6 ;  /* 0x0003480601007387 */ /* 0x0001e80000100a00 */
[----:B0-----:R-:W2:Y:S01]  /*27040*/  LDL.LU.64 R6, [R1+0x1f68] ;  /* 0x001f680001067983 */ /* 0x001ea20000300a00 */
[----:B------:R-:W2:Y:S02]  /*27050*/  LDL.LU.64 R4, [R1+0x1f60] ;  /* 0x001f600001047983 */ /* 0x000ea40000300a00 */
[----:B--2---:R-:W-:Y:S11]  /*27060*/  HMMA.16816.F32.BF16 R4, R16, R20, R4 ;  /* 0x000000141004723c */ /* 0x004ff60000041804 */
[----:B------:R-:W-:Y:S11]  /*27070*/  @!UPT UIADD3 URZ, URZ, URZ, URZ ;  /* 0x0000003f3f3ff290 */ /* 0x000ff6000fffe03f */
[----:B------:R-:W-:Y:S01]  /*27080*/  @!UPT UIADD3 URZ, URZ, URZ, URZ ;  /* 0x0000003f3f3ff290 */ /* 0x000fe2000fffe03f */
[----:B------:R-:W-:Y:S01]  /*27090*/  STL.64 [R1+0x330], R4 ;  /* 0x0003300401007387 */ /* 0x000fe20000100a00 */
[----:B------:R0:W-:Y:S03]  /*270a0*/  STL.64 [R1+0x338], R6 ;  /* 0x0003380601007387 */ /* 0x0001e60000100a00 */
[----:B0-----:R-:W2:Y:S01]  /*270b0*/  LDL.LU R6, [R1+0x1f58] ;  /* 0x001f580001067983 */ /* 0x001ea20000300800 */
[----:B------:R-:W3:Y:S02]  /*270c0*/  LDL.LU.64 R4, [R1+0x1f50] ;  /* 0x001f500001047983 */ /* 0x000ee40000300a00 */
[----:B------:R0:W-:Y:S02]  /*270d0*/  STL.64 [R1+0x1ec8], R20 ;  /* 0x001ec81401007387 */ /* 0x0001e40000100a00 */
[----:B0-----:R-:W-:Y:S02]  /*270e0*/  IMAD.MOV.U32 R21, RZ, RZ, R0 ;  /* 0x000000ffff157224 */ /* 0x001fe400078e0000 */
[----:B--2---:R-:W-:-:S05]  /*270f0*/  IMAD.MOV.U32 R20, RZ, RZ, R6 ;  /* 0x000000ffff147224 */ /* 0x004fca00078e0006 */
[----:B------:R0:W-:Y:S04]  /*27100*/  STL.64 [R1+0x1f00], R20 ;  /* 0x001f001401007387 */ /* 0x0001e80000100a00 */
        /* <DEDUP_REMOVED lines=9> */
[----:B------:R-:W2:Y:S02]  /*271a0*/  LDL.LU R22, [R1+0x168] ;  /* 0x0001680001167983 */ /* 0x000ea40000300800 */
[----:B------:R-:W2:Y:S11]  /*271b0*/  LDL.LU R23, [R1+0x16c] ;  /* 0x00016c0001177983 */ /* 0x000eb60000300800 */
[----:B------:R-:W-:Y:S02]  /*271c0*/  @!UPT UIADD3 URZ, URZ, URZ, URZ ;  /* 0x0000003f3f3ff290 */ /* 0x000fe4000fffe03f */
[----:B------:R0:W-:Y:S01]  /*271d0*/  STL.64 [R1+0x320], R8 ;  /* 0x0003200801007387 */ /* 0x0001e20000100a00 */
[----:B------:R-:W-:Y:S03]  /*271e0*/  STL.64 [R1+0x328], R10 ;  /* 0x0003280a01007387 */ /* 0x000fe60000100a00 */
[----:B0-----:R-:W4:Y:S01]  /*271f0*/  LDL.LU.64 R8, [R1+0x1f48] ;  /* 0x001f480001087983 */ /* 0x001f220000300a00 */
[----:B------:R0:W-:Y:S03]  /*27200*/  STL.64 [R1+0x1ec0], R4 ;  /* 0x001ec00401007387 */ /* 0x0001e60000100a00 */
[----:B0-----:R-:W3:Y:S01]  /*27210*/  LDL.LU R4, [R1+0x120] ;  /* 0x0001200001047983 */ /* 0x001ee20000300800 */
[----:B------:R-:W3:Y:S02]  /*27220*/  LDL.LU R5, [R1+0x124] ;  /* 0x0001240001057983 */ /* 0x000ee40000300800 */
[----:B------:R-:W2:Y:S02]  /*27230*/  LDL.LU R6, [R1+0x128] ;  /* 0x0001280001067983 */ /* 0x000ea40000300800 */
[----:B------:R-:W2:Y:S01]  /*27240*/  LDL.LU R7, [R1+0x12c] ;  /* 0x00012c0001077983 */ /* 0x000ea20000300800 */
[C---:B----4-:R-:W-:Y:S01]  /*27250*/  HMMA.16816.F32.BF16 R12, R16.reuse, R8, R12 ;  /* 0x00000008100c723c */ /* 0x050fe2000004180c */
[----:B--2---:R-:W-:Y:S01]  /*27260*/  STL.64 [R1+0x1ed8], R6 ;  /* 0x001ed80601007387 */ /* 0x004fe20000100a00 */
[----:B---3--:R0:W-:Y:S03]  /*27270*/  STL.64 [R1+0x1ed0], R4 ;  /* 0x001ed00401007387 */ /* 0x0081e60000100a00 */
        /* <DEDUP_REMOVED lines=45> */
[----:B------:R-:W-:-:S03]  /*27550*/  IMAD.MOV.U32 R10, RZ, RZ, R23 ;  /* 0x000000ffff0a7224 */ /* 0x000fc600078e0017 */
[----:B------:R-:W-:Y:S01]  /*27560*/  STL [R1+0x1d04], R11 ;  /* 0x001d040b01007387 */ /* 0x000fe20000100800 */
        /* <DEDUP_REMOVED lines=30> */
[----:B------:R-:W-:Y:S02]  /*27750*/  STL [R1+0x1e88], R10 ;  /* 0x001e880a01007387 */ /* 0x000fe40000100800 */
[----:B------:R-:W-:Y:S01]  /*27760*/  STL.64 [R1+0x1e80], R8 ;  /* 0x001e800801007387 */ /* 0x000fe20000100a00 */
[----:B------:R0:W-:Y:S01]  /*27770*/  STL.64 [R1+0xf0], R4 ;  /* 0x0000f00401007387 */ /* 0x0001e20000100a00 */
[----:B------:R-:W-:-:S02]  /*27780*/  IMAD.MOV.U32 R3, RZ, RZ, R6 ;  /* 0x000000ffff037224 */ /* 0x000fc400078e0006 */
[----:B------:R-:W-:Y:S01]  /*27790*/  IMAD.MOV.U32 R2, RZ, RZ, R7 ;  /* 0x000000ffff027224 */ /* 0x000fe200078e0007 */
[----:B0-----:R-:W4:Y:S01]  /*277a0*/  LDL.LU R4, [R1+0x3a0] ;  /* 0x0003a00001047983 */ /* 0x001f220000300800 */
[----:B------:R-:W4:Y:S02]  /*277b0*/  LDL.LU R5, [R1+0x3a4] ;  /* 0x0003a40001057983 */ /* 0x000f240000300800 */
[----:B------:R-:W2:Y:S02]  /*277c0*/  LDL.LU R6, [R1+0x3a8] ;  /* 0x0003a80001067983 */ /* 0x000ea40000300800 */
[----:B------:R-:W2:Y:S02]  /*277d0*/  LDL.LU R7, [R1+0x3ac] ;  /* 0x0003ac0001077983 */ /* 0x000ea40000300800 */
[----:B--2---:R-:W-:Y:S01]  /*277e0*/  STL.64 [R1+0x1e40], R6 ;  /* 0x001e400601007387 */ /* 0x004fe20000100a00 */
[----:B----4-:R0:W-:Y:S02]  /*277f0*/  STL.64 [R1+0x1e38], R4 ;  /* 0x001e380401007387 */ /* 0x0101e40000100a00 */
[----:B0-----:R-:W-:-:S02]  /*27800*/  IMAD.MOV.U32 R4, RZ, RZ, R24 ;  /* 0x000000ffff047224 */ /* 0x001fc400078e0018 */
[----:B------:R-:W-:-:S05]  /*27810*/  IMAD.MOV.U32 R5, RZ, RZ, R15 ;  /* 0x000000ffff057224 */ /* 0x000fca00078e000f */
[----:B------:R0:W-:Y:S04]  /*27820*/  STL.64 [R1+0x1e58], R4 ;  /* 0x001e580401007387 */ /* 0x0001e80000100a00 */
[----:B0-----:R-:W2:Y:S04]  /*27830*/  LDL.64 R4, [R1+0x30] ;  /* 0x0000300001047983 */ /* 0x001ea80000100a00 */
[----:B--2---:R0:W-:Y:S01]  /*27840*/  STL.64 [R1+0x1e70], R4 ;  /* 0x001e700401007387 */ /* 0x0041e20000100a00 */
[----:B------:R-:W2:Y:S02]  /*27850*/  LDL.LU R24, [R1+0x390] ;  /* 0x0003900001187983 */ /* 0x000ea40000300800 */
[----:B------:R-:W2:Y:S02]  /*27860*/  LDL.LU R25, [R1+0x394] ;  /* 0x0003940001197983 */ /* 0x000ea40000300800 */
[----:B------:R-:W4:Y:S01]  /*27870*/  LDL.LU R26, [R1+0x398] ;  /* 0x00039800011a7983 */ /* 0x000f220000300800 */
[----:B------:R-:W4:Y:S01]  /*27880*/  LDL.LU R27, [R1+0x39c] ;  /* 0x00039c00011b7983 */ /* 0x000f220000300800 */
[----:B------:R-:W2:Y:S02]  /*27890*/  LDL.LU R8, [R1+0x3e0] ;  /* 0x0003e00001087983 */ /* 0x000ea40000300800 */
[----:B------:R-:W2:Y:S02]  /*278a0*/  LDL.LU R9, [R1+0x3e4] ;  /* 0x0003e40001097983 */ /* 0x000ea40000300800 */
[----:B------:R-:W2:Y:S01]  /*278b0*/  LDL.LU R10, [R1+0x3e8] ;  /* 0x0003e800010a7983 */ /* 0x000ea20000300800 */
[----:B------:R-:W2:Y:S04]  /*278c0*/  LDL.LU R11, [R1+0x3ec] ;  /* 0x0003ec00010b7983 */ /* 0x000ea80000300800 */
[----:B0-----:R-:W2:Y:S04]  /*278d0*/  LDL.64 R4, [R1+0x40] ;  /* 0x0000400001047983 */ /* 0x001ea80000100a00 */
[----:B--2---:R0:W-:Y:S04]  /*278e0*/  STL.64 [R1+0x1e78], R4 ;  /* 0x001e780401007387 */ /* 0x0041e80000100a00 */
[----:B0-----:R-:W2:Y:S01]  /*278f0*/  LDL.64 R4, [R1+0x50] ;  /* 0x0000500001047983 */ /* 0x001ea20000100a00 */
[----:B----4-:R-:W-:Y:S02]  /*27900*/  STL.64 [R1+0x1e50], R26 ;  /* 0x001e501a01007387 */ /* 0x010fe40000100a00 */
        /* <DEDUP_REMOVED lines=9> */
[----:B------:R-:W2:Y:S02]  /*279a0*/  LDL.LU R26, [R1+0x3c8] ;  /* 0x0003c800011a7983 */ /* 0x000ea40000300800 */
[----:B------:R-:W2:Y:S01]  /*279b0*/  LDL.LU R27, [R1+0x3cc] ;  /* 0x0003cc00011b7983 */ /* 0x000ea20000300800 */
[----:B---3--:R-:W-:Y:S01]  /*279c0*/  STL [R1+0x1e20], R14 ;  /* 0x001e200e01007387 */ /* 0x008fe20000100800 */
[----:B------:R0:W-:Y:S03]  /*279d0*/  STL.64 [R1+0x1e18], R12 ;  /* 0x001e180c01007387 */ /* 0x0001e60000100a00 */
[----:B0-----:R-:W3:Y:S01]  /*279e0*/  LDL.LU R12, [R1+0x3d0] ;  /* 0x0003d000010c7983 */ /* 0x001ee20000300800 */
[----:B------:R-:W3:Y:S02]  /*279f0*/  LDL.LU R13, [R1+0x3d4] ;  /* 0x0003d400010d7983 */ /* 0x000ee40000300800 */
[----:B------:R-:W3:Y:S02]  /*27a00*/  LDL.LU R14, [R1+0x3d8] ;  /* 0x0003d800010e7983 */ /* 0x000ee40000300800 */
[----:B------:R-:W3:Y:S01]  /*27a10*/  LDL.LU R15, [R1+0x3dc] ;  /* 0x0003dc00010f7983 */ /* 0x000ee20000300800 */
[----:B------:R-:W4:Y:S01]  /*27a20*/  LDL.LU R16, [R1+0xd0] ;  /* 0x0000d00001107983 */ /* 0x000f220000300800 */
        /* <DEDUP_REMOVED lines=10> */
[----:B----4-:R-:W-:Y:S01]  /*27ad0*/  STL.64 [R1+0x1d90], R18 ;  /* 0x001d901201007387 */ /* 0x010fe20000100a00 */
[----:B--2---:R0:W-:Y:S10]  /*27ae0*/  STL.64 [R1+0x1d88], R16 ;  /* 0x001d881001007387 */ /* 0x0041f40000100a00 */
[----:B------:R-:W-:Y:S02]  /*27af0*/  STL.64 [R1+0x3e0], R8 ;  /* 0x0003e00801007387 */ /* 0x000fe40000100a00 */
[----:B------:R1:W-:Y:S02]  /*27b00*/  STL.64 [R1+0x3e8], R10 ;  /* 0x0003e80a01007387 */ /* 0x0003e40000100a00 */
[----:B0-----:R-:W-:-:S02]  /*27b10*/  IMAD.MOV.U32 R17, RZ, RZ, R0 ;  /* 0x000000ffff117224 */ /* 0x001fc400078e0000 */
[----:B------:R-:W-:Y:S01]  /*27b20*/  IMAD.MOV.U32 R0, RZ, RZ, R5 ;  /* 0x000000ffff007224 */ /* 0x000fe200078e0005 */
[----:B-1----:R-:W2:Y:S01]  /*27b30*/  LDL.LU R10, [R1+0x1e88] ;  /* 0x001e8800010a7983 */ /* 0x002ea20000300800 */
[----:B------:R-:W4:Y:S02]  /*27b40*/  LDL.LU.64 R8, [R1+0x1e80] ;  /* 0x001e800001087983 */ /* 0x000f240000300a00 */
        /* <DEDUP_REMOVED lines=20> */
[----:B------:R-:W3:Y:S01]  /*27c90*/  LDL.LU.64 R26, [R1+0x1e50] ;  /* 0x001e5000011a7983 */ /* 0x000ee20000300a00 */
[----:B------:R-:W3:Y:S11]  /*27ca0*/  LDL.LU.64 R24, [R1+0x1e48] ;  /* 0x001e480001187983 */ /* 0x000ef60000300a00 */
[----:B------:R-:W-:Y:S10]  /*27cb0*/  @!UPT UIADD3 URZ, URZ, URZ, URZ ;  /* 0x0000003f3f3ff290 */ /* 0x000ff4000fffe03f */
[----:B------:R-:W-:Y:S01]  /*27cc0*/  STL.64 [R1+0x3b0], R4 ;  /* 0x0003b00401007387 */ /* 0x000fe20000100a00 */
[----:B------:R0:W-:Y:S03]  /*27cd0*/  STL.64 [R1+0x3b8], R6 ;  /* 0x0003b80601007387 */ /* 0x0001e60000100a00 */
[----:B0-----:R-:W2:Y:S01]  /*27ce0*/  LDL.LU.64 R6, [R1+0x1e40] ;  /* 0x001e400001067983 */ /* 0x001ea20000300a00 */
[----:B------:R-:W2:Y:S02]  /*27cf0*/  LDL.LU.64 R4, [R1+0x1e38] ;  /* 0x001e380001047983 */ /* 0x000ea40000300a00 */
[----:B------:R-:W-:-:S07]  /*27d00*/  IMAD.MOV.U32 R16, RZ, RZ, R28 ;  /* 0x000000ffff107224 */ /* 0x000fce00078e001c */
[----:B--2---:R-:W-:Y:S11]  /*27d10*/  HMMA.16816.F32.BF16 R4, R20, R16, R4 ;  /* 0x000000101404723c */ /* 0x004ff60000041804 */
[----:B------:R-:W-:Y:S11]  /*27d20*/  @!UPT UIADD3 URZ, URZ, URZ, URZ ;  /* 0x0000003f3f3ff290 */ /* 0x000ff6000fffe03f */
[----:B------:R-:W-:Y:S01]  /*27d30*/  @!UPT UIADD3 URZ, URZ, URZ, URZ ;  /* 0x0000003f3f3ff290 */ /* 0x000fe2000fffe03f */
[----:B------:R-:W-:Y:S01]  /*27d40*/  STL.64 [R1+0x3a0], R4 ;  /* 0x0003a00401007387 */ /* 0x000fe20000100a00 */
[----:B------:R0:W-:Y:S03]  /*27d50*/  STL.64 [R1+0x3a8], R6 ;  /* 0x0003a80601007387 */ /* 0x0001e60000100a00 */
[----:B0-----:R-:W2:Y:S01]  /*27d60*/  LDL.LU.64 R6, [R1+0x1e30] ;  /* 0x001e300001067983 */ /* 0x001ea20000300a00 */
[----:B------:R-:W3:Y:S02]  /*27d70*/  LDL.LU.64 R4, [R1+0x1e28] ;  /* 0x001e280001047983 */ /* 0x000ee40000300a00 */
[----:B------:R0:W-:Y:S02]  /*27d80*/  STL.64 [R1+0x1da8], R16 ;  /* 0x001da81001007387 */ /* 0x0001e40000100a00 */
[----:B0-----:R-:W2:Y:S04]  /*27d90*/  LDL.64 R16, [R1+0x20] ;  /* 0x0000200001107983 */ /* 0x001ea80000100a00 */
[----:B--2---:R0:W-:Y:S02]  /*27da0*/  STL.64 [R1+0x1dc0], R16 ;  /* 0x001dc01001007387 */ /* 0x0041e40000100a00 */
[----:B0-----:R-:W-:-:S02]  /*27db0*/  IMAD.MOV.U32 R16, RZ, RZ, R15 ;  /* 0x000000ffff107224 */ /* 0x001fc400078e000f */
[----:B------:R-:W-:-:S05]  /*27dc0*/  IMAD.MOV.U32 R17, RZ, RZ, R14 ;  /* 0x000000ffff117224 */ /* 0x000fca00078e000e */
[----:B------:R0:W-:Y:S02]  /*27dd0*/  STL.64 [R1+0x1dd8], R16 ;  /* 0x001dd81001007387 */ /* 0x0001e40000100a00 */
[----:B0-----:R-:W-:Y:S02]  /*27de0*/  IMAD.MOV.U32 R16, RZ, RZ, R13 ;  /* 0x000000ffff107224 */ /* 0x001fe400078e000d */
[----:B------:R-:W-:Y:S02]  /*27df0*/  IMAD.MOV.U32 R17, RZ, RZ, R12 ;  /* 0x000000ffff117224 */ /* 0x000fe400078e000c */
[C---:B---3--:R-:W-:Y:S03]  /*27e00*/  HMMA.16816.F32.BF16 R12, R20.reuse, R4, R24 ;  /* 0x00000004140c723c */ /* 0x048fe60000041818 */
[----:B------:R-:W-:Y:S11]  /*27e10*/  STL.64 [R1+0x1df0], R16 ;  /* 0x001df01001007387 */ /* 0x000ff60000100a00 */
[----:B------:R-:W-:Y:S09]  /*27e20*/  @!UPT UIADD3 URZ, URZ, URZ, URZ ;  /* 0x0000003f3f3ff290 */ /* 0x000ff2000fffe03f */
[----:B------:R0:W-:Y:S01]  /*27e30*/  STL.64 [R1+0x390], R12 ;  /* 0x0003900c01007387 */ /* 0x0001e20000100a00 */
[----:B------:R1:W-:Y:S02]  /*27e40*/  STL.64 [R1+0x398], R14 ;  /* 0x0003980e01007387 */ /* 0x0003e40000100a00 */
[----:B------:R-:W2:Y:S02]  /*27e50*/  LDL.LU R24, [R1+0x2f0] ;  /* 0x0002f00001187983 */ /* 0x000ea40000300800 */
[----:B------:R-:W2:Y:S01]  /*27e60*/  LDL.LU R25, [R1+0x2f4] ;  /* 0x0002f40001197983 */ /* 0x000ea20000300800 */
[----:B------:R-:W2:Y:S01]  /*27e70*/  LDL.LU R26, [R1+0x2f8] ;  /* 0x0002f800011a7983 */ /* 0x000ea20000300800 */
[----:B------:R-:W2:Y:S03]  /*27e80*/  LDL.LU R27, [R1+0x2fc] ;  /* 0x0002fc00011b7983 */ /* 0x000ea60000300800 */
[----:B0-----:R-:W4:Y:S01]  /*27e90*/  LDL.LU R12, [R1+0x380] ;  /* 0x00038000010c7983 */ /* 0x001f220000300800 */
[----:B------:R-:W4:Y:S02]  /*27ea0*/  LDL.LU R13, [R1+0x384] ;  /* 0x00038400010d7983 */ /* 0x000f240000300800 */
[----:B-1----:R-:W4:Y:S02]  /*27eb0*/  LDL.LU R14, [R1+0x388] ;  /* 0x00038800010e7983 */ /* 0x002f240000300800 */
[----:B------:R-:W4:Y:S01]  /*27ec0*/  LDL.LU R15, [R1+0x38c] ;  /* 0x00038c00010f7983 */ /* 0x000f220000300800 */
[----:B------:R-:W-:Y:S01]  /*27ed0*/  STL.64 [R1+0x1da0], R6 ;  /* 0x001da00601007387 */ /* 0x000fe20000100a00 */
[----:B------:R0:W-:Y:S03]  /*27ee0*/  STL.64 [R1+0x1d98], R4 ;  /* 0x001d980401007387 */ /* 0x0001e60000100a00 */
[----:B0-----:R-:W3:Y:S01]  /*27ef0*/  LDL.LU R4, [R1+0x230] ;  /* 0x0002300001047983 */ /* 0x001ee20000300800 */
[----:B------:R-:W3:Y:S02]  /*27f00*/  LDL.LU R5, [R1+0x234] ;  /* 0x0002340001057983 */ /* 0x000ee40000300800 */
[----:B------:R-:W2:Y:S02]  /*27f10*/  LDL.LU R6, [R1+0x238] ;  /* 0x0002380001067983 */ /* 0x000ea40000300800 */
[----:B------:R-:W2:Y:S02]  /*27f20*/  LDL.LU R7, [R1+0x23c] ;  /* 0x00023c0001077983 */ /* 0x000ea40000300800 */
[----:B--2---:R-:W-:Y:S01]  /*27f30*/  STL.64 [R1+0x1db8], R6 ;  /* 0x001db80601007387 */ /* 0x004fe20000100a00 */
[----:B---3--:R0:W-:Y:S03]  /*27f40*/  STL.64 [R1+0x1db0], R4 ;  /* 0x001db00401007387 */ /* 0x0081e60000100a00 */
        /* <DEDUP_REMOVED lines=87> */
[----:B------:R-:W0:Y:S04]  /*284c0*/  LDSM.16.MT88.4 R20, [R29+0x28080] ;  /* 0x028080001d14783b */ /* 0x000e280000004200 */
[----:B------:R-:W-:Y:S01]  /*284d0*/  STL [R1+0x1d50], R10 ;  /* 0x001d500a01007387 */ /* 0x000fe20000100800 */
[----:B------:R1:W-:Y:S11]  /*284e0*/  STL.64 [R1+0x1d48], R8 ;  /* 0x001d480801007387 */ /* 0x0003f60000100a00 */
[----:B------:R-:W-:Y:S06]  /*284f0*/  @!UPT UIADD3 URZ, URZ, URZ, URZ ;  /* 0x0000003f3f3ff290 */ /* 0x000fec000fffe03f */
[----:B------:R-:W-:Y:S01]  /*28500*/  STL.64 [R1+0x210], R4 ;  /* 0x0002100401007387 */ /* 0x000fe20000100a00 */
[----:B------:R2:W-:Y:S02]  /*28510*/  STL.64 [R1+0x218], R6 ;  /* 0x0002180601007387 */ /* 0x0005e40000100a00 */
[----:B-1----:R-:W4:Y:S01]  /*28520*/  LDL.LU R8, [R1+0x1e0] ;  /* 0x0001e00001087983 */ /* 0x002f220000300800 */
[----:B--2---:R-:W-:Y:S01]  /*28530*/  HMMA.16816.F32.BF16 R4, R24, R12, R16 ;  /* 0x0000000c1804723c */ /* 0x004fe20000041810 */
[----:B------:R-:W1:Y:S04]  /*28540*/  LDSM.16.MT88.4 R24, [R29+0x28100] ;  /* 0x028100001d18783b */ /* 0x000e680000004200 */
[----:B------:R-:W4:Y:S11]  /*28550*/  LDSM.16.MT88.4 R16, [R29+0x28000] ;  /* 0x028000001d10783b */ /* 0x000f360000004200 */
[----:B------:R-:W-:Y:S07]  /*28560*/  @!UPT UIADD3 URZ, URZ, URZ, URZ ;  /* 0x0000003f3f3ff290 */ /* 0x000fee000fffe03f */
[----:B------:R2:W-:Y:S01]  /*28570*/  STL.64 [R1+0xd0], R4 ;  /* 0x0000d00401007387 */ /* 0x0005e20000100a00 */
[----:B------:R-:W-:Y:S02]  /*28580*/  STL.64 [R1+0xd8], R6 ;  /* 0x0000d80601007387 */ /* 0x000fe40000100a00 */
[----:B------:R-:W4:Y:S02]  /*28590*/  LDL.LU R9, [R1+0x1e4] ;  /* 0x0001e40001097983 */ /* 0x000f240000300800 */
[----:B------:R-:W4:Y:S01]  /*285a0*/  LDL.LU R10, [R1+0x1e8] ;  /* 0x0001e800010a7983 */ /* 0x000f220000300800 */
[----:B------:R-:W4:Y:S04]  /*285b0*/  LDL.LU R11, [R1+0x1ec] ;  /* 0x0001ec00010b7983 */ /* 0x000f280000300800 */
[----:B--2---:R-:W4:Y:S01]  /*285c0*/  LDL.64 R4, [R1+0x50] ;  /* 0x0000500001047983 */ /* 0x004f220000100a00 */
[----:B0-----:R-:W-:Y:S02]  /*285d0*/  STL.64 [R1+0x1d10], R22 ;  /* 0x001d101601007387 */ /* 0x001fe40000100a00 */
[----:B------:R0:W-:Y:S02]  /*285e0*/  STL.64 [R1+0x1d08], R20 ;  /* 0x001d081401007387 */ /* 0x0001e40000100a00 */
        /* <DEDUP_REMOVED lines=8> */
[----:B0-----:R-:W2:Y:S01]  /*28670*/  LDL.64 R20, [R1+0x40] ;  /* 0x0000400001147983 */ /* 0x001ea20000100a00 */
[----:B-1----:R-:W-:Y:S02]  /*28680*/  STL.64 [R1+0x1c80], R26 ;  /* 0x001c801a01007387 */ /* 0x002fe40000100a00 */
        /* <DEDUP_REMOVED lines=13> */
[----:B------:R0:W-:Y:S02]  /*28760*/  STL.64 [R1+0x1ca8], R24 ;  /* 0x001ca81801007387 */ /* 0x0001e40000100a00 */
[----:B0-----:R-:W-:-:S02]  /*28770*/  IMAD.MOV.U32 R24, RZ, RZ, R15 ;  /* 0x000000ffff187224 */ /* 0x001fc400078e000f */
[----:B------:R-:W-:-:S05]  /*28780*/  IMAD.MOV.U32 R25, RZ, RZ, R0 ;  /* 0x000000ffff197224 */ /* 0x000fca00078e0000 */
[----:B------:R0:W-:Y:S04]  /*28790*/  STL.64 [R1+0x1d70], R24 ;  /* 0x001d701801007387 */ /* 0x0001e80000100a00 */
[----:B0-----:R-:W2:Y:S01]  /*287a0*/  LDL.LU R24, [R1+0x1d0] ;  /* 0x0001d00001187983 */ /* 0x001ea20000300800 */
[----:B------:R-:W2:Y:S02]  /*287b0*/  LDL.LU R25, [R1+0x1d4] ;  /* 0x0001d40001197983 */ /* 0x000ea40000300800 */
[----:B------:R-:W2:Y:S02]  /*287c0*/  LDL.LU R26, [R1+0x1d8] ;  /* 0x0001d800011a7983 */ /* 0x000ea40000300800 */
[----:B------:R-:W2:Y:S03]  /*287d0*/  LDL.LU R27, [R1+0x1dc] ;  /* 0x0001dc00011b7983 */ /* 0x000ea60000300800 */
[----:B------:R0:W-:Y:S01]  /*287e0*/  STL.64 [R1+0x1e0], R8 ;  /* 0x0001e00801007387 */ /* 0x0001e20000100a00 */
[----:B------:R1:W-:Y:S02]  /*287f0*/  STL.64 [R1+0x1e8], R10 ;  /* 0x0001e80a01007387 */ /* 0x0003e40000100a00 */
[----:B------:R-:W-:-:S02]  /*28800*/  IMAD.MOV.U32 R15, RZ, RZ, R4 ;  /* 0x000000ffff0f7224 */ /* 0x000fc400078e0004 */
[----:B------:R-:W-:Y:S01]  /*28810*/  IMAD.MOV.U32 R0, RZ, RZ, R5 ;  /* 0x000000ffff007224 */ /* 0x000fe200078e0005 */
[----:B0-----:R-:W4:Y:S01]  /*28820*/  LDL.LU R8, [R1+0x1a0] ;  /* 0x0001a00001087983 */ /* 0x001f220000300800 */
[----:B------:R-:W4:Y:S02]  /*28830*/  LDL.LU R9, [R1+0x1a4] ;  /* 0x0001a40001097983 */ /* 0x000f240000300800 */
[----:B-1----:R-:W4:Y:S02]  /*28840*/  LDL.LU R10, [R1+0x1a8] ;  /* 0x0001a800010a7983 */ /* 0x002f240000300800 */
[----:B------:R-:W4:Y:S01]  /*28850*/  LDL.LU R11, [R1+0x1ac] ;  /* 0x0001ac00010b7983 */ /* 0x000f220000300800 */
[----:B------:R-:W4:Y:S01]  /*28860*/  LDL.64 R4, [R1+0x10] ;  /* 0x0000100001047983 */ /* 0x000f220000100a00 */
[----:B---3--:R-:W-:Y:S02]  /*28870*/  STL.64 [R1+0x1d20], R14 ;  /* 0x001d200e01007387 */ /* 0x008fe40000100a00 */
[----:B------:R0:W-:Y:S02]  /*28880*/  STL.64 [R1+0x1d18], R12 ;  /* 0x001d180c01007387 */ /* 0x0001e40000100a00 */
[----:B------:R-:W-:-:S02]  /*28890*/  IMAD.MOV.U32 R7, RZ, RZ, R20 ;  /* 0x000000ffff077224 */ /* 0x000fc400078e0014 */
[----:B------:R-:W-:Y:S01]  /*288a0*/  IMAD.MOV.U32 R6, RZ, RZ, R21 ;  /* 0x000000ffff067224 */ /* 0x000fe200078e0015 */
[----:B0-----:R-:W3:Y:S01]  /*288b0*/  LDL.LU R12, [R1+0x1c0] ;  /* 0x0001c000010c7983 */ /* 0x001ee20000300800 */
[----:B------:R-:W3:Y:S02]  /*288c0*/  LDL.LU R13, [R1+0x1c4] ;  /* 0x0001c400010d7983 */ /* 0x000ee40000300800 */
[----:B------:R-:W3:Y:S02]  /*288d0*/  LDL.LU R14, [R1+0x1c8] ;  /* 0x0001c800010e7983 */ /* 0x000ee40000300800 */
[----:B------:R-:W3:Y:S01]  /*288e0*/  LDL.LU R15, [R1+0x1cc] ;  /* 0x0001cc00010f7983 */ /* 0x000ee20000300800 */
[C---:B--2---:R-:W-:Y:S11]  /*288f0*/  HMMA.16816.F32.BF16 R24, R16.reuse, R20, R24 ;  /* 0x000000141018723c */ /* 0x044ff60000041818 */
[----:B------:R-:W-:Y:S11]  /*28900*/  @!UPT UIADD3 URZ, URZ, URZ, URZ ;  /* 0x0000003f3f3ff290 */ /* 0x000ff6000fffe03f */
[----:B------:R-:W-:Y:S01]  /*28910*/  @!UPT UIADD3 URZ, URZ, URZ, URZ ;  /* 0x0000003f3f3ff290 */ /* 0x000fe2000fffe03f */
[----:B------:R0:W-:Y:S01]  /*28920*/  STL.64 [R1+0x1d0], R24 ;  /* 0x0001d01801007387 */ /* 0x0001e20000100a00 */
[----:B------:R-:W-:Y:S03]  /*28930*/  STL.64 [R1+0x1d8], R26 ;  /* 0x0001d81a01007387 */ /* 0x000fe60000100a00 */
[----:B0-----:R-:W2:Y:S01]  /*28940*/  LDL.LU.64 R24, [R1+0x1d70] ;  /* 0x001d700001187983 */ /* 0x001ea20000300a00 */
[----:B------:R-:W3:Y:S02]  /*28950*/  LDL.LU.64 R20, [R1+0x1d68] ;  /* 0x001d680001147983 */ /* 0x000ee40000300a00 */
        /* <DEDUP_REMOVED lines=8> */
[----:B------:R-:W3:Y:S01]  /*289e0*/  LDL.LU.64 R20, [R1+0x1d58] ;  /* 0x001d580001147983 */ /* 0x000ee20000300a00 */
[----:B--2---:R-:W-:Y:S01]  /*289f0*/  STL.64 [R1+0x1cc8], R24 ;  /* 0x001cc81801007387 */ /* 0x004fe20000100a00 */
[C---:B---3--:R-:W-:Y:S11]  /*28a00*/  HMMA.16816.F32.BF16 R20, R16.reuse, R24, R20 ;  /* 0x000000181014723c */ /* 0x048ff60000041814 */
[----:B------:R-:W-:Y:S11]  /*28a10*/  @!UPT UIADD3 URZ, URZ, URZ, URZ ;  /* 0x0000003f3f3ff290 */ /* 0x000ff6000fffe03f */
[----:B------:R-:W-:Y:S01]  /*28a20*/  @!UPT UIADD3 URZ, URZ, URZ, URZ ;  /* 0x0000003f3f3ff290 */ /* 0x000fe2000fffe03f */
[----:B------:R0:W-:Y:S01]  /*28a30*/  STL.64 [R1+0x1b0], R20 ;  /* 0x0001b01401007387 */ /* 0x0001e20000100a00 */
[----:B------:R1:W-:Y:S03]  /*28a40*/  STL.64 [R1+0x1b8], R22 ;  /* 0x0001b81601007387 */ /* 0x0003e60000100a00 */
[----:B0-----:R-:W2:Y:S01]  /*28a50*/  LDL.LU R20, [R1+0x170] ;  /* 0x0001700001147983 */ /* 0x001ea20000300800 */
[----:B------:R-:W2:Y:S02]  /*28a60*/  LDL.LU R21, [R1+0x174] ;  /* 0x0001740001157983 */ /* 0x000ea40000300800 */
[----:B-1----:R-:W3:Y:S02]  /*28a70*/  LDL.LU R22, [R1+0x178] ;  /* 0x0001780001167983 */ /* 0x002ee40000300800 */
[----:B------:R-:W3:Y:S01]  /*28a80*/  LDL.LU R23, [R1+0x17c] ;  /* 0x00017c0001177983 */ /* 0x000ee20000300800 */
[----:B----4-:R-:W-:Y:S01]  /*28a90*/  HMMA.16816.F32.BF16 R8, R16, R4, R8 ;  /* 0x000000041008723c */ /* 0x010fe20000041808 */
[----:B------:R-:W-:-:S02]  /*28aa0*/  IMAD.MOV.U32 R24, RZ, RZ, R13 ;  /* 0x000000ffff187224 */ /* 0x000fc400078e000d */
[----:B------:R-:W-:Y:S02]  /*28ab0*/  IMAD.MOV.U32 R25, RZ, RZ, R12 ;  /* 0x000000ffff197224 */ /* 0x000fe400078e000c */
[----:B------:R-:W-:Y:S01]  /*28ac0*/  IMAD.MOV.U32 R28, RZ, RZ, R5 ;  /* 0x000000ffff1c7224 */ /* 0x000fe200078e0005 */
[----:B---3--:R-:W-:Y:S01]  /*28ad0*/  STL.64 [R1+0x1d30], R22 ;  /* 0x001d301601007387 */ /* 0x008fe20000100a00 */
[----:B--2---:R0:W-:Y:S03]  /*28ae0*/  STL.64 [R1+0x1d28], R20 ;  /* 0x001d281401007387 */ /* 0x0041e60000100a00 */
[----:B0-----:R-:W2:Y:S01]  /*28af0*/  LDL.LU R20, [R1+0x190] ;  /* 0x0001900001147983 */ /* 0x001ea20000300800 */
[----:B------:R-:W2:Y:S02]  /*28b00*/  LDL.LU R21, [R1+0x194] ;  /* 0x0001940001157983 */ /* 0x000ea40000300800 */
[----:B------:R-:W2:Y:S02]  /*28b10*/  LDL.LU R22, [R1+0x198] ;  /* 0x0001980001167983 */ /* 0x000ea40000300800 */
[----:B------:R-:W2:Y:S01]  /*28b20*/  LDL.LU R23, [R1+0x19c] ;  /* 0x00019c0001177983 */ /* 0x000ea20000300800 */
[----:B------:R-:W3:Y:S01]  /*28b30*/  LDL.LU R12, [R1+0x180] ;  /* 0x00018000010c7983 */ /* 0x000ee20000300800 */
[----:B------:R-:W3:Y:S02]  /*28b40*/  LDL.LU R13, [R1+0x184] ;  /* 0x00018400010d7983 */ /* 0x000ee40000300800 */
[----:B------:R-:W3:Y:S02]  /*28b50*/  LDL.LU R14, [R1+0x188] ;  /* 0x00018800010e7983 */ /* 0x000ee40000300800 */
[----:B------:R-:W3:Y:S01]  /*28b60*/  LDL.LU R15, [R1+0x18c] ;  /* 0x00018c00010f7983 */ /* 0x000ee20000300800 */
[----:B------:R0:W-:Y:S02]  /*28b70*/  STL.64 [R1+0x1ce0], R24 ;  /* 0x001ce01801007387 */ /* 0x0001e40000100a00 */
[----:B0-----:R-:W-:-:S02]  /*28b80*/  IMAD.MOV.U32 R24, RZ, RZ, R7 ;  /* 0x000000ffff187224 */ /* 0x001fc400078e0007 */
[----:B------:R-:W-:-:S05]  /*28b90*/  IMAD.MOV.U32 R25, RZ, RZ, R6 ;  /* 0x000000ffff197224 */ /* 0x000fca00078e0006 */
[----:B------:R0:W-:Y:S04]  /*28ba0*/  STL.64 [R1+0x1cf8], R24 ;  /* 0x001cf81801007387 */ /* 0x0001e80000100a00 */
[----:B0-----:R-:W4:Y:S01]  /*28bb0*/  LDL.LU R24, [R1+0x450] ;  /* 0x0004500001187983 */ /* 0x001f220000300800 */
[----:B------:R-:W4:Y:S02]  /*28bc0*/  LDL.LU R25, [R1+0x454] ;  /* 0x0004540001197983 */ /* 0x000f240000300800 */
[----:B------:R-:W4:Y:S02]  /*28bd0*/  LDL.LU R26, [R1+0x458] ;  /* 0x00045800011a7983 */ /* 0x000f240000300800 */
[----:B------:R-:W4:Y:S01]  /*28be0*/  LDL.LU R27, [R1+0x45c] ;  /* 0x00045c00011b7983 */ /* 0x000f220000300800 */
[----:B------:R-:W-:Y:S01]  /*28bf0*/  STL.64 [R1+0x1a0], R8 ;  /* 0x0001a00801007387 */ /* 0x000fe20000100a00 */
[----:B------:R0:W-:Y:S03]  /*28c00*/  STL.64 [R1+0x1a8], R10 ;  /* 0x0001a80a01007387 */ /* 0x0001e60000100a00 */
[----:B0-----:R-:W2:Y:S01]  /*28c10*/  LDL.LU R10, [R1+0x1d50] ;  /* 0x001d5000010a7983 */ /* 0x001ea20000300800 */
[----:B------:R-:W3:Y:S02]  /*28c20*/  LDL.LU.64 R8, [R1+0x1d48] ;  /* 0x001d480001087983 */ /* 0x000ee40000300a00 */
[----:B------:R-:W-:-:S02]  /*28c30*/  IMAD.MOV.U32 R11, RZ, RZ, R4 ;  /* 0x000000ffff0b7224 */ /* 0x000fc400078e0004 */
        /* <DEDUP_REMOVED lines=30> */
[----:B0-----:R-:W3:Y:S01]  /*28e20*/  LDL.LU.64 R14, [R1+0x1d20] ;  /* 0x001d2000010e7983 */ /* 0x001ee20000300a00 */
[----:B------:R-:W2:Y:S02]  /*28e30*/  LDL.LU.64 R12, [R1+0x1d18] ;  /* 0x001d1800010c7983 */ /* 0x000ea40000300a00 */
[----:B--2---:R-:W-:Y:S01]  /*28e40*/  HMMA.16816.F32.BF16 R16, R16, R12, R20 ;  /* 0x0000000c1010723c */ /* 0x004fe20000041814 */
[----:B------:R-:W4:Y:S01]  /*28e50*/  LDL.LU.64 R22, [R1+0x1d10] ;  /* 0x001d100001167983 */ /* 0x000f220000300a00 */
[----:B------:R-:W4:Y:S11]  /*28e60*/  LDL.LU.64 R20, [R1+0x1d08] ;  /* 0x001d080001147983 */ /* 0x000f360000300a00 */
[----:B------:R-:W-:Y:S10]  /*28e70*/  @!UPT UIADD3 URZ, URZ, URZ, URZ ;  /* 0x0000003f3f3ff290 */ /* 0x000ff4000fffe03f */
[----:B------:R0:W-:Y:S01]  /*28e80*/  STL.64 [R1+0x170], R16 ;  /* 0x0001701001007387 */ /* 0x0001e20000100a00 */
[----:B------:R-:W-:Y:S02]  /*28e90*/  STL.64 [R1+0x178], R18 ;  /* 0x0001781201007387 */ /* 0x000fe40000100a00 */
[----:B0-----:R-:W-:Y:S02]  /*28ea0*/  IMAD.MOV.U32 R16, RZ, RZ, R11 ;  /* 0x000000ffff107224 */ /* 0x001fe400078e000b */
[----:B------:R-:W-:Y:S01]  /*28eb0*/  IMAD.MOV.U32 R17, RZ, RZ, R28 ;  /* 0x000000ffff117224 */ /* 0x000fe200078e001c */
[----:B------:R-:W2:Y:S01]  /*28ec0*/  LDL.LU R11, [R1+0x1d04] ;  /* 0x001d0400010b7983 */ /* 0x000ea20000300800 */
[----:B------:R-:W2:Y:S02]  /*28ed0*/  LDL.LU R28, [R1+0x1d00] ;  /* 0x001d0000011c7983 */ /* 0x000ea40000300800 */
[----:B---3--:R-:W-:Y:S02]  /*28ee0*/  STL [R1+0x1c90], R14 ;  /* 0x001c900e01007387 */ /* 0x008fe40000100800 */
[----:B------:R0:W-:Y:S02]  /*28ef0*/  STL.64 [R1+0x1c88], R12 ;  /* 0x001c880c01007387 */ /* 0x0001e40000100a00 */
[----:B0-----:R-:W-:-:S02]  /*28f00*/  IMAD.MOV.U32 R12, RZ, RZ, R15 ;  /* 0x000000ffff0c7224 */ /* 0x001fc400078e000f */
[----:B------:R-:W-:-:S07]  /*28f10*/  IMAD.MOV.U32 R13, RZ, RZ, R0 ;  /* 0x000000ffff0d7224 */ /* 0x000fce00078e0000 */
[C---:B----4-:R-:W-:Y:S01]  /*28f20*/  HMMA.16816.F32.BF16 R12, R20.reuse, R12, R24 ;  /* 0x0000000c140c723c */ /* 0x050fe20000041818 */
[----:B------:R-:W3:Y:S11]  /*28f30*/  LDL.LU.64 R24, [R1+0x1cf8] ;  /* 0x001cf80001187983 */ /* 0x000ef60000300a00 */
[----:B------:R-:W-:Y:S11]  /*28f40*/  @!UPT UIADD3 URZ, URZ, URZ, URZ ;  /* 0x0000003f3f3ff290 */ /* 0x000ff6000fffe03f */
[----:B------:R0:W-:Y:S01]  /*28f50*/  STL.64 [R1+0x450], R12 ;  /* 0x0004500c01007387 */ /* 0x0001e20000100a00 */
[----:B------:R1:W-:Y:S03]  /*28f60*/  STL.64 [R1+0x458], R14 ;  /* 0x0004580e01007387 */ /* 0x0003e60000100a00 */
[----:B0-----:R-:W4:Y:S01]  /*28f70*/  LDL.LU R12, [R1+0x3f0] ;  /* 0x0003f000010c7983 */ /* 0x001f220000300800 */
[----:B------:R-:W4:Y:S02]  /*28f80*/  LDL.LU R13, [R1+0x3f4] ;  /* 0x0003f400010d7983 */ /* 0x000f240000300800 */
[----:B-1----:R-:W4:Y:S02]  /*28f90*/  LDL.LU R14, [R1+0x3f8] ;  /* 0x0003f800010e7983 */ /* 0x002f240000300800 */
[----:B------:R-:W4:Y:S01]  /*28fa0*/  LDL.LU R15, [R1+0x3fc] ;  /* 0x0003fc00010f7983 */ /* 0x000f220000300800 */
[C---:B---3--:R-:W-:Y:S01]  /*28fb0*/  HMMA.16816.F32.BF16 R24, R20.reuse, R24, R4 ;  /* 0x000000181418723c */ /* 0x048fe20000041804 */
[----:B------:R-:W3:Y:S01]  /*28fc0*/  LDL.LU.64 R6, [R1+0x1cf0] ;  /* 0x001cf00001067983 */ /* 0x000ee20000300a00 */
[----:B------:R-:W3:Y:S11]  /*28fd0*/  LDL.LU.64 R4, [R1+0x1ce8] ;  /* 0x001ce80001047983 */ /* 0x000ef60000300a00 */
[----:B------:R-:W-:Y:S10]  /*28fe0*/  @!UPT UIADD3 URZ, URZ, URZ, URZ ;  /* 0x0000003f3f3ff290 */ /* 0x000ff4000fffe03f */
[----:B------:R0:W-:Y:S01]  /*28ff0*/  STL.64 [R1+0x440], R24 ;  /* 0x0004401801007387 */ /* 0x0001e20000100a00 */
[----:B------:R3:W-:Y:S03]  /*29000*/  STL.64 [R1+0x448], R26 ;  /* 0x0004481a01007387 */ /* 0x0007e60000100a00 */
[----:B0-----:R-:W3:Y:S02]  /*29010*/  LDL.LU.64 R24, [R1+0x1ce0] ;  /* 0x001ce00001187983 */ /* 0x001ee40000300a00 */
[C---:B---3--:R-:W-:Y:S02]  /*29020*/  HMMA.16816.F32.BF16 R24, R20.reuse, R24, R4 ;  /* 0x000000181418723c */ /* 0x048fe40000041804 */
[----:B------:R-:W3:Y:S01]  /*29030*/  LDL.LU.64 R6, [R1+0x1cd8] ;  /* 0x001cd80001067983 */ /* 0x000ee20000300a00 */
[----:B------:R-:W3:Y:S11]  /*29040*/  LDL.LU.64 R4, [R1+0x1cd0] ;  /* 0x001cd00001047983 */ /* 0x000ef60000300a00 */
[----:B------:R-:W-:Y:S09]  /*29050*/  @!UPT UIADD3 URZ, URZ, URZ, URZ ;  /* 0x0000003f3f3ff290 */ /* 0x000ff2000fffe03f */
[----:B------:R0:W-:Y:S01]  /*29060*/  STL.64 [R1+0x430], R24 ;  /* 0x0004301801007387 */ /* 0x0001e20000100a00 */
[----:B------:R3:W-:Y:S03]  /*29070*/  STL.64 [R1+0x438], R26 ;  /* 0x0004381a01007387 */ /* 0x0007e60000100a00 */
[----:B0-----:R-:W3:Y:S02]  /*29080*/  LDL.LU.64 R24, [R1+0x1cc8] ;  /* 0x001cc80001187983 */ /* 0x001ee40000300a00 */
[C---:B---3--:R-:W-:Y:S02]  /*29090*/  HMMA.16816.F32.BF16 R24, R20.reuse, R24, R4 ;  /* 0x000000181418723c */ /* 0x048fe40000041804 */
[----:B------:R-:W3:Y:S01]  /*290a0*/  LDL.LU.64 R6, [R1+0x1cc0] ;  /* 0x001cc00001067983 */ /* 0x000ee20000300a00 */
[----:B------:R-:W2:Y:S11]  /*290b0*/  LDL.LU.64 R4, [R1+0x1cb8] ;  /* 0x001cb80001047983 */ /* 0x000eb60000300a00 */
[----:B------:R-:W-:Y:S09]  /*290c0*/  @!UPT UIADD3 URZ, URZ, URZ, URZ ;  /* 0x0000003f3f3ff290 */ /* 0x000ff2000fffe03f */
[----:B------:R-:W-:Y:S01]  /*290d0*/  STL.64 [R1+0x420], R24 ;  /* 0x0004201801007387 */ /* 0x000fe20000100a00 */
[----:B------:R0:W-:Y:S03]  /*290e0*/  STL.64 [R1+0x428], R26 ;  /* 0x0004281a01007387 */ /* 0x0001e60000100a00 */
[----:B0-----:R-:W2:Y:S01]  /*290f0*/  LDL.LU.64 R26, [R1+0x1cb0] ;  /* 0x001cb000011a7983 */ /* 0x001ea20000300a00 */
[----:B------:R-:W2:Y:S02]  /*29100*/  LDL.LU.64 R24, [R1+0x1ca8] ;  /* 0x001ca80001187983 */ /* 0x000ea40000300a00 */
        /* <DEDUP_REMOVED lines=21> */
[----:B0-----:R-:W3:Y:S04]  /*29260*/  LDL.LU.64 R16, [R1+0x40] ;  /* 0x0000400001107983 */ /* 0x001ee80000300a00 */
[----:B---3--:R0:W-:Y:S04]  /*29270*/  STL.64 [R1+0x1c70], R16 ;  /* 0x001c701001007387 */ /* 0x0081e80000100a00 */
        /* <DEDUP_REMOVED lines=10> */
[----:B0-----:R-:W2:Y:S01]  /*29320*/  LDL.LU R4, [R1+0x2d0] ;  /* 0x0002d00001047983 */ /* 0x001ea20000300800 */
[----:B------:R-:W2:Y:S02]  /*29330*/  LDL.LU R5, [R1+0x2d4] ;  /* 0x0002d40001057983 */ /* 0x000ea40000300800 */
[----:B------:R-:W2:Y:S02]  /*29340*/  LDL.LU R6, [R1+0x2d8] ;  /* 0x0002d80001067983 */ /* 0x000ea40000300800 */
[----:B------:R-:W2:Y:S03]  /*29350*/  LDL.LU R7, [R1+0x2dc] ;  /* 0x0002dc0001077983 */ /* 0x000ea60000300800 */
[----:B------:R-:W-:Y:S01]  /*29360*/  STL.64 [R1+0x3f0], R12 ;  /* 0x0003f00c01007387 */ /* 0x000fe20000100a00 */
[----:B------:R0:W-:Y:S03]  /*29370*/  STL.64 [R1+0x3f8], R14 ;  /* 0x0003f80e01007387 */ /* 0x0001e60000100a00 */
        /* <DEDUP_REMOVED lines=20> */
[----:B------:R-:W2:Y:S01]  /*294c0*/  LDL.LU R11, [R1+0x2bc] ;  /* 0x0002bc00010b7983 */ /* 0x000ea20000300800 */
[----:B------:R-:W3:Y:S01]  /*294d0*/  LDL.LU.64 R26, [R1+0x1c80] ;  /* 0x001c8000011a7983 */ /* 0x000ee20000300a00 */
[----:B------:R-:W3:Y:S11]  /*294e0*/  LDL.LU.64 R24, [R1+0x1c78] ;  /* 0x001c780001187983 */ /* 0x000ef60000300a00 */
        /* <DEDUP_REMOVED lines=18> */
[----:B------:R0:W-:Y:S01]  /*29610*/  STL.64 [R1+0x2d0], R4 ;  /* 0x0002d00401007387 */ /* 0x0001e20000100a00 */
[----:B------:R-:W-:Y:S03]  /*29620*/  STL.64 [R1+0x2d8], R6 ;  /* 0x0002d80601007387 */ /* 0x000fe60000100a00 */
        /* <DEDUP_REMOVED lines=49> */
[----:B------:R-:W-:Y:S01]  /*29940*/  IMAD.MOV.U32 R5, RZ, RZ, R0 ;  /* 0x000000ffff057224 */ /* 0x000fe200078e0000 */
[----:B------:R-:W4:Y:S01]  /*29950*/  LDL.LU R15, [R1+0x1c04] ;  /* 0x001c0400010f7983 */ /* 0x000f220000300800 */
[----:B------:R-:W2:Y:S03]  /*29960*/  LDL.LU R0, [R1+0x1c00] ;  /* 0x001c000001007983 */ /* 0x000ea60000300800 */
[----:B------:R0:W-:Y:S02]  /*29970*/  STL.64 [R1+0x1ba0], R4 ;  /* 0x001ba00401007387 */ /* 0x0001e40000100a00 */
[----:B0-----:R-:W-:-:S02]  /*29980*/  IMAD.MOV.U32 R4, RZ, RZ, R19 ;  /* 0x000000ffff047224 */ /* 0x001fc400078e0013 */
[----:B------:R-:W-:-:S05]  /*29990*/  IMAD.MOV.U32 R5, RZ, RZ, R18 ;  /* 0x000000ffff057224 */ /* 0x000fca00078e0012 */
[----:B------:R-:W-:Y:S01]  /*299a0*/  STL.64 [R1+0x1bb8], R4 ;  /* 0x001bb80401007387 */ /* 0x000fe20000100a00 */
[----:B------:R-:W-:Y:S02]  /*299b0*/  STL.64 [R1+0x1b78], R10 ;  /* 0x001b780a01007387 */ /* 0x000fe40000100a00 */
[----:B------:R0:W-:Y:S02]  /*299c0*/  STL.64 [R1+0x1b70], R8 ;  /* 0x001b700801007387 */ /* 0x0001e40000100a00 */
[----:B0-----:R-:W3:Y:S01]  /*299d0*/  LDL.LU R8, [R1+0x70] ;  /* 0x0000700001087983 */ /* 0x001ee20000300800 */
[----:B------:R-:W3:Y:S02]  /*299e0*/  LDL.LU R9, [R1+0x74] ;  /* 0x0000740001097983 */ /* 0x000ee40000300800 */
[----:B------:R-:W2:Y:S02]  /*299f0*/  LDL.LU R10, [R1+0x78] ;  /* 0x00007800010a7983 */ /* 0x000ea40000300800 */
[----:B------:R-:W2:Y:S02]  /*29a00*/  LDL.LU R11, [R1+0x7c] ;  /* 0x00007c00010b7983 */ /* 0x000ea40000300800 */
[----:B------:R-:W-:-:S02]  /*29a10*/  IMAD.MOV.U32 R4, RZ, RZ, R17 ;  /* 0x000000ffff047224 */ /* 0x000fc400078e0011 */
[----:B------:R-:W-:Y:S02]  /*29a20*/  IMAD.MOV.U32 R5, RZ, RZ, R16 ;  /* 0x000000ffff057224 */ /* 0x000fe400078e0010 */
[----:B------:R-:W4:Y:S01]  /*29a30*/  LDL.LU R16, [R1+0xe0] ;  /* 0x0000e00001107983 */ /* 0x000f220000300800 */
[----:B------:R-:W4:Y:S02]  /*29a40*/  LDL.LU R17, [R1+0xe4] ;  /* 0x0000e40001117983 */ /* 0x000f240000300800 */
[----:B------:R-:W4:Y:S02]  /*29a50*/  LDL.LU R18, [R1+0xe8] ;  /* 0x0000e80001127983 */ /* 0x000f240000300800 */
[----:B------:R-:W4:Y:S01]  /*29a60*/  LDL.LU R19, [R1+0xec] ;  /* 0x0000ec0001137983 */ /* 0x000f220000300800 */
[----:B------:R-:W-:Y:S04]  /*29a70*/  STL.64 [R1+0x1bd0], R4 ;  /* 0x001bd00401007387 */ /* 0x000fe80000100a00 */
[----:B--2---:R-:W-:Y:S01]  /*29a80*/  STL.64 [R1+0x1b98], R10 ;  /* 0x001b980a01007387 */ /* 0x004fe20000100a00 */
[----:B---3--:R0:W-:Y:S03]  /*29a90*/  STL.64 [R1+0x1b90], R8 ;  /* 0x001b900801007387 */ /* 0x0081e60000100a00 */
[----:B0-----:R-:W2:Y:S01]  /*29aa0*/  LDL.LU R8, [R1+0x80] ;  /* 0x0000800001087983 */ /* 0x001ea20000300800 */
[----:B------:R-:W2:Y:S02]  /*29ab0*/  LDL.LU R9, [R1+0x84] ;  /* 0x0000840001097983 */ /* 0x000ea40000300800 */
[----:B------:R-:W3:Y:S02]  /*29ac0*/  LDL.LU R10, [R1+0x88] ;  /* 0x00008800010a7983 */ /* 0x000ee40000300800 */
[----:B------:R-:W3:Y:S02]  /*29ad0*/  LDL.LU R11, [R1+0x8c] ;  /* 0x00008c00010b7983 */ /* 0x000ee40000300800 */
[----:B------:R-:W-:-:S02]  /*29ae0*/  IMAD.MOV.U32 R4, RZ, RZ, R23 ;  /* 0x000000ffff047224 */ /* 0x000fc400078e0017 */
[----:B------:R-:W-:-:S05]  /*29af0*/  IMAD.MOV.U32 R5, RZ, RZ, R22 ;  /* 0x000000ffff057224 */ /* 0x000fca00078e0016 */
[----:B------:R-:W-:Y:S04]  /*29b00*/  STL.64 [R1+0x1be8], R4 ;  /* 0x001be80401007387 */ /* 0x000fe80000100a00 */
        /* <DEDUP_REMOVED lines=22> */
[----:B------:R-:W-:Y:S04]  /*29c70*/  LDSM.16.MT88.4 R20, [R29+0x28180] ;  /* 0x028180001d14783b */ /* 0x000fe80000004200 */
[----:B---3--:R-:W-:Y:S01]  /*29c80*/  STL.64 [R1+0x1bf8], R10 ;  /* 0x001bf80a01007387 */ /* 0x008fe20000100a00 */
[----:B--2---:R0:W-:Y:S03]  /*29c90*/  STL.64 [R1+0x1bf0], R8 ;  /* 0x001bf00801007387 */ /* 0x0041e60000100a00 */
[----:B0-----:R-:W2:Y:S01]  /*29ca0*/  LDL.LU R8, [R1+0xc0] ;  /* 0x0000c00001087983 */ /* 0x001ea20000300800 */
[----:B------:R-:W2:Y:S02]  /*29cb0*/  LDL.LU R9, [R1+0xc4] ;  /* 0x0000c40001097983 */ /* 0x000ea40000300800 */
[----:B------:R-:W2:Y:S02]  /*29cc0*/  LDL.LU R10, [R1+0xc8] ;  /* 0x0000c800010a7983 */ /* 0x000ea40000300800 */
[----:B------:R-:W2:Y:S01]  /*29cd0*/  LDL.LU R11, [R1+0xcc] ;  /* 0x0000cc00010b7983 */ /* 0x000ea20000300800 */
[----:B------:R-:W-:Y:S01]  /*29ce0*/  STL.64 [R1+0x1b68], R14 ;  /* 0x001b680e01007387 */ /* 0x000fe20000100a00 */
        /* <DEDUP_REMOVED lines=13> */
[----:B--2---:R-:W-:Y:S01]  /*29dc0*/  HMMA.16816.F32.BF16 R4, R20, R4, R8 ;  /* 0x000000041404723c */ /* 0x004fe20000041808 */
[----:B------:R-:W2:Y:S01]  /*29dd0*/  LDL.LU.64 R10, [R1+0x1bf8] ;  /* 0x001bf800010a7983 */ /* 0x000ea20000300a00 */
[----:B------:R-:W2:Y:S11]  /*29de0*/  LDL.LU.64 R8, [R1+0x1bf0] ;  /* 0x001bf00001087983 */ /* 0x000eb60000300a00 */
[----:B------:R-:W-:Y:S10]  /*29df0*/  @!UPT UIADD3 URZ, URZ, URZ, URZ ;  /* 0x0000003f3f3ff290 */ /* 0x000ff4000fffe03f */
[----:B------:R0:W-:Y:S01]  /*29e00*/  STL.64 [R1+0xc0], R4 ;  /* 0x0000c00401007387 */ /* 0x0001e20000100a00 */
[----:B------:R2:W-:Y:S03]  /*29e10*/  STL [R1+0xc8], R6 ;  /* 0x0000c80601007387 */ /* 0x0005e60000100800 */
[----:B0-----:R-:W2:Y:S01]  /*29e20*/  LDL.LU.64 R4, [R1+0x1be8] ;  /* 0x001be80001047983 */ /* 0x001ea20000300a00 */
[----:B------:R-:W-:Y:S02]  /*29e30*/  IMAD.MOV.U32 R19, RZ, RZ, R0 ;  /* 0x000000ffff137224 */ /* 0x000fe400078e0000 */
[----:B------:R-:W-:-:S05]  /*29e40*/  IMAD.MOV.U32 R0, RZ, RZ, R7 ;  /* 0x000000ffff007224 */ /* 0x000fca00078e0007 */
[----:B------:R-:W-:Y:S01]  /*29e50*/  STL [R1+0x17b8], R0 ;  /* 0x0017b80001007387 */ /* 0x000fe20000100800 */
[C---:B--2---:R-:W-:Y:S03]  /*29e60*/  HMMA.16816.F32.BF16 R4, R20.reuse, R4, R8 ;  /* 0x000000041404723c */ /* 0x044fe60000041808 */
[----:B------:R-:W2:Y:S01]  /*29e70*/  LDL.LU.64 R10, [R1+0x1be0] ;  /* 0x001be000010a7983 */ /* 0x000ea20000300a00 */
[----:B------:R-:W2:Y:S11]  /*29e80*/  LDL.LU.64 R8, [R1+0x1bd8] ;  /* 0x001bd80001087983 */ /* 0x000eb60000300a00 */
[----:B------:R-:W-:Y:S08]  /*29e90*/  @!UPT UIADD3 URZ, URZ, URZ, URZ ;  /* 0x0000003f3f3ff290 */ /* 0x000ff0000fffe03f */
[----:B------:R0:W-:Y:S01]  /*29ea0*/  STL.64 [R1+0xb0], R4 ;  /* 0x0000b00401007387 */ /* 0x0001e20000100a00 */
[----:B------:R2:W-:Y:S03]  /*29eb0*/  STL.64 [R1+0xb8], R6 ;  /* 0x0000b80601007387 */ /* 0x0005e60000100a00 */
[----:B0-----:R-:W2:Y:S02]  /*29ec0*/  LDL.LU.64 R4, [R1+0x1bd0] ;  /* 0x001bd00001047983 */ /* 0x001ea40000300a00 */
[----:B--2---:R-:W-:Y:S02]  /*29ed0*/  HMMA.16816.F32.BF16 R4, R20, R4, R8 ;  /* 0x000000041404723c */ /* 0x004fe40000041808 */
[----:B------:R-:W2:Y:S01]  /*29ee0*/  LDL.LU.64 R10, [R1+0x1bc8] ;  /* 0x001bc800010a7983 */ /* 0x000ea20000300a00 */
[----:B------:R-:W2:Y:S11]  /*29ef0*/  LDL.LU.64 R8, [R1+0x1bc0] ;  /* 0x001bc00001087983 */ /* 0x000eb60000300a00 */
[----:B------:R-:W-:Y:S09]  /*29f00*/  @!UPT UIADD3 URZ, URZ, URZ, URZ ;  /* 0x0000003f3f3ff290 */ /* 0x000ff2000fffe03f */
[----:B------:R0:W-:Y:S01]  /*29f10*/  STL.64 [R1+0xa0], R4 ;  /* 0x0000a00401007387 */ /* 0x0001e20000100a00 */
[----:B------:R2:W-:Y:S03]  /*29f20*/  STL [R1+0xa8], R6 ;  /* 0x0000a80601007387 */ /* 0x0005e60000100800 */
[----:B0-----:R-:W2:Y:S01]  /*29f30*/  LDL.LU.64 R4, [R1+0x1bb8] ;  /* 0x001bb80001047983 */ /* 0x001ea20000300a00 */
        /* <DEDUP_REMOVED lines=14> */
[----:B------:R0:W-:Y:S02]  /*2a020*/  STL [R1+0x88], R6 ;  /* 0x0000880601007387 */ /* 0x0001e40000100800 */
[----:B------:R-:W-:Y:S02]  /*2a030*/  IMAD.MOV.U32 R0, RZ, RZ, R7 ;  /* 0x000000ffff007224 */ /* 0x000fe400078e0007 */
[----:B0-----:R-:W2:Y:S01]  /*2a040*/  LDL.LU.64 R6, [R1+0x1b88] ;  /* 0x001b880001067983 */ /* 0x001ea20000300a00 */
[----:B------:R-:W2:Y:S02]  /*2a050*/  LDL.LU.64 R4, [R1+0x1b80] ;  /* 0x001b800001047983 */ /* 0x000ea40000300a00 */
[----:B------:R-:W-:Y:S01]  /*2a060*/  STL [R1+0x1820], R0 ;  /* 0x0018200001007387 */ /* 0x000fe20000100800 */
        /* <DEDUP_REMOVED lines=10> */
[----:B------:R0:W-:Y:S01]  /*2a110*/  STL.64 [R1+0x60], R12 ;  /* 0x0000600c01007387 */ /* 0x0001e20000100a00 */
[----:B------:R-:W-:Y:S02]  /*2a120*/  IMAD.MOV.U32 R9, RZ, RZ, R14 ;  /* 0x000000ffff097224 */ /* 0x000fe400078e000e */
[----:B------:R-:W-:Y:S02]  /*2a130*/  IMAD.MOV.U32 R8, RZ, RZ, R15 ;  /* 0x000000ffff087224 */ /* 0x000fe400078e000f */
[----:B------:R-:W3:Y:S04]  /*2a140*/  LDL.LU.64 R14, [R1+0x1b68] ;  /* 0x001b6800010e7983 */ /* 0x000ee80000300a00 */
[----:B0-----:R-:W4:Y:S01]  /*2a150*/  LDL.LU.64 R12, [R1+0x1b60] ;  /* 0x001b6000010c7983 */ /* 0x001f220000300a00 */
[----:B--2---:R-:W-:Y:S02]  /*2a160*/  STL.64 [R1+0x1af8], R10 ;  /* 0x001af80a01007387 */ /* 0x004fe40000100a00 */
[----:B------:R0:W-:Y:S01]  /*2a170*/  STL.64 [R1+0x1af0], R8 ;  /* 0x001af00801007387 */ /* 0x0001e20000100a00 */
[----:B----4-:R-:W-:Y:S11]  /*2a180*/  HMMA.16816.F32.BF16 R16, R20, R12, R16 ;  /* 0x0000000c1410723c */ /* 0x010ff60000041810 */
[----:B------:R-:W-:Y:S11]  /*2a190*/  @!UPT UIADD3 URZ, URZ, URZ, URZ ;  /* 0x0000003f3f3ff290 */ /* 0x000ff6000fffe03f */
[----:B------:R-:W-:Y:S01]  /*2a1a0*/  @!UPT UIADD3 URZ, URZ, URZ, URZ ;  /* 0x0000003f3f3ff290 */ /* 0x000fe2000fffe03f */
[----:B------:R-:W-:Y:S01]  /*2a1b0*/  STL.64 [R1], R16 ;  /* 0x0000001001007387 */ /* 0x000fe20000100a00 */
[----:B------:R-:W-:Y:S02]  /*2a1c0*/  STL [R1+0x8], R18 ;  /* 0x0000081201007387 */ /* 0x000fe40000100800 */
[----:B---3--:R1:W-:Y:S02]  /*2a1d0*/  STL.64 [R1+0x1b48], R14 ;  /* 0x001b480e01007387 */ /* 0x0083e40000100a00 */
[----:B0-----:R-:W2:Y:S01]  /*2a1e0*/  LDL.LU R8, [R1+0x330] ;  /* 0x0003300001087983 */ /* 0x001ea20000300800 */
[----:B------:R-:W2:Y:S01]  /*2a1f0*/  LDL.LU R9, [R1+0x334] ;  /* 0x0003340001097983 */ /* 0x000ea20000300800 */
[----:B------:R-:W3:Y:S02]  /*2a200*/  LDL.LU R10, [R1+0x338] ;  /* 0x00033800010a7983 */ /* 0x000ee40000300800 */
[----:B------:R-:W3:Y:S02]  /*2a210*/  LDL.LU R11, [R1+0x33c] ;  /* 0x00033c00010b7983 */ /* 0x000ee40000300800 */
[----:B------:R-:W4:Y:S01]  /*2a220*/  LDL.LU R12, [R1+0x370] ;  /* 0x00037000010c7983 */ /* 0x000f220000300800 */
[----:B------:R-:W4:Y:S04]  /*2a230*/  LDL.LU R13, [R1+0x374] ;  /* 0x00037400010d7983 */ /* 0x000f280000300800 */
[----:B-1----:R-:W4:Y:S01]  /*2a240*/  LDL.LU R14, [R1+0x378] ;  /* 0x00037800010e7983 */ /* 0x002f220000300800 */
[----:B------:R-:W4:Y:S03]  /*2a250*/  LDL.LU R15, [R1+0x37c] ;  /* 0x00037c00010f7983 */ /* 0x000f260000300800 */
        /* <DEDUP_REMOVED lines=10> */
[----:B0-----:R-:W2:Y:S01]  /*2a300*/  LDL.64 R10, [R1+0x48] ;  /* 0x00004800010a7983 */ /* 0x001ea20000100a00 */
[----:B------:R-:W-:-:S03]  /*2a310*/  IMAD.MOV.U32 R0, RZ, RZ, R19 ;  /* 0x000000ffff007224 */ /* 0x000fc600078e0013 */
        /* <DEDUP_REMOVED lines=146> */
[----:B------:R1:W-:Y:S03]  /*2ac40*/  STL.64 [R1+0x668], R26 ;  /* 0x0006681a01007387 */ /* 0x0003e60000100a00 */
[----:B0-----:R-:W3:Y:S01]  /*2ac50*/  LDL.LU R24, [R1+0xf0] ;  /* 0x0000f00001187983 */ /* 0x001ee20000300800 */
[----:B------:R-:W3:Y:S02]  /*2ac60*/  LDL.LU R25, [R1+0xf4] ;  /* 0x0000f40001197983 */ /* 0x000ee40000300800 */
[----:B-1----:R-:W-:Y:S02]  /*2ac70*/  IMAD.MOV.U32 R26, RZ, RZ, R3 ;  /* 0x000000ffff1a7224 */ /* 0x002fe400078e0003 */
[----:B------:R-:W-:Y:S01]  /*2ac80*/  IMAD.MOV.U32 R27, RZ, RZ, R2 ;  /* 0x000000ffff1b7224 */ /* 0x000fe200078e0002 */
[C---:B--2---:R-:W-:Y:S01]  /*2ac90*/  HMMA.16816.F32.BF16 R20, R16.reuse, R22, R4 ;  /* 0x000000161014723c */ /* 0x044fe20000041804 */
[----:B------:R-:W2:Y:S01]  /*2aca0*/  LDL.LU.64 R6, [R1+0x1ab8] ;  /* 0x001ab80001067983 */ /* 0x000ea20000300a00 */
[----:B------:R-:W2:Y:S11]  /*2acb0*/  LDL.LU.64 R4, [R1+0x1ab0] ;  /* 0x001ab00001047983 */ /* 0x000eb60000300a00 */
[----:B------:R-:W-:Y:S10]  /*2acc0*/  @!UPT UIADD3 URZ, URZ, URZ, URZ ;  /* 0x0000003f3f3ff290 */ /* 0x000ff4000fffe03f */
[----:B------:R2:W-:Y:S01]  /*2acd0*/  STL.64 [R1+0x5e0], R20 ;  /* 0x0005e01401007387 */ /* 0x0005e20000100a00 */
[----:B------:R-:W-:Y:S02]  /*2ace0*/  IMAD.MOV.U32 R3, RZ, RZ, R22 ;  /* 0x000000ffff037224 */ /* 0x000fe400078e0016 */
[----:B------:R-:W-:Y:S02]  /*2acf0*/  IMAD.MOV.U32 R2, RZ, RZ, R23 ;  /* 0x000000ffff027224 */ /* 0x000fe400078e0017 */
[----:B------:R-:W2:Y:S03]  /*2ad00*/  LDL.LU.64 R22, [R1+0x1aa8] ;  /* 0x001aa80001167983 */ /* 0x000ea60000300a00 */
[----:B------:R-:W-:Y:S02]  /*2ad10*/  STL [R1+0x16e4], R2 ;  /* 0x0016e40201007387 */ /* 0x000fe40000100800 */
[----:B------:R-:W-:Y:S01]  /*2ad20*/  STL [R1+0x16e0], R3 ;  /* 0x0016e00301007387 */ /* 0x000fe20000100800 */
        /* <DEDUP_REMOVED lines=39> */
[----:B------:R-:W-:Y:S01]  /*2afa0*/  STL.64 [R1+0x19e0], R10 ;  /* 0x0019e00a01007387 */ /* 0x000fe20000100a00 */
[----:B------:R0:W-:Y:S01]  /*2afb0*/  STL.64 [R1+0x19d8], R8 ;  /* 0x0019d80801007387 */ /* 0x0001e20000100a00 */
[C---:B--2---:R-:W-:Y:S03]  /*2afc0*/  HMMA.16816.F32.BF16 R4, R16.reuse, R10, R20 ;  /* 0x0000000a1004723c */ /* 0x044fe60000041814 */
[----:B------:R-:W-:Y:S11]  /*2afd0*/  LDSM.16.MT88.4 R20, [R28+0x2a100] ;  /* 0x02a100001c14783b */ /* 0x000ff60000004200 */
[----:B------:R-:W-:Y:S09]  /*2afe0*/  @!UPT UIADD3 URZ, URZ, URZ, URZ ;  /* 0x0000003f3f3ff290 */ /* 0x000ff2000fffe03f */
[----:B------:R-:W-:Y:S01]  /*2aff0*/  STL.64 [R1+0x580], R4 ;  /* 0x0005800401007387 */ /* 0x000fe20000100a00 */
[----:B------:R3:W-:Y:S02]  /*2b000*/  STL.64 [R1+0x588], R6 ;  /* 0x0005880601007387 */ /* 0x0007e40000100a00 */
[----:B0-----:R-:W2:Y:S01]  /*2b010*/  LDL.LU R8, [R1+0x3a0] ;  /* 0x0003a00001087983 */ /* 0x001ea20000300800 */
[----:B---3--:R-:W-:Y:S01]  /*2b020*/  HMMA.16816.F32.BF16 R4, R16, R14, R24 ;  /* 0x0000000e1004723c */ /* 0x008fe20000041818 */
[----:B------:R-:W0:Y:S04]  /*2b030*/  LDSM.16.MT88.4 R24, [R28+0x2a180] ;  /* 0x02a180001c18783b */ /* 0x000e280000004200 */
[----:B------:R-:W1:Y:S11]  /*2b040*/  LDSM.16.MT88.4 R16, [R29+0x2a000] ;  /* 0x02a000001d10783b */ /* 0x000e760000004200 */
[----:B------:R-:W-:Y:S07]  /*2b050*/  @!UPT UIADD3 URZ, URZ, URZ, URZ ;  /* 0x0000003f3f3ff290 */ /* 0x000fee000fffe03f */
[----:B------:R3:W-:Y:S01]  /*2b060*/  STL.64 [R1+0x560], R4 ;  /* 0x0005600401007387 */ /* 0x0007e20000100a00 */
[----:B------:R4:W-:Y:S02]  /*2b070*/  STL.64 [R1+0x568], R6 ;  /* 0x0005680601007387 */ /* 0x0009e40000100a00 */
[----:B------:R-:W2:Y:S02]  /*2b080*/  LDL.LU R9, [R1+0x3a4] ;  /* 0x0003a40001097983 */ /* 0x000ea40000300800 */
[----:B------:R-:W2:Y:S01]  /*2b090*/  LDL.LU R10, [R1+0x3a8] ;  /* 0x0003a800010a7983 */ /* 0x000ea20000300800 */
[----:B------:R-:W2:Y:S04]  /*2b0a0*/  LDL.LU R11, [R1+0x3ac] ;  /* 0x0003ac00010b7983 */ /* 0x000ea80000300800 */
[----:B---3--:R-:W3:Y:S01]  /*2b0b0*/  LDL.LU R4, [R1+0x3d0] ;  /* 0x0003d00001047983 */ /* 0x008ee20000300800 */
[----:B------:R-:W3:Y:S02]  /*2b0c0*/  LDL.LU R5, [R1+0x3d4] ;  /* 0x0003d40001057983 */ /* 0x000ee40000300800 */
[----:B----4-:R-:W4:Y:S02]  /*2b0d0*/  LDL.LU R6, [R1+0x3d8] ;  /* 0x0003d80001067983 */ /* 0x010f240000300800 */
[----:B------:R-:W4:Y:S02]  /*2b0e0*/  LDL.LU R7, [R1+0x3dc] ;  /* 0x0003dc0001077983 */ /* 0x000f240000300800 */
[----:B----4-:R4:W-:Y:S01]  /*2b0f0*/  STL.64 [R1+0x1a28], R6 ;  /* 0x001a280601007387 */ /* 0x0109e20000100a00 */
[----:B---3--:R-:W-:Y:S03]  /*2b100*/  STL.64 [R1+0x1a20], R4 ;  /* 0x001a200401007387 */ /* 0x008fe60000100a00 */
[----:B----4-:R-:W3:Y:S01]  /*2b110*/  LDL.64 R6, [R1+0x58] ;  /* 0x0000580001067983 */ /* 0x010ee20000100a00 */
[----:B--2---:R2:W-:Y:S02]  /*2b120*/  STL.64 [R1+0x19f0], R10 ;  /* 0x0019f00a01007387 */ /* 0x0045e40000100a00 */
[----:B------:R-:W-:Y:S01]  /*2b130*/  STL.64 [R1+0x19e8], R8 ;  /* 0x0019e80801007387 */ /* 0x000fe20000100a00 */
[----:B--2---:R-:W2:Y:S04]  /*2b140*/  LDL.64 R10, [R1+0x28] ;  /* 0x00002800010a7983 */ /* 0x004ea80000100a00 */
[----:B--2---:R2:W-:Y:S04]  /*2b150*/  STL.64 [R1+0x19f8], R10 ;  /* 0x0019f80a01007387 */ /* 0x0045e80000100a00 */
[----:B--2---:R-:W2:Y:S04]  /*2b160*/  LDL.64 R10, [R1+0x38] ;  /* 0x00003800010a7983 */ /* 0x004ea80000100a00 */
[----:B--2---:R2:W-:Y:S04]  /*2b170*/  STL.64 [R1+0x1a10], R10 ;  /* 0x001a100a01007387 */ /* 0x0045e80000100a00 */
[----:B--2---:R-:W2:Y:S04]  /*2b180*/  LDL.64 R10, [R1+0x48] ;  /* 0x00004800010a7983 */ /* 0x004ea80000100a00 */
[----:B--2---:R2:W-:Y:S01]  /*2b190*/  STL.64 [R1+0x1a30], R10 ;  /* 0x001a300a01007387 */ /* 0x0045e20000100a00 */
[----:B------:R-:W3:Y:S02]  /*2b1a0*/  LDL.LU R8, [R1+0x3e0] ;  /* 0x0003e00001087983 */ /* 0x000ee40000300800 */
[----:B------:R-:W3:Y:S01]  /*2b1b0*/  LDL.LU R9, [R1+0x3e4] ;  /* 0x0003e40001097983 */ /* 0x000ee20000300800 */
[----:B--2---:R-:W3:Y:S01]  /*2b1c0*/  LDL.LU R10, [R1+0x3e8] ;  /* 0x0003e800010a7983 */ /* 0x004ee20000300800 */
[----:B------:R-:W3:Y:S02]  /*2b1d0*/  LDL.LU R11, [R1+0x3ec] ;  /* 0x0003ec00010b7983 */ /* 0x000ee40000300800 */
[----:B------:R-:W-:Y:S02]  /*2b1e0*/  STL.64 [R1+0x19d0], R14 ;  /* 0x0019d00e01007387 */ /* 0x000fe40000100a00 */
[----:B------:R2:W-:Y:S02]  /*2b1f0*/  STL [R1+0x19c8], R12 ;  /* 0x0019c80c01007387 */ /* 0x0005e40000100800 */
[----:B--2---:R-:W2:Y:S01]  /*2b200*/  LDL.LU R12, [R1+0x390] ;  /* 0x00039000010c7983 */ /* 0x004ea20000300800 */
[----:B------:R-:W2:Y:S02]  /*2b210*/  LDL.LU R13, [R1+0x394] ;  /* 0x00039400010d7983 */ /* 0x000ea40000300800 */
[----:B------:R-:W4:Y:S02]  /*2b220*/  LDL.LU R14, [R1+0x398] ;  /* 0x00039800010e7983 */ /* 0x000f240000300800 */
[----:B------:R-:W4:Y:S02]  /*2b230*/  LDL.LU R15, [R1+0x39c] ;  /* 0x00039c00010f7983 */ /* 0x000f240000300800 */
[----:B----4-:R-:W-:Y:S01]  /*2b240*/  STL.64 [R1+0x1a08], R14 ;  /* 0x001a080e01007387 */ /* 0x010fe20000100a00 */
[----:B--2---:R2:W-:Y:S03]  /*2b250*/  STL.64 [R1+0x1a00], R12 ;  /* 0x001a000c01007387 */ /* 0x0045e60000100a00 */
[----:B--2---:R-:W2:Y:S01]  /*2b260*/  LDL.LU R12, [R1+0x3c0] ;  /* 0x0003c000010c7983 */ /* 0x004ea20000300800 */
[----:B------:R-:W2:Y:S02]  /*2b270*/  LDL.LU R13, [R1+0x3c4] ;  /* 0x0003c400010d7983 */ /* 0x000ea40000300800 */
[----:B------:R-:W2:Y:S02]  /*2b280*/  LDL.LU R14, [R1+0x3c8] ;  /* 0x0003c800010e7983 */ /* 0x000ea40000300800 */
[----:B------:R-:W2:Y:S01]  /*2b290*/  LDL.LU R15, [R1+0x3cc] ;  /* 0x0003cc00010f7983 */ /* 0x000ea20000300800 */
[----:B0-----:R-:W-:Y:S01]  /*2b2a0*/  STL.64 [R1+0x19c0], R26 ;  /* 0x0019c01a01007387 */ /* 0x001fe20000100a00 */
[----:B------:R0:W-:Y:S03]  /*2b2b0*/  STL.64 [R1+0x19b8], R24 ;  /* 0x0019b81801007387 */ /* 0x0001e60000100a00 */
[----:B0-----:R-:W4:Y:S01]  /*2b2c0*/  LDL.LU R24, [R1+0x3b0] ;  /* 0x0003b00001187983 */ /* 0x001f220000300800 */
[----:B------:R-:W4:Y:S02]  /*2b2d0*/  LDL.LU R25, [R1+0x3b4] ;  /* 0x0003b40001197983 */ /* 0x000f240000300800 */
[----:B------:R-:W4:Y:S02]  /*2b2e0*/  LDL.LU R26, [R1+0x3b8] ;  /* 0x0003b800011a7983 */ /* 0x000f240000300800 */
[----:B------:R-:W4:Y:S01]  /*2b2f0*/  LDL.LU R27, [R1+0x3bc] ;  /* 0x0003bc00011b7983 */ /* 0x000f220000300800 */
[----:B-1----:R-:W-:Y:S01]  /*2b300*/  STL.64 [R1+0x1938], R18 ;  /* 0x0019381201007387 */ /* 0x002fe20000100a00 */
        /* <DEDUP_REMOVED lines=8> */
[----:B--2---:R0:W-:Y:S01]  /*2b390*/  STL.64 [R1+0x1948], R18 ;  /* 0x0019481201007387 */ /* 0x0041e20000100a00 */
        /* <DEDUP_REMOVED lines=434> */
[----:B------:R-:W-:-:S02]  /*2cec0*/  IMAD.MOV.U32 R23, RZ, RZ, R0 ;  /* 0x000000ffff177224 */ /* 0x000fc400078e0000 */
[----:B------:R-:W3:Y:S01]  /*2ced0*/  LDL.LU R0, [R1+0x1820] ;  /* 0x0018200001007983 */ /* 0x000ee20000300800 */
[----:B------:R-:W-:Y:S03]  /*2cee0*/  HMMA.16816.F32.BF16 R8, R16, R6, R8 ;  /* 0x000000061008723c */ /* 0x000fe60000041808 */
[----:B--2---:R-:W-:Y:S01]  /*2cef0*/  STL.64 [R1+0x1718], R22 ;  /* 0x0017181601007387 */ /* 0x004fe20000100a00 */
[----:B----4-:R0:W-:Y:S03]  /*2cf00*/  STL.64 [R1+0x1710], R20 ;  /* 0x0017101401007387 */ /* 0x0101e60000100a00 */
[----:B0-----:R-:W2:Y:S01]  /*2cf10*/  LDL.LU R20, [R1+0x70] ;  /* 0x0000700001147983 */ /* 0x001ea20000300800 */
[----:B------:R-:W2:Y:S02]  /*2cf20*/  LDL.LU R21, [R1+0x74] ;  /* 0x0000740001157983 */ /* 0x000ea40000300800 */
[----:B------:R-:W4:Y:S02]  /*2cf30*/  LDL.LU R22, [R1+0x78] ;  /* 0x0000780001167983 */ /* 0x000f240000300800 */
[----:B------:R-:W4:Y:S02]  /*2cf40*/  LDL.LU R23, [R1+0x7c] ;  /* 0x00007c0001177983 */ /* 0x000f240000300800 */
[----:B----4-:R0:W-:Y:S01]  /*2cf50*/  STL.64 [R1+0x1728], R22 ;  /* 0x0017281601007387 */ /* 0x0101e20000100a00 */
[----:B--2---:R-:W-:Y:S08]  /*2cf60*/  STL.64 [R1+0x1720], R20 ;  /* 0x0017201401007387 */ /* 0x004ff00000100a00 */
        /* <DEDUP_REMOVED lines=42> */
[----:B------:R-:W4:Y:S02]  /*2d210*/  LDL.LU.64 R8, [R1+0x17c0] ;  /* 0x0017c00001087983 */ /* 0x000f240000300a00 */
[----:B------:R0:W-:Y:S02]  /*2d220*/  STL.64 [R1+0x1738], R22 ;  /* 0x0017381601007387 */ /* 0x0001e40000100a00 */
[----:B0-----:R-:W-:Y:S02]  /*2d230*/  IMAD.MOV.U32 R22, RZ, RZ, R15 ;  /* 0x000000ffff167224 */ /* 0x001fe400078e000f */
[----:B------:R-:W-:-:S05]  /*2d240*/  IMAD.MOV.U32 R23, RZ, RZ, R14 ;  /* 0x000000ffff177224 */ /* 0x000fca00078e000e */
[----:B------:R0:W-:Y:S02]  /*2d250*/  STL.64 [R1+0x1750], R22 ;  /* 0x0017501601007387 */ /* 0x0001e40000100a00 */
[----:B0-----:R-:W-:Y:S02]  /*2d260*/  IMAD.MOV.U32 R22, RZ, RZ, R13 ;  /* 0x000000ffff167224 */ /* 0x001fe400078e000d */
[----:B------:R-:W-:Y:S02]  /*2d270*/  IMAD.MOV.U32 R23, RZ, RZ, R12 ;  /* 0x000000ffff177224 */ /* 0x000fe400078e000c */
[----:B--2---:R-:W-:Y:S03]  /*2d280*/  HMMA.16816.F32.BF16 R12, R16, R6, R24 ;  /* 0x00000006100c723c */ /* 0x004fe60000041818 */
[----:B------:R0:W-:Y:S02]  /*2d290*/  STL.64 [R1+0x1768], R22 ;  /* 0x0017681601007387 */ /* 0x0001e40000100a00 */
[----:B0-----:R-:W-:-:S02]  /*2d2a0*/  IMAD.MOV.U32 R22, RZ, RZ, R5 ;  /* 0x000000ffff167224 */ /* 0x001fc400078e0005 */
[----:B------:R-:W-:-:S05]  /*2d2b0*/  IMAD.MOV.U32 R23, RZ, RZ, R4 ;  /* 0x000000ffff177224 */ /* 0x000fca00078e0004 */
[----:B------:R-:W-:Y:S11]  /*2d2c0*/  STL.64 [R1+0x1780], R22 ;  /* 0x0017801601007387 */ /* 0x000ff60000100a00 */
[----:B------:R0:W-:Y:S02]  /*2d2d0*/  STL.64 [R1+0x240], R12 ;  /* 0x0002400c01007387 */ /* 0x0001e40000100a00 */
[----:B------:R1:W-:Y:S01]  /*2d2e0*/  STL.64 [R1+0x248], R14 ;  /* 0x0002480e01007387 */ /* 0x0003e20000100a00 */
[----:B0-----:R-:W3:Y:S01]  /*2d2f0*/  LDL.LU R12, [R1+0x280] ;  /* 0x00028000010c7983 */ /* 0x001ee20000300800 */
[----:B------:R-:W3:Y:S02]  /*2d300*/  LDL.LU R13, [R1+0x284] ;  /* 0x00028400010d7983 */ /* 0x000ee40000300800 */
[----:B-1----:R-:W3:Y:S02]  /*2d310*/  LDL.LU R14, [R1+0x288] ;  /* 0x00028800010e7983 */ /* 0x002ee40000300800 */
[----:B------:R-:W3:Y:S01]  /*2d320*/  LDL.LU R15, [R1+0x28c] ;  /* 0x00028c00010f7983 */ /* 0x000ee20000300800 */
[----:B------:R-:W2:Y:S01]  /*2d330*/  LDL.LU R24, [R1+0xe0] ;  /* 0x0000e00001187983 */ /* 0x000ea20000300800 */
[----:B------:R-:W2:Y:S02]  /*2d340*/  LDL.LU R25, [R1+0xe4] ;  /* 0x0000e40001197983 */ /* 0x000ea40000300800 */
[----:B------:R-:W2:Y:S02]  /*2d350*/  LDL.LU R26, [R1+0xe8] ;  /* 0x0000e800011a7983 */ /* 0x000ea40000300800 */
[----:B------:R-:W2:Y:S01]  /*2d360*/  LDL.LU R27, [R1+0xec] ;  /* 0x0000ec00011b7983 */ /* 0x000ea20000300800 */
[----:B------:R0:W-:Y:S01]  /*2d370*/  STL.64 [R1+0x1730], R6 ;  /* 0x0017300601007387 */ /* 0x0001e20000100a00 */
[----:B------:R-:W2:Y:S02]  /*2d380*/  LDL.LU R4, [R1+0x80] ;  /* 0x0000800001047983 */ /* 0x000ea40000300800 */
[----:B------:R-:W2:Y:S01]  /*2d390*/  LDL.LU R5, [R1+0x84] ;  /* 0x0000840001057983 */ /* 0x000ea20000300800 */
[----:B0-----:R-:W2:Y:S01]  /*2d3a0*/  LDL.LU R6, [R1+0x88] ;  /* 0x0000880001067983 */ /* 0x001ea20000300800 */
[----:B------:R-:W-:-:S02]  /*2d3b0*/  IMAD.MOV.U32 R7, RZ, RZ, R0 ;  /* 0x000000ffff077224 */ /* 0x000fc400078e0000 */
[----:B------:R-:W3:Y:S03]  /*2d3c0*/  LDL.LU R0, [R1+0x17bc] ;  /* 0x0017bc0001007983 */ /* 0x000ee60000300800 */
        /* <DEDUP_REMOVED lines=11> */
[----:B---3--:R-:W-:-:S02]  /*2d480*/  IMAD.MOV.U32 R7, RZ, RZ, R0 ;  /* 0x000000ffff077224 */ /* 0x008fc400078e0000 */
[----:B------:R-:W3:Y:S01]  /*2d490*/  LDL.LU R0, [R1+0x17b8] ;  /* 0x0017b80001007983 */ /* 0x000ee20000300800 */
[----:B------:R-:W-:Y:S03]  /*2d4a0*/  HMMA.16816.F32.BF16 R12, R16, R10, R12 ;  /* 0x0000000a100c723c */ /* 0x000fe6000004180c */
        /* <DEDUP_REMOVED lines=11> */
[----:B---3--:R-:W-:Y:S01]  /*2d560*/  IMAD.MOV.U32 R7, RZ, RZ, R0 ;  /* 0x000000ffff077224 */ /* 0x008fe200078e0000 */
[----:B------:R-:W-:Y:S01]  /*2d570*/  STL.64 [R1+0x230], R12 ;  /* 0x0002300c01007387 */ /* 0x000fe20000100a00 */
[----:B------:R0:W-:Y:S02]  /*2d580*/  STL [R1+0x238], R14 ;  /* 0x0002380e01007387 */ /* 0x0001e40000100800 */
[----:B------:R-:W-:-:S02]  /*2d590*/  IMAD.MOV.U32 R0, RZ, RZ, R15 ;  /* 0x000000ffff007224 */ /* 0x000fc400078e000f */
[----:B0-----:R-:W3:Y:S01]  /*2d5a0*/  LDL.LU.64 R14, [R1+0x17b0] ;  /* 0x0017b000010e7983 */ /* 0x001ee20000300a00 */
[----:B------:R-:W2:Y:S02]  /*2d5b0*/  LDL.LU.64 R12, [R1+0x17a8] ;  /* 0x0017a800010c7983 */ /* 0x000ea40000300a00 */
[----:B------:R-:W-:Y:S02]  /*2d5c0*/  STL [R1+0x1510], R0 ;  /* 0x0015100001007387 */ /* 0x000fe40000100800 */
[----:B------:R-:W-:Y:S02]  /*2d5d0*/  IMAD.MOV.U32 R22, RZ, RZ, R3 ;  /* 0x000000ffff167224 */ /* 0x000fe400078e0003 */
        /* <DEDUP_REMOVED lines=44> */
[----:B----4-:R-:W-:Y:S02]  /*2d8a0*/  IMAD.MOV.U32 R18, RZ, RZ, R9 ;  /* 0x000000ffff127224 */ /* 0x010fe400078e0009 */
[----:B------:R-:W-:Y:S01]  /*2d8b0*/  IMAD.MOV.U32 R19, RZ, RZ, R8 ;  /* 0x000000ffff137224 */ /* 0x000fe200078e0008 */
[C---:B--2---:R-:W-:Y:S01]  /*2d8c0*/  HMMA.16816.F32.BF16 R4, R24.reuse, R6, R20 ;  /* 0x000000061804723c */ /* 0x044fe20000041814 */
[----:B------:R-:W2:Y:S01]  /*2d8d0*/  LDL.LU.64 R22, [R1+0x1718] ;  /* 0x0017180001167983 */ /* 0x000ea20000300a00 */
[----:B------:R-:W2:Y:S11]  /*2d8e0*/  LDL.LU.64 R20, [R1+0x1710] ;  /* 0x0017100001147983 */ /* 0x000eb60000300a00 */
[----:B------:R-:W-:Y:S10]  /*2d8f0*/  @!UPT UIADD3 URZ, URZ, URZ, URZ ;  /* 0x0000003f3f3ff290 */ /* 0x000ff4000fffe03f */
[----:B------:R-:W-:Y:S01]  /*2d900*/  STL.64 [R1+0x440], R4 ;  /* 0x0004400401007387 */ /* 0x000fe20000100a00 */
[----:B------:R-:W-:Y:S02]  /*2d910*/  STL.64 [R1+0x448], R6 ;  /* 0x0004480601007387 */ /* 0x000fe40000100a00 */
[----:B------:R-:W0:Y:S01]  /*2d920*/  LDSM.16.MT88.4 R4, [R28+0x2c000] ;  /* 0x02c000001c04783b */ /* 0x000e220000004200 */
[C---:B---3--:R-:W-:Y:S03]  /*2d930*/  HMMA.16816.F32.BF16 R16, R24.reuse, R10, R16 ;  /* 0x0000000a1810723c */ /* 0x048fe60000041810 */
[----:B0-----:R-:W-:Y:S11]  /*2d940*/  IMAD.MOV.U32 R0, RZ, RZ, R7 ;  /* 0x000000ffff007224 */ /* 0x001ff600078e0007 */
[----:B------:R-:W-:Y:S09]  /*2d950*/  @!UPT UIADD3 URZ, URZ, URZ, URZ ;  /* 0x0000003f3f3ff290 */ /* 0x000ff2000fffe03f */
[----:B------:R-:W-:Y:S01]  /*2d960*/  STL.64 [R1+0x430], R16 ;  /* 0x0004301001007387 */ /* 0x000fe20000100a00 */
[----:B------:R-:W-:Y:S02]  /*2d970*/  STL.64 [R1+0x438], R18 ;  /* 0x0004381201007387 */ /* 0x000fe40000100a00 */
[----:B------:R-:W-:Y:S01]  /*2d980*/  LDSM.16.M88.4 R16, [R13+0x4080] ;  /* 0x004080000d10783b */ /* 0x000fe20000000200 */
[----:B--2---:R-:W-:Y:S01]  /*2d990*/  HMMA.16816.F32.BF16 R8, R24, R14, R20 ;  /* 0x0000000e1808723c */ /* 0x004fe20000041814 */
[----:B------:R-:W-:Y:S06]  /*2d9a0*/  LDSM.16.MT88.4 R24, [R28+0x2c180] ;  /* 0x02c180001c18783b */ /* 0x000fec0000004200 */
[----:B------:R-:W-:-:S02]  /*2d9b0*/  IMAD.MOV.U32 R22, RZ, RZ, R4 ;  /* 0x000000ffff167224 */ /* 0x000fc400078e0004 */
[----:B------:R-:W-:Y:S02]  /*2d9c0*/  IMAD.MOV.U32 R21, RZ, RZ, R5 ;  /* 0x000000ffff157224 */ /* 0x000fe400078e0005 */
[----:B------:R-:W-:Y:S02]  /*2d9d0*/  IMAD.MOV.U32 R20, RZ, RZ, R6 ;  /* 0x000000ffff147224 */ /* 0x000fe400078e0006 */
[----:B------:R-:W0:Y:S10]  /*2d9e0*/  LDSM.16.M88.4 R4, [R13+0x80] ;  /* 0x000080000d04783b */ /* 0x000e340000000200 */
[----:B------:R-:W-:Y:S01]  /*2d9f0*/  STL.64 [R1+0x330], R8 ;  /* 0x0003300801007387 */ /* 0x000fe20000100a00 */
[----:B------:R-:W-:Y:S02]  /*2da00*/  STL.64 [R1+0x338], R10 ;  /* 0x0003380a01007387 */ /* 0x000fe40000100a00 */
[----:B------:R-:W1:Y:S01]  /*2da10*/  LDSM.16.M88.4 R8, [R13+0x8080] ;  /* 0x008080000d08783b */ /* 0x000e620000000200 */
[----:B0-----:R-:W-:Y:S03]  /*2da20*/  STL.64 [R1+0x50], R4 ;  /* 0x0000500401007387 */ /* 0x001fe60000100a00 */
[----:B------:R-:W-:Y:S02]  /*2da30*/  STL.64 [R1+0x58], R6 ;  /* 0x0000580601007387 */ /* 0x000fe40000100a00 */
[----:B------:R-:W0:Y:S04]  /*2da40*/  LDSM.16.M88.4 R4, [R13+0xc080] ;  /* 0x00c080000d04783b */ /* 0x000e280000000200 */
[----:B------:R-:W-:Y:S01]  /*2da50*/  STL.64 [R1+0x40], R16 ;  /* 0x0000401001007387 */ /* 0x000fe20000100a00 */
[----:B------:R-:W-:Y:S02]  /*2da60*/  STL.64 [R1+0x48], R18 ;  /* 0x0000481201007387 */ /* 0x000fe40000100a00 */
[----:B------:R-:W-:Y:S02]  /*2da70*/  LDSM.16.MT88.4 R16, [R28+0x2c080] ;  /* 0x02c080001c10783b */ /* 0x000fe40000004200 */
[----:B-1----:R-:W-:Y:S02]  /*2da80*/  STL.64 [R1+0x30], R8 ;  /* 0x0000300801007387 */ /* 0x002fe40000100a00 */
[----:B------:R-:W-:Y:S02]  /*2da90*/  STL.64 [R1+0x38], R10 ;  /* 0x0000380a01007387 */ /* 0x000fe40000100a00 */
[----:B------:R-:W-:Y:S01]  /*2daa0*/  LDSM.16.M88.4 R8, [R13+0x10080] ;  /* 0x010080000d08783b */ /* 0x000fe20000000200 */
[----:B0-----:R-:W-:Y:S03]  /*2dab0*/  STL.64 [R1+0x20], R4 ;  /* 0x0000200401007387 */ /* 0x001fe60000100a00 */
        /* <DEDUP_REMOVED lines=8> */
[----:B------:R-:W-:Y:S01]  /*2db40*/  STL [R1+0x1280], R7 ;  /* 0x0012800701007387 */ /* 0x000fe20000100800 */
[----:B------:R-:W-:Y:S03]  /*2db50*/  STL.64 [R1+0x1700], R4 ;  /* 0x0017000401007387 */ /* 0x000fe60000100a00 */
[----:B0-----:R-:W-:Y:S01]  /*2db60*/  STL [R1+0x1254], R10 ;  /* 0x0012540a01007387 */ /* 0x001fe20000100800 */
[----:B------:R0:W-:Y:S02]  /*2db70*/  STL [R1+0x1250], R11 ;  /* 0x0012500b01007387 */ /* 0x0001e40000100800 */
[----:B0-----:R-:W-:-:S02]  /*2db80*/  IMAD.MOV.U32 R11, RZ, RZ, R12 ;  /* 0x000000ffff0b7224 */ /* 0x001fc400078e000c */
[----:B------:R-:W0:Y:S04]  /*2db90*/  LDSM.16.M88.4 R12, [R13+0x1c080] ;  /* 0x01c080000d0c783b */ /* 0x000e280000000200 */
[----:B------:R1:W-:Y:S04]  /*2dba0*/  STL.64 [R1+0x16d8], R8 ;  /* 0x0016d80801007387 */ /* 0x0003e80000100a00 */
[----:B-1----:R-:W2:Y:S01]  /*2dbb0*/  LDL.LU R8, [R1+0x6d0] ;  /* 0x0006d00001087983 */ /* 0x002ea20000300800 */
[----:B------:R-:W2:Y:S02]  /*2dbc0*/  LDL.LU R9, [R1+0x6d4] ;  /* 0x0006d40001097983 */ /* 0x000ea40000300800 */
[----:B------:R-:W2:Y:S02]  /*2dbd0*/  LDL.LU R10, [R1+0x6d8] ;  /* 0x0006d800010a7983 */ /* 0x000ea40000300800 */
[----:B------:R-:W3:Y:S01]  /*2dbe0*/  LDL.64 R4, [R1+0x30] ;  /* 0x0000300001047983 */ /* 0x000ee20000100a00 */
        /* <DEDUP_REMOVED lines=12> */
[----:B------:R-:W0:Y:S04]  /*2dcb0*/  LDSM.16.MT88.4 R20, [R28+0x2c100] ;  /* 0x02c100001c14783b */ /* 0x000e280000004200 */
[----:B0-----:R-:W-:Y:S01]  /*2dcc0*/  STL.64 [R1+0x1630], R22 ;  /* 0x0016301601007387 */ /* 0x001fe20000100a00 */
[----:B------:R0:W-:Y:S03]  /*2dcd0*/  STL.64 [R1+0x1628], R20 ;  /* 0x0016281401007387 */ /* 0x0001e60000100a00 */
[----:B0-----:R-:W2:Y:S01]  /*2dce0*/  LDL.64 R20, [R1+0x50] ;  /* 0x0000500001147983 */ /* 0x001ea20000100a00 */
[----:B------:R-:W-:-:S02]  /*2dcf0*/  IMAD.MOV.U32 R19, RZ, RZ, R0 ;  /* 0x000000ffff137224 */ /* 0x000fc400078e0000 */
[----:B------:R-:W-:Y:S02]  /*2dd00*/  STL.64 [R1+0x15b0], R26 ;  /* 0x0015b01a01007387 */ /* 0x000fe40000100a00 */
[----:B------:R0:W-:Y:S02]  /*2dd10*/  STL.64 [R1+0x15a8], R24 ;  /* 0x0015a81801007387 */ /* 0x0001e40000100a00 */
[----:B0-----:R-:W4:Y:S01]  /*2dd20*/  LDL.64 R24, [R1+0x40] ;  /* 0x0000400001187983 */ /* 0x001f220000100a00 */
[----:B------:R-:W-:Y:S01]  /*2dd30*/  STL [R1+0x1514], R28 ;  /* 0x0015141c01007387 */ /* 0x000fe20000100800 */
[----:B--2---:R-:W-:Y:S01]  /*2dd40*/  HMMA.16816.F32.BF16 R8, R16, R20, R8 ;  /* 0x000000141008723c */ /* 0x004fe20000041808 */
[----:B------:R-:W-:Y:S11]  /*2dd50*/  IMAD.MOV.U32 R0, RZ, RZ, R21 ;  /* 0x000000ffff007224 */ /* 0x000ff600078e0015 */
[----:B------:R-:W-:Y:S11]  /*2dd60*/  @!UPT UIADD3 URZ, URZ, URZ, URZ ;  /* 0x0000003f3f3ff290 */ /* 0x000ff6000fffe03f */
[----:B------:R0:W-:Y:S01]  /*2dd70*/  STL.64 [R1+0x320], R8 ;  /* 0x0003200801007387 */ /* 0x0001e20000100a00 */
[----:B------:R-:W-:Y:S02]  /*2dd80*/  STL.64 [R1+0x328], R10 ;  /* 0x0003280a01007387 */ /* 0x000fe40000100a00 */
[----:B0-----:R-:W-:Y:S02]  /*2dd90*/  IMAD.MOV.U32 R8, RZ, RZ, R20 ;  /* 0x000000ffff087224 */ /* 0x001fe400078e0014 */
[----:B------:R-:W2:Y:S01]  /*2dda0*/  LDL.LU R20, [R1+0x590] ;  /* 0x0005900001147983 */ /* 0x000ea20000300800 */
[----:B------:R-:W2:Y:S02]  /*2ddb0*/  LDL.LU R21, [R1+0x594] ;  /* 0x0005940001157983 */ /* 0x000ea40000300800 */
[----:B------:R-:W2:Y:S02]  /*2ddc0*/  LDL.LU R22, [R1+0x598] ;  /* 0x0005980001167983 */ /* 0x000ea40000300800 */
[----:B------:R-:W2:Y:S02]  /*2ddd0*/  LDL.LU R23, [R1+0x59c] ;  /* 0x00059c0001177983 */ /* 0x000ea40000300800 */
[----:B--2---:R-:W-:Y:S01]  /*2dde0*/  STL.64 [R1+0x1640], R22 ;  /* 0x0016401601007387 */ /* 0x004fe20000100a00 */
[----:B------:R0:W-:Y:S03]  /*2ddf0*/  STL.64 [R1+0x1638], R20 ;  /* 0x0016381401007387 */ /* 0x0001e60000100a00 */
[----:B0-----:R-:W2:Y:S04]  /*2de00*/  LDL.64 R20, [R1+0x10] ;  /* 0x0000100001147983 */ /* 0x001ea80000100a00 */
[----:B--2---:R0:W-:Y:S04]  /*2de10*/  STL.64 [R1+0x16f8], R20 ;  /* 0x0016f81401007387 */ /* 0x0041e80000100a00 */
[----:B0-----:R-:W2:Y:S01]  /*2de20*/  LDL.LU R20, [R1+0x6c0] ;  /* 0x0006c00001147983 */ /* 0x001ea20000300800 */
[----:B------:R-:W2:Y:S02]  /*2de30*/  LDL.LU R21, [R1+0x6c4] ;  /* 0x0006c40001157983 */ /* 0x000ea40000300800 */
[----:B------:R-:W2:Y:S02]  /*2de40*/  LDL.LU R22, [R1+0x6c8] ;  /* 0x0006c80001167983 */ /* 0x000ea40000300800 */
[----:B------:R-:W2:Y:S02]  /*2de50*/  LDL.LU R23, [R1+0x6cc] ;  /* 0x0006cc0001177983 */ /* 0x000ea40000300800 */
[----:B----4-:R-:W-:-:S02]  /*2de60*/  IMAD.MOV.U32 R10, RZ, RZ, R24 ;  /* 0x000000ffff0a7224 */ /* 0x010fc400078e0018 */
[----:B------:R-:W-:Y:S01]  /*2de70*/  IMAD.MOV.U32 R9, RZ, RZ, R25 ;  /* 0x000000ffff097224 */ /* 0x000fe200078e0019 */
[C---:B--2---:R-:W-:Y:S11]  /*2de80*/  HMMA.16816.F32.BF16 R20, R16.reuse, R24, R20 ;  /* 0x000000181014723c */ /* 0x044ff60000041814 */
[----:B------:R-:W-:Y:S11]  /*2de90*/  @!UPT UIADD3 URZ, URZ, URZ, URZ ;  /* 0x0000003f3f3ff290 */ /* 0x000ff6000fffe03f */
[----:B------:R-:W-:Y:S01]  /*2dea0*/  @!UPT UIADD3 URZ, URZ, URZ, URZ ;  /* 0x0000003f3f3ff290 */ /* 0x000fe2000fffe03f */
[----:B------:R-:W-:Y:S01]  /*2deb0*/  STL.64 [R1+0x310], R20 ;  /* 0x0003101401007387 */ /* 0x000fe20000100a00 */
[----:B------:R3:W-:Y:S02]  /*2dec0*/  STL.64 [R1+0x318], R22 ;  /* 0x0003181601007387 */ /* 0x0007e40000100a00 */
[----:B---3--:R-:W-:Y:S11]  /*2ded0*/  HMMA.16816.F32.BF16 R20, R16, R4, R12 ;  /* 0x000000041014723c */ /* 0x008ff6000004180c */
[----:B------:R-:W-:Y:S11]  /*2dee0*/  @!UPT UIADD3 URZ, URZ, URZ, URZ ;  /* 0x0000003f3f3ff290 */ /* 0x000ff6000fffe03f */
[----:B------:R-:W-:Y:S01]  /*2def0*/  @!UPT UIADD3 URZ, URZ, URZ, URZ ;  /* 0x0000003f3f3ff290 */ /* 0x000fe2000fffe03f */
[----:B------:R-:W-:Y:S01]  /*2df00*/  STL.64 [R1+0x300], R20 ;  /* 0x0003001401007387 */ /* 0x000fe20000100a00 */
[----:B------:R-:W-:Y:S02]  /*2df10*/  STL.64 [R1+0x308], R22 ;  /* 0x0003081601007387 */ /* 0x000fe40000100a00 */
[----:B------:R-:W2:Y:S02]  /*2df20*/  LDL.LU R24, [R1+0x580] ;  /* 0x0005800001187983 */ /* 0x000ea40000300800 */
[----:B------:R-:W2:Y:S01]  /*2df30*/  LDL.LU R25, [R1+0x584] ;  /* 0x0005840001197983 */ /* 0x000ea20000300800 */
[----:B------:R-:W3:Y:S01]  /*2df40*/  LDL.LU R26, [R1+0x588] ;  /* 0x00058800011a7983 */ /* 0x000ee20000300800 */
[----:B------:R-:W3:Y:S03]  /*2df50*/  LDL.LU R27, [R1+0x58c] ;  /* 0x00058c00011b7983 */ /* 0x000ee60000300800 */
[----:B---3--:R-:W-:Y:S01]  /*2df60*/  STL.64 [R1+0x1650], R26 ;  /* 0x0016501a01007387 */ /* 0x008fe20000100a00 */
[----:B--2---:R0:W-:Y:S03]  /*2df70*/  STL.64 [R1+0x1648], R24 ;  /* 0x0016481801007387 */ /* 0x0041e60000100a00 */
[----:B0-----:R-:W2:Y:S01]  /*2df80*/  LDL.LU R24, [R1+0x5a0] ;  /* 0x0005a00001187983 */ /* 0x001ea20000300800 */
[----:B------:R-:W2:Y:S02]  /*2df90*/  LDL.LU R25, [R1+0x5a4] ;  /* 0x0005a40001197983 */ /* 0x000ea40000300800 */
[----:B------:R-:W3:Y:S02]  /*2dfa0*/  LDL.LU R26, [R1+0x5a8] ;  /* 0x0005a800011a7983 */ /* 0x000ee40000300800 */
[----:B------:R-:W3:Y:S02]  /*2dfb0*/  LDL.LU R27, [R1+0x5ac] ;  /* 0x0005ac00011b7983 */ /* 0x000ee40000300800 */
[----:B------:R-:W-:-:S02]  /*2dfc0*/  IMAD.MOV.U32 R20, RZ, RZ, R3 ;  /* 0x000000ffff147224 */ /* 0x000fc400078e0003 */
[----:B------:R-:W-:Y:S01]  /*2dfd0*/  IMAD.MOV.U32 R21, RZ, RZ, R2 ;  /* 0x000000ffff157224 */ /* 0x000fe200078e0002 */
[----:B------:R-:W4:Y:S01]  /*2dfe0*/  LDL.LU R3, [R1+0x170c] ;  /* 0x00170c0001037983 */ /* 0x000f220000300800 */
[----:B------:R-:W-:Y:S02]  /*2dff0*/  IMAD.MOV.U32 R12, RZ, RZ, R4 ;  /* 0x000000ffff0c7224 */ /* 0x000fe400078e0004 */
[----:B------:R-:W4:Y:S02]  /*2e000*/  LDL.LU R2, [R1+0x1708] ;  /* 0x0017080001027983 */ /* 0x000f240000300800 */
[----:B------:R-:W-:Y:S01]  /*2e010*/  IMAD.MOV.U32 R11, RZ, RZ, R5 ;  /* 0x000000ffff0b7224 */ /* 0x000fe200078e0005 */
        /* <DEDUP_REMOVED lines=11> */
[----:B--2---:R0:W-:Y:S02]  /*2e0d0*/  STL.64 [R1+0x1670], R24 ;  /* 0x0016701801007387 */ /* 0x0041e40000100a00 */
[----:B0-----:R-:W-:-:S02]  /*2e0e0*/  IMAD.MOV.U32 R24, RZ, RZ, R12 ;  /* 0x000000ffff187224 */ /* 0x001fc400078e000c */
[----:B------:R-:W-:-:S05]  /*2e0f0*/  IMAD.MOV.U32 R25, RZ, RZ, R11 ;  /* 0x000000ffff197224 */ /* 0x000fca00078e000b */
[----:B------:R0:W-:Y:S02]  /*2e100*/  STL.64 [R1+0x1688], R24 ;  /* 0x0016881801007387 */ /* 0x0001e40000100a00 */
[----:B0-----:R-:W-:Y:S02]  /*2e110*/  IMAD.MOV.U32 R24, RZ, RZ, R10 ;  /* 0x000000ffff187224 */ /* 0x001fe400078e000a */
[----:B------:R-:W-:-:S05]  /*2e120*/  IMAD.MOV.U32 R25, RZ, RZ, R9 ;  /* 0x000000ffff197224 */ /* 0x000fca00078e0009 */
[----:B------:R0:W-:Y:S01]  /*2e130*/  STL.64 [R1+0x16a0], R24 ;  /* 0x0016a01801007387 */ /* 0x0001e20000100a00 */
[----:B------:R-:W2:Y:S02]  /*2e140*/  LDL.LU R12, [R1+0x670] ;  /* 0x00067000010c7983 */ /* 0x000ea40000300800 */
[----:B------:R-:W2:Y:S02]  /*2e150*/  LDL.LU R13, [R1+0x674] ;  /* 0x00067400010d7983 */ /* 0x000ea40000300800 */
[----:B------:R-:W3:Y:S01]  /*2e160*/  LDL.LU R14, [R1+0x678] ;  /* 0x00067800010e7983 */ /* 0x000ee20000300800 */
[----:B------:R-:W3:Y:S01]  /*2e170*/  LDL.LU R15, [R1+0x67c] ;  /* 0x00067c00010f7983 */ /* 0x000ee20000300800 */
[----:B----4-:R-:W-:Y:S01]  /*2e180*/  HMMA.16816.F32.BF16 R20, R16, R20, R4 ;  /* 0x000000141014723c */ /* 0x010fe20000041804 */
[----:B0-----:R-:W-:Y:S02]  /*2e190*/  IMAD.MOV.U32 R24, RZ, RZ, R8 ;  /* 0x000000ffff187224 */ /* 0x001fe400078e0008 */
        /* <DEDUP_REMOVED lines=11> */
[----:B------:R0:W-:Y:S04]  /*2e250*/  STL.64 [R1+0x16c8], R24 ;  /* 0x0016c81801007387 */ /* 0x0001e80000100a00 */
[----:B0-----:R-:W4:Y:S01]  /*2e260*/  LDL.LU R24, [R1+0x660] ;  /* 0x0006600001187983 */ /* 0x001f220000300800 */
[----:B------:R-:W4:Y:S02]  /*2e270*/  LDL.LU R25, [R1+0x664] ;  /* 0x0006640001197983 */ /* 0x000f240000300800 */
[----:B------:R-:W4:Y:S02]  /*2e280*/  LDL.LU R26, [R1+0x668] ;  /* 0x00066800011a7983 */ /* 0x000f240000300800 */
[----:B------:R-:W4:Y:S01]  /*2e290*/  LDL.LU R27, [R1+0x66c] ;  /* 0x00066c00011b7983 */ /* 0x000f220000300800 */
[----:B------:R-:W3:Y:S01]  /*2e2a0*/  LDL.LU.64 R4, [R1+0x1700] ;  /* 0x0017000001047983 */ /* 0x000ee20000300a00 */
[----:B------:R0:W-:Y:S03]  /*2e2b0*/  STL.64 [R1+0x2f0], R20 ;  /* 0x0002f01401007387 */ /* 0x0001e60000100a00 */
[----:B0-----:R-:W2:Y:S01]  /*2e2c0*/  LDL.LU.64 R20, [R1+0x16f8] ;  /* 0x0016f80001147983 */ /* 0x001ea20000300a00 */
[----:B------:R-:W-:-:S02]  /*2e2d0*/  IMAD.MOV.U32 R7, RZ, RZ, R23 ;  /* 0x000000ffff077224 */ /* 0x000fc400078e0017 */
[----:B------:R-:W-:-:S03]  /*2e2e0*/  IMAD.MOV.U32 R6, RZ, RZ, R22 ;  /* 0x000000ffff067224 */ /* 0x000fc600078e0016 */
[----:B------:R-:W-:Y:S02]  /*2e2f0*/  STL [R1+0x12c4], R7 ;  /* 0x0012c40701007387 */ /* 0x000fe40000100800 */
[----:B------:R-:W-:Y:S01]  /*2e300*/  STL [R1+0x12c0], R6 ;  /* 0x0012c00601007387 */ /* 0x000fe20000100800 */
[----:B--2---:R-:W-:Y:S11]  /*2e310*/  HMMA.16816.F32.BF16 R12, R16, R20, R12 ;  /* 0x00000014100c723c */ /* 0x004ff6000004180c */
[----:B------:R-:W-:Y:S11]  /*2e320*/  @!UPT UIADD3 URZ, URZ, URZ, URZ ;  /* 0x0000003f3f3ff290 */ /* 0x000ff6000fffe03f */
[----:B------:R-:W-:Y:S01]  /*2e330*/  @!UPT UIADD3 URZ, URZ, URZ, URZ ;  /* 0x0000003f3f3ff290 */ /* 0x000fe2000fffe03f */
[----:B------:R-:W-:Y:S01]  /*2e340*/  STL.64 [R1+0x2e0], R12 ;  /* 0x0002e00c01007387 */ /* 0x000fe20000100a00 */
[----:B------:R0:W-:Y:S03]  /*2e350*/  STL.64 [R1+0x2e8], R14 ;  /* 0x0002e80e01007387 */ /* 0x0001e60000100a00 */
[----:B0-----:R-:W2:Y:S01]  /*2e360*/  LDL.LU.64 R14, [R1+0x16f0] ;  /* 0x0016f000010e7983 */ /* 0x001ea20000300a00 */
[----:B------:R-:W2:Y:S02]  /*2e370*/  LDL.LU.64 R12, [R1+0x16e8] ;  /* 0x0016e800010c7983 */ /* 0x000ea40000300a00 */
[----:B------:R0:W-:Y:S02]  /*2e380*/  STL.64 [R1+0x1668], R20 ;  /* 0x0016681401007387 */ /* 0x0001e40000100a00 */
[----:B0-----:R-:W2:Y:S01]  /*2e390*/  LDL.64 R20, [R1+0x20] ;  /* 0x0000200001147983 */ /* 0x001ea20000100a00 */
[----:B------:R-:W-:-:S02]  /*2e3a0*/  IMAD.MOV.U32 R22, RZ, RZ, R2 ;  /* 0x000000ffff167224 */ /* 0x000fc400078e0002 */
[----:B------:R-:W-:Y:S01]  /*2e3b0*/  IMAD.MOV.U32 R23, RZ, RZ, R3 ;  /* 0x000000ffff177224 */ /* 0x000fe200078e0003 */
[----:B--2---:R0:W-:Y:S04]  /*2e3c0*/  STL.64 [R1+0x1680], R20 ;  /* 0x0016801401007387 */ /* 0x0041e80000100a00 */
[----:B0-----:R-:W2:Y:S01]  /*2e3d0*/  LDL.LU R20, [R1+0x5c0] ;  /* 0x0005c00001147983 */ /* 0x001ea20000300800 */
[----:B------:R-:W2:Y:S02]  /*2e3e0*/  LDL.LU R21, [R1+0x5c4] ;  /* 0x0005c40001157983 */ /* 0x000ea40000300800 */
[----:B------:R-:W4:Y:S02]  /*2e3f0*/  LDL.LU R2, [R1+0x16e4] ;  /* 0x0016e40001027983 */ /* 0x000f240000300800 */
[----:B------:R-:W4:Y:S01]  /*2e400*/  LDL.LU R3, [R1+0x16e0] ;  /* 0x0016e00001037983 */ /* 0x000f220000300800 */
[----:B------:R-:W-:Y:S01]  /*2e410*/  STL.64 [R1+0x1698], R22 ;  /* 0x0016981601007387 */ /* 0x000fe20000100a00 */
[C---:B---3--:R-:W-:Y:S03]  /*2e420*/  HMMA.16816.F32.BF16 R8, R16.reuse, R4, R8 ;  /* 0x000000041008723c */ /* 0x048fe60000041808 */
[----:B--2---:R0:W-:Y:S04]  /*2e430*/  STL.64 [R1+0x1690], R20 ;  /* 0x0016901401007387 */ /* 0x0041e80000100a00 */
[----:B0-----:R-:W2:Y:S01]  /*2e440*/  LDL.LU R20, [R1+0x5d0] ;  /* 0x0005d00001147983 */ /* 0x001ea20000300800 */
[----:B------:R-:W2:Y:S02]  /*2e450*/  LDL.LU R21, [R1+0x5d4] ;  /* 0x0005d40001157983 */ /* 0x000ea40000300800 */
[----:B------:R-:W3:Y:S02]  /*2e460*/  LDL.LU R22, [R1+0x5d8] ;  /* 0x0005d80001167983 */ /* 0x000ee40000300800 */
[----:B------:R-:W3:Y:S02]  /*2e470*/  LDL.LU R23, [R1+0x5dc] ;  /* 0x0005dc0001177983 */ /* 0x000ee40000300800 */
[----:B---3--:R-:W-:Y:S01]  /*2e480*/  STL.64 [R1+0x16b0], R22 ;  /* 0x0016b01601007387 */ /* 0x008fe20000100a00 */
[----:B--2---:R0:W-:Y:S03]  /*2e490*/  STL.64 [R1+0x16a8], R20 ;  /* 0x0016a81401007387 */ /* 0x0041e60000100a00 */
[----:B0-----:R-:W2:Y:S01]  /*2e4a0*/  LDL.LU R20, [R1+0x5e0] ;  /* 0x0005e00001147983 */ /* 0x001ea20000300800 */
[----:B------:R-:W2:Y:S04]  /*2e4b0*/  LDL.LU R21, [R1+0x5e4] ;  /* 0x0005e40001157983 */ /* 0x000ea80000300800 */
[----:B------:R0:W-:Y:S02]  /*2e4c0*/  STL.64 [R1+0x2d0], R8 ;  /* 0x0002d00801007387 */ /* 0x0001e40000100a00 */
[----:B------:R-:W-:Y:S01]  /*2e4d0*/  STL.64 [R1+0x2d8], R10 ;  /* 0x0002d80a01007387 */ /* 0x000fe20000100a00 */
[----:B0-----:R-:W3:Y:S02]  /*2e4e0*/  LDL.LU.64 R8, [R1+0x16d8] ;  /* 0x0016d80001087983 */ /* 0x001ee40000300a00 */
[C---:B---3--:R-:W-:Y:S11]  /*2e4f0*/  HMMA.16816.F32.BF16 R12, R16.reuse, R8, R12 ;  /* 0x00000008100c723c */ /* 0x048ff6000004180c */
[----:B------:R-:W-:Y:S11]  /*2e500*/  @!UPT UIADD3 URZ, URZ, URZ, URZ ;  /* 0x0000003f3f3ff290 */ /* 0x000ff6000fffe03f */
[----:B------:R-:W-:Y:S01]  /*2e510*/  @!UPT UIADD3 URZ, URZ, URZ, URZ ;  /* 0x0000003f3f3ff290 */ /* 0x000fe2000fffe03f */
[----:B------:R0:W-:Y:S01]  /*2e520*/  STL.64 [R1+0x2c0], R12 ;  /* 0x0002c00c01007387 */ /* 0x0001e20000100a00 */
[----:B------:R-:W-:Y:S03]  /*2e530*/  STL.64 [R1+0x2c8], R14 ;  /* 0x0002c80e01007387 */ /* 0x000fe60000100a00 */
[----:B0-----:R-:W4:Y:S02]  /*2e540*/  LDL.LU.64 R12, [R1+0x16d0] ;  /* 0x0016d000010c7983 */ /* 0x001f240000300a00 */
[----:B----4-:R-:W-:Y:S02]  /*2e550*/  HMMA.16816.F32.BF16 R16, R16, R12, R24 ;  /* 0x0000000c1010723c */ /* 0x010fe40000041818 */
[----:B------:R-:W2:Y:S11]  /*2e560*/  LDL.LU.64 R24, [R1+0x16c8] ;  /* 0x0016c80001187983 */ /* 0x000eb60000300a00 */
[----:B------:R-:W-:Y:S10]  /*2e570*/  @!UPT UIADD3 URZ, URZ, URZ, URZ ;  /* 0x0000003f3f3ff290 */ /* 0x000ff4000fffe03f */
[----:B------:R-:W-:Y:S01]  /*2e580*/  STL.64 [R1+0x1a0], R16 ;  /* 0x0001a01001007387 */ /* 0x000fe20000100a00 */
[----:B------:R0:W-:Y:S03]  /*2e590*/  STL.64 [R1+0x1a8], R18 ;  /* 0x0001a81201007387 */ /* 0x0001e60000100a00 */
[----:B0-----:R-:W2:Y:S01]  /*2e5a0*/  LDL.LU.64 R18, [R1+0x16c0] ;  /* 0x0016c00001127983 */ /* 0x001ea20000300a00 */
[----:B------:R-:W2:Y:S02]  /*2e5b0*/  LDL.LU.64 R16, [R1+0x16b8] ;  /* 0x0016b80001107983 */ /* 0x000ea40000300a00 */
[----:B------:R-:W-:Y:S02]  /*2e5c0*/  IMAD.MOV.U32 R22, RZ, RZ, R3 ;  /* 0x000000ffff167224 */ /* 0x000fe400078e0003 */
[----:B------:R-:W-:-:S07]  /*2e5d0*/  IMAD.MOV.U32 R23, RZ, RZ, R2 ;  /* 0x000000ffff177224 */ /* 0x000fce00078e0002 */
[C---:B--2---:R-:W-:Y:S01]  /*2e5e0*/  HMMA.16816.F32.BF16 R24, R16.reuse, R24, R20 ;  /* 0x000000181018723c */ /* 0x044fe20000041814 */
[----:B------:R-:W2:Y:S01]  /*2e5f0*/  LDL.LU.64 R22, [R1+0x16b0] ;  /* 0x0016b00001167983 */ /* 0x000ea20000300a00 */
[----:B------:R-:W2:Y:S11]  /*2e600*/  LDL.LU.64 R20, [R1+0x16a8] ;  /* 0x0016a80001147983 */ /* 0x000eb60000300a00 */
[----:B------:R-:W-:Y:S10]  /*2e610*/  @!UPT UIADD3 URZ, URZ, URZ, URZ ;  /* 0x0000003f3f3ff290 */ /* 0x000ff4000fffe03f */
[----:B------:R0:W-:Y:S01]  /*2e620*/  STL.64 [R1+0x110], R24 ;  /* 0x0001101801007387 */ /* 0x0001e20000100a00 */
[----:B------:R2:W-:Y:S03]  /*2e630*/  STL.64 [R1+0x118], R26 ;  /* 0x0001181a01007387 */ /* 0x0005e60000100a00 */
[----:B0-----:R-:W2:Y:S02]  /*2e640*/  LDL.LU.64 R24, [R1+0x16a0] ;  /* 0x0016a00001187983 */ /* 0x001ea40000300a00 */
[----:B--2---:R-:W-:Y:S02]  /*2e650*/  HMMA.16816.F32.BF16 R24, R16, R24, R20 ;  /* 0x000000181018723c */ /* 0x004fe40000041814 */
[----:B------:R-:W2:Y:S01]  /*2e660*/  LDL.LU.64 R22, [R1+0x1698] ;  /* 0x0016980001167983 */ /* 0x000ea20000300a00 */
[----:B------:R-:W2:Y:S11]  /*2e670*/  LDL.LU.64 R20, [R1+0x1690] ;  /* 0x0016900001147983 */ /* 0x000eb60000300a00 */
[----:B------:R-:W-:Y:S09]  /*2e680*/  @!UPT UIADD3 URZ, URZ, URZ, URZ ;  /* 0x0000003f3f3ff290 */ /* 0x000ff2000fffe03f */
[----:B------:R0:W-:Y:S04]  /*2e690*/  STL.64 [R1+0x100], R24 ;  /* 0x0001001801007387 */ /* 0x0001e80000100a00 */
[----:B0-----:R-:W2:Y:S01]  /*2e6a0*/  LDL.LU.64 R24, [R1+0x1688] ;  /* 0x0016880001187983 */ /* 0x001ea20000300a00 */
[----:B------:R-:W-:Y:S02]  /*2e6b0*/  IMAD.MOV.U32 R10, RZ, RZ, R26 ;  /* 0x000000ffff0a7224 */ /* 0x000fe400078e001a */
[----:B------:R-:W-:-:S05]  /*2e6c0*/  IMAD.MOV.U32 R11, RZ, RZ, R27 ;  /* 0x000000ffff0b7224 */ /* 0x000fca00078e001b */
[----:B------:R-:W-:Y:S01]  /*2e6d0*/  STL [R1+0x125c], R11 ;  /* 0x00125c0b01007387 */ /* 0x000fe20000100800 */
[----:B------:R-:W-:Y:S01]  /*2e6e0*/  STL [R1+0x1258], R10 ;  /* 0x0012580a01007387 */ /* 0x000fe20000100800 */
[C---:B--2---:R-:W-:Y:S02]  /*2e6f0*/  HMMA.16816.F32.BF16 R24, R16.reuse, R24, R20 ;  /* 0x000000181018723c */ /* 0x044fe40000041814 */
[----:B------:R-:W2:Y:S11]  /*2e700*/  LDL.LU.64 R20, [R1+0x1680] ;  /* 0x0016800001147983 */ /* 0x000eb60000300a00 */
[----:B------:R-:W-:Y:S10]  /*2e710*/  @!UPT UIADD3 URZ, URZ, URZ, URZ ;  /* 0x0000003f3f3ff290 */ /* 0x000ff4000fffe03f */
[----:B------:R-:W-:Y:S01]  /*2e720*/  STL.64 [R1+0xf0], R24 ;  /* 0x0000f01801007387 */ /* 0x000fe20000100a00 */
[----:B------:R0:W-:Y:S03]  /*2e730*/  STL.64 [R1+0xf8], R26 ;  /* 0x0000f81a01007387 */ /* 0x0001e60000100a00 */
[----:B0-----:R-:W3:Y:S01]  /*2e740*/  LDL.LU.64 R26, [R1+0x1678] ;  /* 0x00167800011a7983 */ /* 0x001ee20000300a00 */
[----:B------:R-:W3:Y:S02]  /*2e750*/  LDL.LU.64 R24, [R1+0x1670] ;  /* 0x0016700001187983 */ /* 0x000ee40000300a00 */
[----:B--2---:R-:W-:Y:S02]  /*2e760*/  IMAD.MOV.U32 R15, RZ, RZ, R20 ;  /* 0x000000ffff0f7224 */ /* 0x004fe400078e0014 */
[----:B------:R-:W-:Y:S01]  /*2e770*/  IMAD.MOV.U32 R14, RZ, RZ, R21 ;  /* 0x000000ffff0e7224 */ /* 0x000fe200078e0015 */
[----:B---3--:R-:W-:Y:S01]  /*2e780*/  HMMA.16816.F32.BF16 R24, R16, R20, R24 ;  /* 0x000000141018723c */ /* 0x008fe20000041818 */
[----:B------:R-:W2:Y:S11]  /*2e790*/  LDL.LU.64 R20, [R1+0x1668] ;  /* 0x0016680001147983 */ /* 0x000eb60000300a00 */
[----:B------:R-:W-:Y:S11]  /*2e7a0*/  @!UPT UIADD3 URZ, URZ, URZ, URZ ;  /* 0x0000003f3f3ff290 */ /* 0x000ff6000fffe03f */
[----:B------:R0:W-:Y:S01]  /*2e7b0*/  STL.64 [R1+0xe0], R24 ;  /* 0x0000e01801007387 */ /* 0x0001e20000100a00 */
[----:B------:R-:W-:Y:S02]  /*2e7c0*/  IMAD.MOV.U32 R11, RZ, RZ, R26 ;  /* 0x000000ffff0b7224 */ /* 0x000fe400078e001a */
[----:B------:R-:W-:Y:S02]  /*2e7d0*/  IMAD.MOV.U32 R10, RZ, RZ, R27 ;  /* 0x000000ffff0a7224 */ /* 0x000fe400078e001b */
[----:B------:R-:W3:Y:S04]  /*2e7e0*/  LDL.LU.64 R26, [R1+0x1660] ;  /* 0x00166000011a7983 */ /* 0x000ee80000300a00 */
[----:B0-----:R-:W3:Y:S01]  /*2e7f0*/  LDL.LU.64 R24, [R1+0x1658] ;  /* 0x0016580001187983 */ /* 0x001ee20000300a00 */
[----:B--2---:R-:W-:-:S02]  /*2e800*/  IMAD.MOV.U32 R28, RZ, RZ, R20 ;  /* 0x000000ffff1c7224 */ /* 0x004fc400078e0014 */
[----:B------:R-:W-:Y:S01]  /*2e810*/  IMAD.MOV.U32 R0, RZ, RZ, R21 ;  /* 0x000000ffff007224 */ /* 0x000fe200078e0015 */
[C---:B---3--:R-:W-:Y:S11]  /*2e820*/  HMMA.16816.F32.BF16 R24, R16.reuse, R20, R24 ;  /* 0x000000141018723c */ /* 0x048ff60000041818 */
[----:B------:R-:W-:Y:S11]  /*2e830*/  @!UPT UIADD3 URZ, URZ, URZ, URZ ;  /* 0x0000003f3f3ff290 */ /* 0x000ff6000fffe03f */
[----:B------:R-:W-:Y:S01]  /*2e840*/  @!UPT UIADD3 URZ, URZ, URZ, URZ ;  /* 0x0000003f3f3ff290 */ /* 0x000fe2000fffe03f */
[----:B------:R-:W-:Y:S01]  /*2e850*/  STL.64 [R1+0xd0], R24 ;  /* 0x0000d01801007387 */ /* 0x000fe20000100a00 */
[----:B------:R0:W-:Y:S03]  /*2e860*/  STL.64 [R1+0xd8], R26 ;  /* 0x0000d81a01007387 */ /* 0x0001e60000100a00 */
[----:B0-----:R-:W2:Y:S01]  /*2e870*/  LDL.LU.64 R26, [R1+0x1650] ;  /* 0x00165000011a7983 */ /* 0x001ea20000300a00 */
[----:B------:R-:W2:Y:S02]  /*2e880*/  LDL.LU.64 R24, [R1+0x1648] ;  /* 0x0016480001187983 */ /* 0x000ea40000300a00 */
[----:B------:R-:W3:Y:S02]  /*2e890*/  LDL.LU.64 R22, [R1+0x1640] ;  /* 0x0016400001167983 */ /* 0x000ee40000300a00 */
[----:B------:R-:W3:Y:S02]  /*2e8a0*/  LDL.LU.64 R20, [R1+0x1638] ;  /* 0x0016380001147983 */ /* 0x000ee40000300a00 */
[C---:B---3--:R-:W-:Y:S11]  /*2e8b0*/  HMMA.16816.F32.BF16 R20, R16.reuse, R4, R20 ;  /* 0x000000041014723c */ /* 0x048ff60000041814 */
[----:B------:R-:W-:Y:S11]  /*2e8c0*/  @!UPT UIADD3 URZ, URZ, URZ, URZ ;  /* 0x0000003f3f3ff290 */ /* 0x000ff6000fffe03f */
[----:B------:R-:W-:Y:S02]  /*2e8d0*/  @!UPT UIADD3 URZ, URZ, URZ, URZ ;  /* 0x0000003f3f3ff290 */ /* 0x000fe4000fffe03f */
[----:B------:R-:W-:Y:S02]  /*2e8e0*/  IMAD.MOV.U32 R7, RZ, RZ, R20 ;  /* 0x000000ffff077224 */ /* 0x000fe400078e0014 */
[----:B------:R-:W-:Y:S02]  /*2e8f0*/  IMAD.MOV.U32 R6, RZ, RZ, R21 ;  /* 0x000000ffff067224 */ /* 0x000fe400078e0015 */
[----:B------:R-:W-:Y:S02]  /*2e900*/  IMAD.MOV.U32 R3, RZ, RZ, R22 ;  /* 0x000000ffff037224 */ /* 0x000fe400078e0016 */
[----:B------:R-:W-:Y:S02]  /*2e910*/  IMAD.MOV.U32 R2, RZ, RZ, R23 ;  /* 0x000000ffff027224 */ /* 0x000fe400078e0017 */
[----:B------:R-:W3:Y:S01]  /*2e920*/  LDL.LU.64 R22, [R1+0x1630] ;  /* 0x0016300001167983 */ /* 0x000ee20000300a00 */
[----:B------:R-:W3:Y:S02]  /*2e930*/  LDL.LU.64 R20, [R1+0x1628] ;  /* 0x0016280001147983 */ /* 0x000ee40000300a00 */
[----:B------:R-:W-:Y:S02]  /*2e940*/  STL.64 [R1+0x15c8], R6 ;  /* 0x0015c80601007387 */ /* 0x000fe40000100a00 */
[----:B------:R2:W-:Y:S02]  /*2e950*/  STL.64 [R1+0x15c0], R4 ;  /* 0x0015c00401007387 */ /* 0x0005e40000100a00 */
[----:B--2---:R-:W-:Y:S01]  /*2e960*/  HMMA.16816.F32.BF16 R4, R16, R8, R24 ;  /* 0x000000081004723c */ /* 0x004fe20000041818 */
[----:B------:R-:W2:Y:S11]  /*2e970*/  LDL.LU R24, [R1+0x560] ;  /* 0x0005600001187983 */ /* 0x000eb60000300800 */
[----:B------:R-:W-:Y:S11]  /*2e980*/  @!UPT UIADD3 URZ, URZ, URZ, URZ ;  /* 0x0000003f3f3ff290 */ /* 0x000ff6000fffe03f */
[----:B------:R-:W-:Y:S01]  /*2e990*/  STL.64 [R1+0xb0], R4 ;  /* 0x0000b00401007387 */ /* 0x000fe20000100a00 */
[----:B------:R-:W-:Y:S02]  /*2e9a0*/  STL.64 [R1+0xb8], R6 ;  /* 0x0000b80601007387 */ /* 0x000fe40000100a00 */
[----:B------:R-:W2:Y:S02]  /*2e9b0*/  LDL.LU R25, [R1+0x564] ;  /* 0x0005640001197983 */ /* 0x000ea40000300800 */
[----:B------:R-:W2:Y:S01]  /*2e9c0*/  LDL.LU R26, [R1+0x568] ;  /* 0x00056800011a7983 */ /* 0x000ea20000300800 */
[----:B------:R-:W2:Y:S01]  /*2e9d0*/  LDL.LU R27, [R1+0x56c] ;  /* 0x00056c00011b7983 */ /* 0x000ea20000300800 */
[----:B------:R-:W-:Y:S02]  /*2e9e0*/  STL.64 [R1+0x15d8], R10 ;  /* 0x0015d80a01007387 */ /* 0x000fe40000100a00 */
[----:B------:R0:W-:Y:S02]  /*2e9f0*/  STL.64 [R1+0x15d0], R8 ;  /* 0x0015d00801007387 */ /* 0x0001e40000100a00 */
[----:B0-----:R-:W-:-:S02]  /*2ea00*/  IMAD.MOV.U32 R8, RZ, RZ, R15 ;  /* 0x000000ffff087224 */ /* 0x001fc400078e000f */
[----:B------:R-:W-:-:S05]  /*2ea10*/  IMAD.MOV.U32 R9, RZ, RZ, R14 ;  /* 0x000000ffff097224 */ /* 0x000fca00078e000e */
[----:B------:R0:W-:Y:S01]  /*2ea20*/  STL.64 [R1+0x15f0], R8 ;  /* 0x0015f00801007387 */ /* 0x0001e20000100a00 */
[----:B------:R-:W4:Y:S02]  /*2ea30*/  LDL.LU R4, [R1+0x370] ;  /* 0x0003700001047983 */ /* 0x000f240000300800 */
        /* <DEDUP_REMOVED lines=13> */
[----:B------:R-:W3:Y:S01]  /*2eb10*/  LDL.64 R8, [R1+0x50] ;  /* 0x0000500001087983 */ /* 0x000ee20000100a00 */
[----:B------:R-:W-:Y:S03]  /*2eb20*/  HMMA.16816.F32.BF16 R16, R16, R12, R24 ;  /* 0x0000000c1010723c */ /* 0x000fe60000041818 */
        /* <DEDUP_REMOVED lines=13> */
[----:B------:R-:W-:Y:S02]  /*2ec00*/  STL.64 [R1+0xa0], R16 ;  /* 0x0000a01001007387 */ /* 0x000fe40000100a00 */
[----:B------:R-:W-:Y:S02]  /*2ec10*/  STL.64 [R1+0xa8], R18 ;  /* 0x0000a81201007387 */ /* 0x000fe40000100a00 */
[----:B------:R-:W4:Y:S01]  /*2ec20*/  LDL.LU R25, [R1+0x364] ;  /* 0x0003640001197983 */ /* 0x000f220000300800 */
[----:B------:R-:W4:Y:S01]  /*2ec30*/  LDL.LU R26, [R1+0x368] ;  /* 0x00036800011a7983 */ /* 0x000f220000300800 */
[----:B------:R-:W4:Y:S02]  /*2ec40*/  LDL.LU R27, [R1+0x36c] ;  /* 0x00036c00011b7983 */ /* 0x000f240000300800 */
[----:B------:R0:W-:Y:S02]  /*2ec50*/  STL.64 [R1+0x15b8], R12 ;  /* 0x0015b80c01007387 */ /* 0x0001e40000100a00 */
        /* <DEDUP_REMOVED lines=110> */
[----:B------:R0:W-:Y:S01]  /*2f340*/  STL.64 [R1+0x350], R12 ;  /* 0x0003500c01007387 */ /* 0x0001e20000100a00 */
[----:B------:R-:W-:Y:S03]  /*2f350*/  STL.64 [R1+0x358], R14 ;  /* 0x0003580e01007387 */ /* 0x000fe60000100a00 */
[----:B0-----:R-:W3:Y:S01]  /*2f360*/  LDL.LU.64 R12, [R1+0x15b8] ;  /* 0x0015b800010c7983 */ /* 0x001ee20000300a00 */
[----:B------:R-:W-:Y:S01]  /*2f370*/  IMAD.MOV.U32 R17, RZ, RZ, R0 ;  /* 0x000000ffff117224 */ /* 0x000fe200078e0000 */
        /* <DEDUP_REMOVED lines=42> */
[----:B------:R-:W4:Y:S11]  /*2f620*/  LDL.LU.64 R4, [R1+0x1538] ;  /* 0x0015380001047983 */ /* 0x000f360000300a00 */
        /* <DEDUP_REMOVED lines=10> */
[----:B0-----:R-:W4:Y:S01]  /*2f6d0*/  LDL.LU.64 R18, [R1+0x1520] ;  /* 0x0015200001127983 */ /* 0x001f220000300a00 */
[----:B------:R-:W4:Y:S02]  /*2f6e0*/  LDL.LU.64 R16, [R1+0x1518] ;  /* 0x0015180001107983 */ /* 0x000f240000300a00 */
[----:B--2---:R-:W-:Y:S02]  /*2f6f0*/  STL.64 [R1+0x14b0], R6 ;  /* 0x0014b00601007387 */ /* 0x004fe40000100a00 */
[----:B------:R3:W-:Y:S02]  /*2f700*/  STL.64 [R1+0x14a8], R4 ;  /* 0x0014a80401007387 */ /* 0x0007e40000100a00 */
[C---:B---3--:R-:W-:Y:S01]  /*2f710*/  HMMA.16816.F32.BF16 R4, R24.reuse, R8, R20 ;  /* 0x000000081804723c */ /* 0x048fe20000041814 */
[----:B------:R-:W-:Y:S01]  /*2f720*/  STL.64 [R1+0x14a0], R10 ;  /* 0x0014a00a01007387 */ /* 0x000fe20000100a00 */
[----:B------:R-:W-:Y:S03]  /*2f730*/  STL.64 [R1+0x1498], R8 ;  /* 0x0014980801007387 */ /* 0x000fe60000100a00 */
[----:B------:R-:W0:Y:S11]  /*2f740*/  LDSM.16.MT88.4 R20, [R29+0x2c080] ;  /* 0x02c080001d14783b */ /* 0x000e360000004200 */
[----:B------:R-:W-:Y:S07]  /*2f750*/  @!UPT UIADD3 URZ, URZ, URZ, URZ ;  /* 0x0000003f3f3ff290 */ /* 0x000fee000fffe03f */
[----:B------:R-:W-:Y:S01]  /*2f760*/  STL.64 [R1+0x1c0], R4 ;  /* 0x0001c00401007387 */ /* 0x000fe20000100a00 */
[----:B------:R4:W-:Y:S02]  /*2f770*/  STL.64 [R1+0x1c8], R6 ;  /* 0x0001c80601007387 */ /* 0x0009e40000100a00 */
[----:B------:R-:W-:Y:S01]  /*2f780*/  STL.64 [R1+0x14b8], R12 ;  /* 0x0014b80c01007387 */ /* 0x000fe20000100a00 */
[----:B----4-:R-:W-:Y:S01]  /*2f790*/  HMMA.16816.F32.BF16 R4, R24, R12, R16 ;  /* 0x0000000c1804723c */ /* 0x010fe20000041810 */
        /* <DEDUP_REMOVED lines=51> */
[----:B------:R-:W-:-:S02]  /*2fad0*/  IMAD.MOV.U32 R7, RZ, RZ, R20 ;  /* 0x000000ffff077224 */ /* 0x000fc400078e0014 */
[----:B------:R-:W-:Y:S01]  /*2fae0*/  IMAD.MOV.U32 R6, RZ, RZ, R21 ;  /* 0x000000ffff067224 */ /* 0x000fe200078e0015 */
[----:B--2---:R-:W-:Y:S01]  /*2faf0*/  HMMA.16816.F32.BF16 R12, R16, R20, R12 ;  /* 0x00000014100c723c */ /* 0x004fe2000004180c */
        /* <DEDUP_REMOVED lines=9> */
[----:B------:R-:W-:Y:S01]  /*2fb90*/  IMAD.MOV.U32 R25, RZ, RZ, R0 ;  /* 0x000000ffff197224 */ /* 0x000fe200078e0000 */
[----:B------:R-:W3:Y:S01]  /*2fba0*/  LDL.LU R28, [R1+0x1514] ;  /* 0x00151400011c7983 */ /* 0x000ee20000300800 */
[----:B------:R-:W4:Y:S05]  /*2fbb0*/  LDL.LU R0, [R1+0x1510] ;  /* 0x0015100001007983 */ /* 0x000f2a0000300800 */
[----:B------:R0:W-:Y:S02]  /*2fbc0*/  STL.64 [R1+0x190], R12 ;  /* 0x0001900c01007387 */ /* 0x0001e40000100a00 */
[----:B------:R-:W-:Y:S01]  /*2fbd0*/  STL.64 [R1+0x198], R14 ;  /* 0x0001980e01007387 */ /* 0x000fe20000100a00 */
[----:B0-----:R-:W2:Y:S01]  /*2fbe0*/  LDL.LU.64 R12, [R1+0x1508] ;  /* 0x00150800010c7983 */ /* 0x001ea20000300a00 */
[----:B------:R-:W2:Y:S02]  /*2fbf0*/  LDL.LU.64 R22, [R1+0x1500] ;  /* 0x0015000001167983 */ /* 0x000ea40000300a00 */
[----:B------:R-:W2:Y:S02]  /*2fc00*/  LDL.LU.64 R20, [R1+0x14f8] ;  /* 0x0014f80001147983 */ /* 0x000ea40000300a00 */
        /* <DEDUP_REMOVED lines=26> */
[----:B0-----:R-:W-:Y:S02]  /*2fdb0*/  IMAD.MOV.U32 R24, RZ, RZ, R23 ;  /* 0x000000ffff187224 */ /* 0x001fe400078e0017 */
[----:B------:R-:W-:-:S05]  /*2fdc0*/  IMAD.MOV.U32 R25, RZ, RZ, R22 ;  /* 0x000000ffff197224 */ /* 0x000fca00078e0016 */
[----:B------:R0:W-:Y:S02]  /*2fdd0*/  STL.64 [R1+0x1448], R24 ;  /* 0x0014481801007387 */ /* 0x0001e40000100a00 */
[----:B0-----:R-:W-:Y:S02]  /*2fde0*/  IMAD.MOV.U32 R25, RZ, RZ, R20 ;  /* 0x000000ffff197224 */ /* 0x001fe400078e0014 */
[----:B------:R-:W-:Y:S01]  /*2fdf0*/  IMAD.MOV.U32 R24, RZ, RZ, R21 ;  /* 0x000000ffff187224 */ /* 0x000fe200078e0015 */
[----:B------:R-:W3:Y:S01]  /*2fe00*/  LDL.LU R20, [R1+0x570] ;  /* 0x0005700001147983 */ /* 0x000ee20000300800 */
[----:B------:R-:W3:Y:S02]  /*2fe10*/  LDL.LU R21, [R1+0x574] ;  /* 0x0005740001157983 */ /* 0x000ee40000300800 */
[----:B------:R-:W3:Y:S02]  /*2fe20*/  LDL.LU R22, [R1+0x578] ;  /* 0x0005780001167983 */ /* 0x000ee40000300800 */
[----:B------:R-:W3:Y:S01]  /*2fe30*/  LDL.LU R23, [R1+0x57c] ;  /* 0x00057c0001177983 */ /* 0x000ee20000300800 */
[----:B--2---:R-:W-:Y:S01]  /*2fe40*/  HMMA.16816.F32.BF16 R12, R16, R4, R12 ;  /* 0x00000004100c723c */ /* 0x004fe2000004180c */
[----:B---3--:R-:W-:Y:S01]  /*2fe50*/  STL.64 [R1+0x1490], R22 ;  /* 0x0014901601007387 */ /* 0x008fe20000100a00 */
[----:B------:R0:W-:Y:S03]  /*2fe60*/  STL.64 [R1+0x1488], R20 ;  /* 0x0014881401007387 */ /* 0x0001e60000100a00 */
[----:B0-----:R-:W2:Y:S01]  /*2fe70*/  LDL.LU R20, [R1+0x5f0] ;  /* 0x0005f00001147983 */ /* 0x001ea20000300800 */
[----:B------:R-:W2:Y:S02]  /*2fe80*/  LDL.LU R21, [R1+0x5f4] ;  /* 0x0005f40001157983 */ /* 0x000ea40000300800 */
[----:B------:R-:W2:Y:S02]  /*2fe90*/  LDL.LU R22, [R1+0x5f8] ;  /* 0x0005f80001167983 */ /* 0x000ea40000300800 */
[----:B------:R-:W2:Y:S01]  /*2fea0*/  LDL.LU R23, [R1+0x5fc] ;  /* 0x0005fc0001177983 */ /* 0x000ea20000300800 */
[----:B------:R0:W-:Y:S11]  /*2feb0*/  STL.64 [R1+0x1460], R24 ;  /* 0x0014601801007387 */ /* 0x0001f60000100a00 */
[----:B------:R-:W-:Y:S01]  /*2fec0*/  @!UPT UIADD3 URZ, URZ, URZ, URZ ;  /* 0x0000003f3f3ff290 */ /* 0x000fe2000fffe03f */
[----:B------:R1:W-:Y:S02]  /*2fed0*/  STL.64 [R1+0x150], R12 ;  /* 0x0001500c01007387 */ /* 0x0003e40000100a00 */
[----:B------:R3:W-:Y:S02]  /*2fee0*/  STL.64 [R1+0x158], R14 ;  /* 0x0001580e01007387 */ /* 0x0007e40000100a00 */
[----:B0-----:R-:W-:Y:S02]  /*2fef0*/  IMAD.MOV.U32 R24, RZ, RZ, R7 ;  /* 0x000000ffff187224 */ /* 0x001fe400078e0007 */
[----:B------:R-:W-:Y:S01]  /*2ff00*/  IMAD.MOV.U32 R25, RZ, RZ, R6 ;  /* 0x000000ffff197224 */ /* 0x000fe200078e0006 */
[----:B-1----:R-:W2:Y:S01]  /*2ff10*/  LDL.LU.64 R12, [R1+0x14b8] ;  /* 0x0014b800010c7983 */ /* 0x002ea20000300a00 */
[----:B---3--:R-:W-:Y:S02]  /*2ff20*/  IMAD.MOV.U32 R15, RZ, RZ, R4 ;  /* 0x000000ffff0f7224 */ /* 0x008fe400078e0004 */
[----:B------:R-:W-:-:S02]  /*2ff30*/  IMAD.MOV.U32 R14, RZ, RZ, R5 ;  /* 0x000000ffff0e7224 */ /* 0x000fc400078e0005 */
[----:B------:R-:W3:Y:S01]  /*2ff40*/  LDL.LU.64 R6, [R1+0x14b0] ;  /* 0x0014b00001067983 */ /* 0x000ee20000300a00 */
        /* <DEDUP_REMOVED lines=19> */
[----:B------:R-:W3:Y:S01]  /*30080*/  LDL.LU R7, [R1+0x53c] ;  /* 0x00053c0001077983 */ /* 0x000ee20000300800 */
[C---:B------:R-:W-:Y:S01]  /*30090*/  HMMA.16816.F32.BF16 R20, R16.reuse, R8, R20 ;  /* 0x000000081014723c */ /* 0x040fe20000041814 */
        /* <DEDUP_REMOVED lines=15> */
[----:B------:R-:W3:Y:S02]  /*30190*/  LDL.LU.64 R20, [R1+0x1488] ;  /* 0x0014880001147983 */ /* 0x000ee40000300a00 */
[----:B---3--:R-:W-:Y:S01]  /*301a0*/  HMMA.16816.F32.BF16 R16, R16, R12, R20 ;  /* 0x0000000c1010723c */ /* 0x008fe20000041814 */
[----:B------:R-:W2:Y:S01]  /*301b0*/  LDL.LU.64 R22, [R1+0x1480] ;  /* 0x0014800001167983 */ /* 0x000ea20000300a00 */
[----:B------:R-:W2:Y:S11]  /*301c0*/  LDL.LU.64 R20, [R1+0x1478] ;  /* 0x0014780001147983 */ /* 0x000eb60000300a00 */
[----:B------:R-:W-:Y:S10]  /*301d0*/  @!UPT UIADD3 URZ, URZ, URZ, URZ ;  /* 0x0000003f3f3ff290 */ /* 0x000ff4000fffe03f */
[----:B------:R0:W-:Y:S01]  /*301e0*/  STL.64 [R1+0x120], R16 ;  /* 0x0001201001007387 */ /* 0x0001e20000100a00 */
[----:B------:R-:W-:Y:S02]  /*301f0*/  STL.64 [R1+0x128], R18 ;  /* 0x0001281201007387 */ /* 0x000fe40000100a00 */
[----:B------:R1:W-:Y:S02]  /*30200*/  STL.64 [R1+0x13f8], R12 ;  /* 0x0013f80c01007387 */ /* 0x0003e40000100a00 */
[----:B0-----:R-:W-:Y:S01]  /*30210*/  IMAD.MOV.U32 R17, RZ, RZ, R14 ;  /* 0x000000ffff117224 */ /* 0x001fe200078e000e */
[----:B-1----:R-:W3:Y:S01]  /*30220*/  LDL.LU R12, [R1+0x4f0] ;  /* 0x0004f000010c7983 */ /* 0x002ee20000300800 */
[----:B------:R-:W3:Y:S02]  /*30230*/  LDL.LU R13, [R1+0x4f4] ;  /* 0x0004f400010d7983 */ /* 0x000ee40000300800 */
[----:B------:R-:W-:Y:S02]  /*30240*/  IMAD.MOV.U32 R16, RZ, RZ, R15 ;  /* 0x000000ffff107224 */ /* 0x000fe400078e000f */
[----:B------:R-:W3:Y:S01]  /*30250*/  LDL.LU R14, [R1+0x4f8] ;  /* 0x0004f800010e7983 */ /* 0x000ee20000300800 */
[----:B------:R-:W3:Y:S01]  /*30260*/  LDL.LU R15, [R1+0x4fc] ;  /* 0x0004fc00010f7983 */ /* 0x000ee20000300800 */
        /* <DEDUP_REMOVED lines=46> */
[----:B--2---:R-:W4:Y:S02]  /*30550*/  LDL.LU R26, [R1+0x4b8] ;  /* 0x0004b800011a7983 */ /* 0x004f240000300800 */
[----:B------:R-:W4:Y:S01]  /*30560*/  LDL.LU R27, [R1+0x4bc] ;  /* 0x0004bc00011b7983 */ /* 0x000f220000300800 */
[----:B---3--:R-:W-:Y:S01]  /*30570*/  STL.64 [R1+0x13e0], R18 ;  /* 0x0013e01201007387 */ /* 0x008fe20000100a00 */
[----:B------:R0:W-:Y:S03]  /*30580*/  STL.64 [R1+0x13d8], R16 ;  /* 0x0013d81001007387 */ /* 0x0001e60000100a00 */
[----:B0-----:R-:W2:Y:S01]  /*30590*/  LDL.LU.64 R16, [R1+0x50] ;  /* 0x0000500001107983 */ /* 0x001ea20000300a00 */
[----:B------:R-:W-:Y:S02]  /*305a0*/  STL.64 [R1+0x1388], R6 ;  /* 0x0013880601007387 */ /* 0x000fe40000100a00 */
[----:B------:R0:W-:Y:S02]  /*305b0*/  STL.64 [R1+0x1380], R4 ;  /* 0x0013800401007387 */ /* 0x0001e40000100a00 */
[----:B0-----:R-:W3:Y:S04]  /*305c0*/  LDL.LU.64 R4, [R1+0x10] ;  /* 0x0000100001047983 */ /* 0x001ee80000300a00 */
[----:B---3--:R0:W-:Y:S04]  /*305d0*/  STL.64 [R1+0x13a0], R4 ;  /* 0x0013a00401007387 */ /* 0x0081e80000100a00 */
[----:B0-----:R-:W3:Y:S01]  /*305e0*/  LDL.LU.64 R4, [R1+0x20] ;  /* 0x0000200001047983 */ /* 0x001ee20000300a00 */
[C---:B------:R-:W-:Y:S03]  /*305f0*/  HMMA.16816.F32.BF16 R12, R20.reuse, R8, R12 ;  /* 0x00000008140c723c */ /* 0x040fe6000004180c */
[----:B---3--:R0:W-:Y:S04]  /*30600*/  STL.64 [R1+0x13b8], R4 ;  /* 0x0013b80401007387 */ /* 0x0081e80000100a00 */
[----:B0-----:R-:W3:Y:S04]  /*30610*/  LDL.LU.64 R4, [R1+0x30] ;  /* 0x0000300001047983 */ /* 0x001ee80000300a00 */
[----:B---3--:R0:W-:Y:S04]  /*30620*/  STL.64 [R1+0x13d0], R4 ;  /* 0x0013d00401007387 */ /* 0x0081e80000100a00 */
[----:B0-----:R-:W3:Y:S08]  /*30630*/  LDL.LU.64 R4, [R1+0x40] ;  /* 0x0000400001047983 */ /* 0x001ef00000300a00 */
[----:B------:R0:W-:Y:S02]  /*30640*/  STL.64 [R1+0x3c0], R12 ;  /* 0x0003c00c01007387 */ /* 0x0001e40000100a00 */
[----:B------:R-:W-:Y:S01]  /*30650*/  STL.64 [R1+0x3c8], R14 ;  /* 0x0003c80e01007387 */ /* 0x000fe20000100a00 */
[----:B0-----:R-:W4:Y:S01]  /*30660*/  LDL.LU.64 R12, [R1+0x13f8] ;  /* 0x0013f800010c7983 */ /* 0x001f220000300a00 */
        /* <DEDUP_REMOVED lines=25> */
[----:B------:R-:W4:Y:S01]  /*30800*/  LDL.LU.64 R26, [R1+0x13f0] ;  /* 0x0013f000011a7983 */ /* 0x000f220000300a00 */
[----:B------:R-:W4:Y:S02]  /*30810*/  LDL.LU.64 R24, [R1+0x13e8] ;  /* 0x0013e80001187983 */ /* 0x000f240000300a00 */
[----:B------:R0:W-:Y:S02]  /*30820*/  STL.64 [R1+0x2b0], R20 ;  /* 0x0002b01401007387 */ /* 0x0001e40000100a00 */
[----:B------:R1:W-:Y:S01]  /*30830*/  STL.64 [R1+0x2b8], R22 ;  /* 0x0002b81601007387 */ /* 0x0003e20000100a00 */
[----:B0-----:R-:W4:Y:S01]  /*30840*/  LDL.LU R20, [R1+0x4a0] ;  /* 0x0004a00001147983 */ /* 0x001f220000300800 */
[----:B------:R-:W4:Y:S02]  /*30850*/  LDL.LU R21, [R1+0x4a4] ;  /* 0x0004a40001157983 */ /* 0x000f240000300800 */
[----:B-1----:R-:W4:Y:S02]  /*30860*/  LDL.LU R22, [R1+0x4a8] ;  /* 0x0004a80001167983 */ /* 0x002f240000300800 */
[----:B------:R-:W4:Y:S02]  /*30870*/  LDL.LU R23, [R1+0x4ac] ;  /* 0x0004ac0001177983 */ /* 0x000f240000300800 */
[C---:B----4-:R-:W-:Y:S11]  /*30880*/  HMMA.16816.F32.BF16 R20, R24.reuse, R16, R20 ;  /* 0x000000101814723c */ /* 0x050ff60000041814 */
        /* <DEDUP_REMOVED lines=51> */
[----:B---3--:R-:W-:Y:S02]  /*30bc0*/  STL.64 [R1+0x12f0], R6 ;  /* 0x0012f00601007387 */ /* 0x008fe40000100a00 */
[----:B------:R0:W-:Y:S02]  /*30bd0*/  STL.64 [R1+0x12e8], R4 ;  /* 0x0012e80401007387 */ /* 0x0001e40000100a00 */
[----:B0-----:R-:W-:-:S02]  /*30be0*/  IMAD.MOV.U32 R4, RZ, RZ, R14 ;  /* 0x000000ffff047224 */ /* 0x001fc400078e000e */
[----:B------:R-:W-:Y:S01]  /*30bf0*/  IMAD.MOV.U32 R5, RZ, RZ, R15 ;  /* 0x000000ffff057224 */ /* 0x000fe200078e000f */
[----:B------:R-:W3:Y:S01]  /*30c00*/  LDL.LU R14, [R1+0x136c] ;  /* 0x00136c00010e7983 */ /* 0x000ee20000300800 */
[----:B------:R-:W3:Y:S03]  /*30c10*/  LDL.LU R15, [R1+0x1368] ;  /* 0x00136800010f7983 */ /* 0x000ee60000300800 */
[----:B------:R0:W-:Y:S04]  /*30c20*/  STL.64 [R1+0x1308], R4 ;  /* 0x0013080401007387 */ /* 0x0001e80000100a00 */
[----:B0-----:R-:W4:Y:S01]  /*30c30*/  LDL.LU R4, [R1+0x230] ;  /* 0x0002300001047983 */ /* 0x001f220000300800 */
[----:B------:R-:W4:Y:S02]  /*30c40*/  LDL.LU R5, [R1+0x234] ;  /* 0x0002340001057983 */ /* 0x000f240000300800 */
[----:B------:R-:W4:Y:S02]  /*30c50*/  LDL.LU R6, [R1+0x238] ;  /* 0x0002380001067983 */ /* 0x000f240000300800 */
[----:B------:R-:W-:-:S07]  /*30c60*/  IMAD.MOV.U32 R7, RZ, RZ, R0 ;  /* 0x000000ffff077224 */ /* 0x000fce00078e0000 */
[----:B----4-:R-:W-:Y:S11]  /*30c70*/  HMMA.16816.F32.BF16 R4, R24, R8, R4 ;  /* 0x000000081804723c */ /* 0x010ff60000041804 */
[----:B------:R-:W-:Y:S11]  /*30c80*/  @!UPT UIADD3 URZ, URZ, URZ, URZ ;  /* 0x0000003f3f3ff290 */ /* 0x000ff6000fffe03f */
[----:B------:R-:W-:Y:S01]  /*30c90*/  @!UPT UIADD3 URZ, URZ, URZ, URZ ;  /* 0x0000003f3f3ff290 */ /* 0x000fe2000fffe03f */
[----:B------:R0:W-:Y:S01]  /*30ca0*/  STL.64 [R1+0x230], R4 ;  /* 0x0002300401007387 */ /* 0x0001e20000100a00 */
[----:B------:R-:W-:Y:S02]  /*30cb0*/  STL [R1+0x238], R6 ;  /* 0x0002380601007387 */ /* 0x000fe40000100800 */
[----:B0-----:R-:W-:Y:S02]  /*30cc0*/  IMAD.MOV.U32 R4, RZ, RZ, R23 ;  /* 0x000000ffff047224 */ /* 0x001fe400078e0017 */
[----:B------:R-:W-:-:S05]  /*30cd0*/  IMAD.MOV.U32 R5, RZ, RZ, R22 ;  /* 0x000000ffff057224 */ /* 0x000fca00078e0016 */
[----:B------:R-:W-:Y:S01]  /*30ce0*/  STL.64 [R1+0x1320], R4 ;  /* 0x0013200401007387 */ /* 0x000fe20000100a00 */
[----:B--2---:R-:W-:Y:S02]  /*30cf0*/  STL.64 [R1+0x12e0], R10 ;  /* 0x0012e00a01007387 */ /* 0x004fe40000100a00 */
[----:B------:R0:W-:Y:S02]  /*30d00*/  STL.64 [R1+0x12d8], R8 ;  /* 0x0012d80801007387 */ /* 0x0001e40000100a00 */
[----:B0-----:R-:W2:Y:S01]  /*30d10*/  LDL.LU R8, [R1+0x440] ;  /* 0x0004400001087983 */ /* 0x001ea20000300800 */
[----:B------:R-:W2:Y:S02]  /*30d20*/  LDL.LU R9, [R1+0x444] ;  /* 0x0004440001097983 */ /* 0x000ea40000300800 */
[----:B------:R-:W4:Y:S02]  /*30d30*/  LDL.LU R10, [R1+0x448] ;  /* 0x00044800010a7983 */ /* 0x000f240000300800 */
[----:B------:R-:W4:Y:S02]  /*30d40*/  LDL.LU R11, [R1+0x44c] ;  /* 0x00044c00010b7983 */ /* 0x000f240000300800 */
        /* <DEDUP_REMOVED lines=34> */
[----:B---3--:R-:W-:Y:S01]  /*30f70*/  HMMA.16816.F32.BF16 R16, R24, R12, R16 ;  /* 0x0000000c1810723c */ /* 0x008fe20000041810 */
[----:B------:R-:W-:-:S02]  /*30f80*/  IMAD.MOV.U32 R4, RZ, RZ, R21 ;  /* 0x000000ffff047224 */ /* 0x000fc400078e0015 */
[----:B------:R-:W-:Y:S02]  /*30f90*/  IMAD.MOV.U32 R5, RZ, RZ, R20 ;  /* 0x000000ffff057224 */ /* 0x000fe400078e0014 */
[----:B------:R-:W-:Y:S01]  /*30fa0*/  IMAD.MOV.U32 R0, RZ, RZ, R7 ;  /* 0x000000ffff007224 */ /* 0x000fe200078e0007 */
[----:B------:R-:W-:Y:S04]  /*30fb0*/  LDSM.16.MT88.4 R20, [R29+0x2c180] ;  /* 0x02c180001d14783b */ /* 0x000fe80000004200 */
[----:B------:R-:W-:Y:S04]  /*30fc0*/  LDSM.16.MT88.4 R24, [R28+0x2e000] ;  /* 0x02e000001c18783b */ /* 0x000fe80000004200 */
[----:B----4-:R-:W-:Y:S01]  /*30fd0*/  STL.64 [R1+0x1360], R10 ;  /* 0x0013600a01007387 */ /* 0x010fe20000100a00 */
        /* <DEDUP_REMOVED lines=38> */
[----:B------:R0:W-:Y:S01]  /*31240*/  STL.64 [R1], R4 ;  /* 0x0000000401007387 */ /* 0x0001e20000100a00 */
        /* <DEDUP_REMOVED lines=27> */
[----:B------:R-:W-:Y:S01]  /*31400*/  STL.64 [R1+0x430], R12 ;  /* 0x0004300c01007387 */ /* 0x000fe20000100a00 */
[----:B------:R0:W-:Y:S03]  /*31410*/  STL.64 [R1+0x438], R14 ;  /* 0x0004380e01007387 */ /* 0x0001e60000100a00 */
[----:B0-----:R-:W3:Y:S01]  /*31420*/  LDL.LU.64 R14, [R1+0x12d0] ;  /* 0x0012d000010e7983 */ /* 0x001ee20000300a00 */
[----:B------:R-:W4:Y:S02]  /*31430*/  LDL.LU.64 R12, [R1+0x12c8] ;  /* 0x0012c800010c7983 */ /* 0x000f240000300a00 */
[----:B--2---:R4:W-:Y:S02]  /*31440*/  STL.64 [R1+0x12b0], R10 ;  /* 0x0012b00a01007387 */ /* 0x0049e40000100a00 */
[----:B----4-:R-:W-:Y:S01]  /*31450*/  HMMA.16816.F32.BF16 R8, R20, R12, R16 ;  /* 0x0000000c1408723c */ /* 0x010fe20000041810 */
[----:B---3--:R-:W-:Y:S01]  /*31460*/  STL.64 [R1+0x12b8], R14 ;  /* 0x0012b80e01007387 */ /* 0x008fe20000100a00 */
[----:B------:R-:W2:Y:S11]  /*31470*/  LDL.LU R20, [R1+0xb0] ;  /* 0x0000b00001147983 */ /* 0x000eb60000300800 */
[----:B------:R-:W-:Y:S10]  /*31480*/  @!UPT UIADD3 URZ, URZ, URZ, URZ ;  /* 0x0000003f3f3ff290 */ /* 0x000ff4000fffe03f */
[----:B------:R0:W-:Y:S01]  /*31490*/  STL.64 [R1+0x330], R8 ;  /* 0x0003300801007387 */ /* 0x0001e20000100a00 */
[----:B------:R1:W-:Y:S02]  /*314a0*/  STL.64 [R1+0x338], R10 ;  /* 0x0003380a01007387 */ /* 0x0003e40000100a00 */
[----:B------:R-:W2:Y:S02]  /*314b0*/  LDL.LU R21, [R1+0xb4] ;  /* 0x0000b40001157983 */ /* 0x000ea40000300800 */
[----:B------:R-:W3:Y:S01]  /*314c0*/  LDL.LU R22, [R1+0xb8] ;  /* 0x0000b80001167983 */ /* 0x000ee20000300800 */
[----:B------:R-:W3:Y:S01]  /*314d0*/  LDL.LU R23, [R1+0xbc] ;  /* 0x0000bc0001177983 */ /* 0x000ee20000300800 */
[----:B------:R-:W4:Y:S02]  /*314e0*/  LDL.LU R16, [R1+0x2d0] ;  /* 0x0002d00001107983 */ /* 0x000f240000300800 */
[----:B------:R-:W4:Y:S02]  /*314f0*/  LDL.LU R17, [R1+0x2d4] ;  /* 0x0002d40001117983 */ /* 0x000f240000300800 */
[----:B------:R-:W2:Y:S01]  /*31500*/  LDL.LU R18, [R1+0x2d8] ;  /* 0x0002d80001127983 */ /* 0x000ea20000300800 */
[----:B------:R-:W2:Y:S04]  /*31510*/  LDL.LU R19, [R1+0x2dc] ;  /* 0x0002dc0001137983 */ /* 0x000ea80000300800 */
[----:B0-----:R-:W3:Y:S01]  /*31520*/  LDL.LU R8, [R1+0x320] ;  /* 0x0003200001087983 */ /* 0x001ee20000300800 */
[----:B------:R-:W3:Y:S02]  /*31530*/  LDL.LU R9, [R1+0x324] ;  /* 0x0003240001097983 */ /* 0x000ee40000300800 */
[----:B-1----:R-:W3:Y:S02]  /*31540*/  LDL.LU R10, [R1+0x328] ;  /* 0x00032800010a7983 */ /* 0x002ee40000300800 */
[----:B------:R-:W3:Y:S01]  /*31550*/  LDL.LU R11, [R1+0x32c] ;  /* 0x00032c00010b7983 */ /* 0x000ee20000300800 */
[----:B------:R-:W3:Y:S04]  /*31560*/  LDL.64 R14, [R1+0x58] ;  /* 0x00005800010e7983 */ /* 0x000ee80000100a00 */
[----:B--2---:R-:W-:Y:S01]  /*31570*/  STL.64 [R1+0x1268], R18 ;  /* 0x0012681201007387 */ /* 0x004fe20000100a00 */
[----:B----4-:R0:W-:Y:S03]  /*31580*/  STL.64 [R1+0x1260], R16 ;  /* 0x0012601001007387 */ /* 0x0101e60000100a00 */
[----:B0-----:R-:W2:Y:S01]  /*31590*/  LDL.LU R16, [R1+0x2e0] ;  /* 0x0002e00001107983 */ /* 0x001ea20000300800 */
[----:B------:R-:W2:Y:S02]  /*315a0*/  LDL.LU R17, [R1+0x2e4] ;  /* 0x0002e40001117983 */ /* 0x000ea40000300800 */
[----:B------:R-:W4:Y:S02]  /*315b0*/  LDL.LU R18, [R1+0x2e8] ;  /* 0x0002e80001127983 */ /* 0x000f240000300800 */
[----:B------:R-:W4:Y:S02]  /*315c0*/  LDL.LU R19, [R1+0x2ec] ;  /* 0x0002ec0001137983 */ /* 0x000f240000300800 */
[----:B----4-:R0:W-:Y:S01]  /*315d0*/  STL.64 [R1+0x1278], R18 ;  /* 0x0012781201007387 */ /* 0x0101e20000100a00 */
[----:B--2---:R1:W-:Y:S03]  /*315e0*/  STL.64 [R1+0x1270], R16 ;  /* 0x0012701001007387 */ /* 0x0043e60000100a00 */
[----:B0-----:R-:W2:Y:S04]  /*315f0*/  LDL.64 R18, [R1+0x28] ;  /* 0x0000280001127983 */ /* 0x001ea80000100a00 */
[----:B--2---:R0:W-:Y:S01]  /*31600*/  STL.64 [R1+0x1288], R18 ;  /* 0x0012881201007387 */ /* 0x0041e20000100a00 */
[----:B-1----:R-:W2:Y:S02]  /*31610*/  LDL.LU R16, [R1+0x300] ;  /* 0x0003000001107983 */ /* 0x002ea40000300800 */
[----:B------:R-:W2:Y:S01]  /*31620*/  LDL.LU R17, [R1+0x304] ;  /* 0x0003040001117983 */ /* 0x000ea20000300800 */
[----:B0-----:R-:W4:Y:S01]  /*31630*/  LDL.LU R18, [R1+0x308] ;  /* 0x0003080001127983 */ /* 0x001f220000300800 */
[----:B------:R-:W4:Y:S03]  /*31640*/  LDL.LU R19, [R1+0x30c] ;  /* 0x00030c0001137983 */ /* 0x000f260000300800 */
[----:B----4-:R-:W-:Y:S01]  /*31650*/  STL.64 [R1+0x12a0], R18 ;  /* 0x0012a01201007387 */ /* 0x010fe20000100a00 */
[----:B--2---:R0:W-:Y:S03]  /*31660*/  STL.64 [R1+0x1298], R16 ;  /* 0x0012981001007387 */ /* 0x0041e60000100a00 */
[----:B0-----:R-:W2:Y:S01]  /*31670*/  LDL.LU R16, [R1+0x310] ;  /* 0x0003100001107983 */ /* 0x001ea20000300800 */
[----:B------:R-:W2:Y:S02]  /*31680*/  LDL.LU R17, [R1+0x314] ;  /* 0x0003140001117983 */ /* 0x000ea40000300800 */
[----:B------:R-:W2:Y:S02]  /*31690*/  LDL.LU R18, [R1+0x318] ;  /* 0x0003180001127983 */ /* 0x000ea40000300800 */
[----:B------:R-:W2:Y:S01]  /*316a0*/  LDL.LU R19, [R1+0x31c] ;  /* 0x00031c0001137983 */ /* 0x000ea20000300800 */
[----:B---3--:R0:W-:Y:S01]  /*316b0*/  STL.64 [R1+0x11b8], R22 ;  /* 0x0011b81601007387 */ /* 0x0081e20000100a00 */
[----:B------:R1:W-:Y:S02]  /*316c0*/  STL.64 [R1+0x11b0], R20 ;  /* 0x0011b01401007387 */ /* 0x0003e40000100a00 */
[----:B0-----:R-:W-:-:S02]  /*316d0*/  IMAD.MOV.U32 R22, RZ, RZ, R3 ;  /* 0x000000ffff167224 */ /* 0x001fc400078e0003 */
[----:B------:R-:W-:Y:S02]  /*316e0*/  IMAD.MOV.U32 R23, RZ, RZ, R2 ;  /* 0x000000ffff177224 */ /* 0x000fe400078e0002 */
[----:B-1----:R-:W-:Y:S02]  /*316f0*/  IMAD.MOV.U32 R20, RZ, RZ, R7 ;  /* 0x000000ffff147224 */ /* 0x002fe400078e0007 */
[----:B------:R-:W-:Y:S01]  /*31700*/  IMAD.MOV.U32 R21, RZ, RZ, R6 ;  /* 0x000000ffff157224 */ /* 0x000fe200078e0006 */
[----:B------:R-:W3:Y:S01]  /*31710*/  LDL.LU R7, [R1+0x12c4] ;  /* 0x0012c40001077983 */ /* 0x000ee20000300800 */
[----:B------:R-:W4:Y:S02]  /*31720*/  LDL.LU R6, [R1+0x12c0] ;  /* 0x0012c00001067983 */ /* 0x000f240000300800 */
[----:B------:R0:W-:Y:S01]  /*31730*/  STL.64 [R1+0x11c8], R22 ;  /* 0x0011c81601007387 */ /* 0x0001e20000100a00 */
[----:B------:R-:W-:Y:S04]  /*31740*/  STL.64 [R1+0x11c0], R20 ;  /* 0x0011c01401007387 */ /* 0x000fe80000100a00 */
[----:B0-----:R-:W2:Y:S04]  /*31750*/  LDL.64 R22, [R1+0x18] ;  /* 0x0000180001167983 */ /* 0x001ea80000100a00 */
[----:B--2---:R0:W-:Y:S04]  /*31760*/  STL.64 [R1+0x1290], R22 ;  /* 0x0012901601007387 */ /* 0x0041e80000100a00 */
[----:B0-----:R-:W2:Y:S01]  /*31770*/  LDL.64 R22, [R1+0x38] ;  /* 0x0000380001167983 */ /* 0x001ea20000100a00 */
[----:B------:R-:W-:Y:S03]  /*31780*/  HMMA.16816.F32.BF16 R8, R24, R14, R8 ;  /* 0x0000000e1808723c */ /* 0x000fe60000041808 */
[----:B--2---:R0:W-:Y:S04]  /*31790*/  STL.64 [R1+0x12a8], R22 ;  /* 0x0012a81601007387 */ /* 0x0041e80000100a00 */
[----:B0-----:R-:W2:Y:S01]  /*317a0*/  LDL.64 R22, [R1+0x48] ;  /* 0x0000480001167983 */ /* 0x001ea20000100a00 */
[----:B------:R-:W-:-:S02]  /*317b0*/  IMAD.MOV.U32 R5, RZ, RZ, R14 ;  /* 0x000000ffff057224 */ /* 0x000fc400078e000e */
[----:B------:R-:W-:Y:S11]  /*317c0*/  IMAD.MOV.U32 R4, RZ, RZ, R15 ;  /* 0x000000ffff047224 */ /* 0x000ff600078e000f */
[----:B------:R-:W-:Y:S03]  /*317d0*/  @!UPT UIADD3 URZ, URZ, URZ, URZ ;  /* 0x0000003f3f3ff290 */ /* 0x000fe6000fffe03f */
[----:B------:R-:W-:Y:S01]  /*317e0*/  IMAD.MOV.U32 R2, RZ, RZ, R8 ;  /* 0x000000ffff027224 */ /* 0x000fe200078e0008 */
[----:B------:R-:W3:Y:S01]  /*317f0*/  LDL.LU.64 R14, [R1+0x12b8] ;  /* 0x0012b800010e7983 */ /* 0x000ee20000300a00 */
[----:B------:R-:W-:Y:S02]  /*31800*/  IMAD.MOV.U32 R12, RZ, RZ, R11 ;  /* 0x000000ffff0c7224 */ /* 0x000fe400078e000b */
[----:B------:R-:W-:Y:S02]  /*31810*/  STL.64 [R1+0x5c0], R8 ;  /* 0x0005c00801007387 */ /* 0x000fe40000100a00 */
[----:B------:R0:W-:Y:S02]  /*31820*/  STL.64 [R1+0x5c8], R10 ;  /* 0x0005c80a01007387 */ /* 0x0001e40000100a00 */
[----:B0-----:R-:W3:Y:S01]  /*31830*/  LDL.LU.64 R10, [R1+0x12b0] ;  /* 0x0012b000010a7983 */ /* 0x001ee20000300a00 */
[----:B------:R0:W-:Y:S02]  /*31840*/  STL [R1+0xe14], R2 ;  /* 0x000e140201007387 */ /* 0x0001e40000100800 */
[----:B------:R-:W-:Y:S01]  /*31850*/  STL [R1+0xe10], R12 ;  /* 0x000e100c01007387 */ /* 0x000fe20000100800 */
[----:B--2---:R-:W-:Y:S01]  /*31860*/  HMMA.16816.F32.BF16 R16, R24, R22, R16 ;  /* 0x000000161810723c */ /* 0x004fe20000041810 */
[----:B------:R-:W-:-:S02]  /*31870*/  IMAD.MOV.U32 R8, RZ, RZ, R22 ;  /* 0x000000ffff087224 */ /* 0x000fc400078e0016 */
[----:B0-----:R-:W-:Y:S02]  /*31880*/  IMAD.MOV.U32 R2, RZ, RZ, R23 ;  /* 0x000000ffff027224 */ /* 0x001fe400078e0017 */
[----:B------:R-:W2:Y:S11]  /*31890*/  LDL.LU.64 R22, [R1+0x12a8] ;  /* 0x0012a80001167983 */ /* 0x000eb60000300a00 */
[----:B------:R-:W-:Y:S07]  /*318a0*/  @!UPT UIADD3 URZ, URZ, URZ, URZ ;  /* 0x0000003f3f3ff290 */ /* 0x000fee000fffe03f */
[----:B------:R-:W-:Y:S01]  /*318b0*/  STL.64 [R1+0x5b0], R16 ;  /* 0x0005b01001007387 */ /* 0x000fe20000100a00 */
[----:B------:R0:W-:Y:S02]  /*318c0*/  STL.64 [R1+0x5b8], R18 ;  /* 0x0005b81201007387 */ /* 0x0001e40000100a00 */
[----:B------:R-:W-:Y:S01]  /*318d0*/  IMAD.MOV.U32 R3, RZ, RZ, R16 ;  /* 0x000000ffff037224 */ /* 0x000fe200078e0010 */
[----:B0-----:R-:W3:Y:S01]  /*318e0*/  LDL.LU.64 R18, [R1+0x12a0] ;  /* 0x0012a00001127983 */ /* 0x001ee20000300a00 */
[----:B------:R-:W3:Y:S03]  /*318f0*/  LDL.LU.64 R16, [R1+0x1298] ;  /* 0x0012980001107983 */ /* 0x000ee60000300a00 */
[----:B------:R0:W-:Y:S02]  /*31900*/  STL [R1+0xe18], R3 ;  /* 0x000e180301007387 */ /* 0x0001e40000100800 */
[----:B--2---:R-:W-:-:S02]  /*31910*/  IMAD.MOV.U32 R9, RZ, RZ, R22 ;  /* 0x000000ffff097224 */ /* 0x004fc400078e0016 */
[----:B0-----:R-:W-:Y:S01]  /*31920*/  IMAD.MOV.U32 R3, RZ, RZ, R23 ;  /* 0x000000ffff037224 */ /* 0x001fe200078e0017 */
[----:B---3--:R-:W-:Y:S01]  /*31930*/  HMMA.16816.F32.BF16 R16, R24, R22, R16 ;  /* 0x000000161810723c */ /* 0x008fe20000041810 */
[----:B------:R-:W2:Y:S11]  /*31940*/  LDL.LU.64 R22, [R1+0x1290] ;  /* 0x0012900001167983 */ /* 0x000eb60000300a00 */
[----:B------:R-:W-:Y:S11]  /*31950*/  @!UPT UIADD3 URZ, URZ, URZ, URZ ;  /* 0x0000003f3f3ff290 */ /* 0x000ff6000fffe03f */
[----:B------:R-:W-:Y:S01]  /*31960*/  @!UPT UIADD3 URZ, URZ, URZ, URZ ;  /* 0x0000003f3f3ff290 */ /* 0x000fe2000fffe03f */
[----:B------:R-:W-:Y:S01]  /*31970*/  IMAD.MOV.U32 R13, RZ, RZ, R19 ;  /* 0x000000ffff0d7224 */ /* 0x000fe200078e0013 */
[----:B------:R-:W-:Y:S01]  /*31980*/  STL.64 [R1+0x5a0], R16 ;  /* 0x0005a01001007387 */ /* 0x000fe20000100a00 */
[----:B------:R0:W-:Y:S03]  /*31990*/  STL.64 [R1+0x5a8], R18 ;  /* 0x0005a81201007387 */ /* 0x0001e60000100a00 */
[----:B0-----:R-:W3:Y:S01]  /*319a0*/  LDL.LU.64 R18, [R1+0x1288] ;  /* 0x0012880001127983 */ /* 0x001ee20000300a00 */
[----:B------:R0:W-:Y:S02]  /*319b0*/  STL [R1+0xe1c], R13 ;  /* 0x000e1c0d01007387 */ /* 0x0001e40000100800 */
[----:B------:R4:W-:Y:S02]  /*319c0*/  STL.64 [R1+0x1248], R14 ;  /* 0x0012480e01007387 */ /* 0x0009e40000100a00 */
[----:B------:R-:W3:Y:S01]  /*319d0*/  LDL.LU R12, [R1+0x2f0] ;  /* 0x0002f000010c7983 */ /* 0x000ee20000300800 */
[----:B0-----:R-:W3:Y:S01]  /*319e0*/  LDL.LU R13, [R1+0x2f4] ;  /* 0x0002f400010d7983 */ /* 0x001ee20000300800 */
[----:B----4-:R-:W-:-:S02]  /*319f0*/  IMAD.MOV.U32 R14, RZ, RZ, R6 ;  /* 0x000000ffff0e7224 */ /* 0x010fc400078e0006 */
[----:B------:R-:W-:Y:S01]  /*31a00*/  IMAD.MOV.U32 R15, RZ, RZ, R7 ;  /* 0x000000ffff0f7224 */ /* 0x000fe200078e0007 */
[----:B------:R-:W4:Y:S01]  /*31a10*/  LDL.LU R6, [R1+0x1284] ;  /* 0x0012840001067983 */ /* 0x000f220000300800 */
[----:B------:R-:W4:Y:S05]  /*31a20*/  LDL.LU R7, [R1+0x1280] ;  /* 0x0012800001077983 */ /* 0x000f2a0000300800 */
[C---:B---3--:R-:W-:Y:S11]  /*31a30*/  HMMA.16816.F32.BF16 R12, R24.reuse, R18, R12 ;  /* 0x00000012180c723c */ /* 0x048ff6000004180c */
        /* <DEDUP_REMOVED lines=25> */
[----:B------:R-:W2:Y:S02]  /*31bd0*/  LDL.LU R12, [R1+0x2c0] ;  /* 0x0002c000010c7983 */ /* 0x000ea40000300800 */
[----:B0-----:R-:W-:Y:S02]  /*31be0*/  IMAD.MOV.U32 R23, RZ, RZ, R4 ;  /* 0x000000ffff177224 */ /* 0x001fe400078e0004 */
[----:B------:R-:W-:Y:S01]  /*31bf0*/  IMAD.MOV.U32 R22, RZ, RZ, R5 ;  /* 0x000000ffff167224 */ /* 0x000fe200078e0005 */
[----:B----4-:R-:W-:Y:S11]  /*31c00*/  HMMA.16816.F32.BF16 R16, R24, R6, R16 ;  /* 0x000000061810723c */ /* 0x010ff60000041810 */
[----:B------:R-:W-:Y:S11]  /*31c10*/  @!UPT UIADD3 URZ, URZ, URZ, URZ ;  /* 0x0000003f3f3ff290 */ /* 0x000ff6000fffe03f */
[----:B------:R-:W-:Y:S01]  /*31c20*/  @!UPT UIADD3 URZ, URZ, URZ, URZ ;  /* 0x0000003f3f3ff290 */ /* 0x000fe2000fffe03f */
[----:B------:R0:W-:Y:S01]  /*31c30*/  STL.64 [R1+0x320], R16 ;  /* 0x0003201001007387 */ /* 0x0001e20000100a00 */
[----:B------:R1:W-:Y:S02]  /*31c40*/  STL.64 [R1+0x328], R18 ;  /* 0x0003281201007387 */ /* 0x0003e40000100a00 */
[----:B------:R-:W2:Y:S02]  /*31c50*/  LDL.LU R13, [R1+0x2c4] ;  /* 0x0002c400010d7983 */ /* 0x000ea40000300800 */
[----:B------:R-:W2:Y:S01]  /*31c60*/  LDL.LU R14, [R1+0x2c8] ;  /* 0x0002c800010e7983 */ /* 0x000ea20000300800 */
[----:B------:R-:W2:Y:S04]  /*31c70*/  LDL.LU R15, [R1+0x2cc] ;  /* 0x0002cc00010f7983 */ /* 0x000ea80000300800 */
[----:B0-----:R-:W3:Y:S01]  /*31c80*/  LDL.LU R16, [R1+0x1a0] ;  /* 0x0001a00001107983 */ /* 0x001ee20000300800 */
[----:B------:R-:W3:Y:S02]  /*31c90*/  LDL.LU R17, [R1+0x1a4] ;  /* 0x0001a40001117983 */ /* 0x000ee40000300800 */
[----:B-1----:R-:W3:Y:S02]  /*31ca0*/  LDL.LU R18, [R1+0x1a8] ;  /* 0x0001a80001127983 */ /* 0x002ee40000300800 */
[----:B------:R-:W3:Y:S01]  /*31cb0*/  LDL.LU R19, [R1+0x1ac] ;  /* 0x0001ac0001137983 */ /* 0x000ee20000300800 */
[----:B------:R0:W-:Y:S01]  /*31cc0*/  STL.64 [R1+0x11d0], R6 ;  /* 0x0011d00601007387 */ /* 0x0001e20000100a00 */
[----:B------:R-:W4:Y:S02]  /*31cd0*/  LDL.LU R4, [R1+0xd0] ;  /* 0x0000d00001047983 */ /* 0x000f240000300800 */
[----:B------:R-:W4:Y:S01]  /*31ce0*/  LDL.LU R5, [R1+0xd4] ;  /* 0x0000d40001057983 */ /* 0x000f220000300800 */
[----:B0-----:R-:W2:Y:S01]  /*31cf0*/  LDL.LU R6, [R1+0xd8] ;  /* 0x0000d80001067983 */ /* 0x001ea20000300800 */
[----:B------:R-:W2:Y:S03]  /*31d00*/  LDL.LU R7, [R1+0xdc] ;  /* 0x0000dc0001077983 */ /* 0x000ea60000300800 */
[----:B--2---:R-:W-:Y:S01]  /*31d10*/  STL.64 [R1+0x11e8], R6 ;  /* 0x0011e80601007387 */ /* 0x004fe20000100a00 */
[----:B----4-:R0:W-:Y:S03]  /*31d20*/  STL.64 [R1+0x11e0], R4 ;  /* 0x0011e00401007387 */ /* 0x0101e60000100a00 */
[----:B0-----:R-:W2:Y:S01]  /*31d30*/  LDL.LU R4, [R1+0xe0] ;  /* 0x0000e00001047983 */ /* 0x001ea20000300800 */
[----:B------:R-:W2:Y:S02]  /*31d40*/  LDL.LU R5, [R1+0xe4] ;  /* 0x0000e40001057983 */ /* 0x000ea40000300800 */
[----:B------:R-:W-:-:S02]  /*31d50*/  IMAD.MOV.U32 R6, RZ, RZ, R11 ;  /* 0x000000ffff067224 */ /* 0x000fc400078e000b */
[----:B------:R-:W-:Y:S01]  /*31d60*/  IMAD.MOV.U32 R7, RZ, RZ, R10 ;  /* 0x000000ffff077224 */ /* 0x000fe200078e000a */
[----:B------:R-:W4:Y:S01]  /*31d70*/  LDL.LU R11, [R1+0x125c] ;  /* 0x00125c00010b7983 */ /* 0x000f220000300800 */
        /* <DEDUP_REMOVED lines=12> */
[----:B------:R-:W3:Y:S02]  /*31e40*/  LDL.LU R10, [R1+0x1254] ;  /* 0x00125400010a7983 */ /* 0x000ee40000300800 */
[----:B----4-:R-:W-:-:S02]  /*31e50*/  IMAD.MOV.U32 R7, RZ, RZ, R11 ;  /* 0x000000ffff077224 */ /* 0x010fc400078e000b */
[----:B------:R-:W3:Y:S03]  /*31e60*/  LDL.LU R11, [R1+0x1250] ;  /* 0x00125000010b7983 */ /* 0x000ee60000300800 */
[----:B------:R-:W-:Y:S01]  /*31e70*/  STL.64 [R1+0x1230], R6 ;  /* 0x0012300601007387 */ /* 0x000fe20000100a00 */
[C---:B---3--:R-:W-:Y:S01]  /*31e80*/  HMMA.16816.F32.BF16 R12, R24.reuse, R10, R12 ;  /* 0x0000000a180c723c */ /* 0x048fe2000004180c */
        /* <DEDUP_REMOVED lines=8> */
[----:B0-----:R-:W3:Y:S02]  /*31f10*/  LDL.LU.64 R14, [R1+0x1248] ;  /* 0x00124800010e7983 */ /* 0x001ee40000300a00 */
        /* <DEDUP_REMOVED lines=56> */
[C---:B--2---:R-:W-:Y:S01]  /*322a0*/  HMMA.16816.F32.BF16 R4, R16.reuse, R10, R20 ;  /* 0x0000000a1004723c */ /* 0x044fe20000041814 */
[----:B------:R-:W-:Y:S11]  /*322b0*/  LDSM.16.MT88.4 R20, [R28+0x2e100] ;  /* 0x02e100001c14783b */ /* 0x000ff60000004200 */
[----:B------:R-:W-:Y:S11]  /*322c0*/  @!UPT UIADD3 URZ, URZ, URZ, URZ ;  /* 0x0000003f3f3ff290 */ /* 0x000ff6000fffe03f */
[----:B------:R-:W-:Y:S01]  /*322d0*/  STL.64 [R1+0x110], R4 ;  /* 0x0001100401007387 */ /* 0x000fe20000100a00 */
[----:B------:R3:W-:Y:S02]  /*322e0*/  STL.64 [R1+0x118], R6 ;  /* 0x0001180601007387 */ /* 0x0007e40000100a00 */
[----:B---3--:R-:W-:Y:S01]  /*322f0*/  HMMA.16816.F32.BF16 R4, R16, R14, R24 ;  /* 0x0000000e1004723c */ /* 0x008fe20000041818 */
[----:B------:R0:W-:Y:S01]  /*32300*/  STL.64 [R1+0x1148], R14 ;  /* 0x0011480e01007387 */ /* 0x0001e20000100a00 */
[----:B------:R-:W2:Y:S03]  /*32310*/  LDL.LU R12, [R1+0x360] ;  /* 0x00036000010c7983 */ /* 0x000ea60000300800 */
[----:B------:R-:W1:Y:S04]  /*32320*/  LDSM.16.MT88.4 R24, [R28+0x2e180] ;  /* 0x02e180001c18783b */ /* 0x000e680000004200 */
[----:B------:R-:W3:Y:S11]  /*32330*/  LDSM.16.MT88.4 R16, [R29+0x2e000] ;  /* 0x02e000001d10783b */ /* 0x000ef60000004200 */
[----:B------:R-:W-:Y:S03]  /*32340*/  @!UPT UIADD3 URZ, URZ, URZ, URZ ;  /* 0x0000003f3f3ff290 */ /* 0x000fe6000fffe03f */
[----:B------:R-:W-:Y:S01]  /*32350*/  STL.64 [R1+0x100], R4 ;  /* 0x0001000401007387 */ /* 0x000fe20000100a00 */
[----:B------:R-:W-:Y:S02]  /*32360*/  STL.64 [R1+0x108], R6 ;  /* 0x0001080601007387 */ /* 0x000fe40000100a00 */
[----:B------:R-:W2:Y:S02]  /*32370*/  LDL.LU R13, [R1+0x364] ;  /* 0x00036400010d7983 */ /* 0x000ea40000300800 */
[----:B0-----:R-:W4:Y:S01]  /*32380*/  LDL.LU R14, [R1+0x368] ;  /* 0x00036800010e7983 */ /* 0x001f220000300800 */
[----:B------:R-:W4:Y:S04]  /*32390*/  LDL.LU R15, [R1+0x36c] ;  /* 0x00036c00010f7983 */ /* 0x000f280000300800 */
[----:B----4-:R0:W-:Y:S01]  /*323a0*/  STL.64 [R1+0x1158], R14 ;  /* 0x0011580e01007387 */ /* 0x0101e20000100a00 */
[----:B--2---:R-:W-:Y:S03]  /*323b0*/  STL.64 [R1+0x1150], R12 ;  /* 0x0011500c01007387 */ /* 0x004fe60000100a00 */
[----:B0-----:R-:W2:Y:S04]  /*323c0*/  LDL.64 R14, [R1+0x28] ;  /* 0x00002800010e7983 */ /* 0x001ea80000100a00 */
[----:B--2---:R-:W-:Y:S01]  /*323d0*/  STL.64 [R1+0x1170], R14 ;  /* 0x0011700e01007387 */ /* 0x004fe20000100a00 */
[----:B-1----:R-:W-:Y:S02]  /*323e0*/  STL.64 [R1+0x1140], R26 ;  /* 0x0011401a01007387 */ /* 0x002fe40000100a00 */
[----:B------:R0:W-:Y:S02]  /*323f0*/  STL.64 [R1+0x1138], R24 ;  /* 0x0011381801007387 */ /* 0x0001e40000100a00 */
[----:B0-----:R-:W2:Y:S01]  /*32400*/  LDL.LU R24, [R1+0x370] ;  /* 0x0003700001187983 */ /* 0x001ea20000300800 */
[----:B------:R-:W2:Y:S02]  /*32410*/  LDL.LU R25, [R1+0x374] ;  /* 0x0003740001197983 */ /* 0x000ea40000300800 */
        /* <DEDUP_REMOVED lines=15> */
[----:B0-----:R-:W2:Y:S04]  /*32510*/  LDL.64 R10, [R1+0x48] ;  /* 0x00004800010a7983 */ /* 0x001ea80000100a00 */
[----:B--2---:R0:W-:Y:S01]  /*32520*/  STL.64 [R1+0x11a8], R10 ;  /* 0x0011a80a01007387 */ /* 0x0041e20000100a00 */
[----:B-1----:R-:W2:Y:S02]  /*32530*/  LDL.LU R8, [R1+0x3b0] ;  /* 0x0003b00001087983 */ /* 0x002ea40000300800 */
[----:B------:R-:W2:Y:S01]  /*32540*/  LDL.LU R9, [R1+0x3b4] ;  /* 0x0003b40001097983 */ /* 0x000ea20000300800 */
[----:B0-----:R-:W2:Y:S01]  /*32550*/  LDL.LU R10, [R1+0x3b8] ;  /* 0x0003b800010a7983 */ /* 0x001ea20000300800 */
[----:B------:R-:W2:Y:S02]  /*32560*/  LDL.LU R11, [R1+0x3bc] ;  /* 0x0003bc00010b7983 */ /* 0x000ea40000300800 */
[----:B------:R-:W2:Y:S02]  /*32570*/  LDL.64 R14, [R1+0x38] ;  /* 0x00003800010e7983 */ /* 0x000ea40000100a00 */
[----:B----4-:R-:W-:Y:S01]  /*32580*/  STL.64 [R1+0x1168], R26 ;  /* 0x0011681a01007387 */ /* 0x010fe20000100a00 */
[----:B------:R0:W-:Y:S04]  /*32590*/  STL.64 [R1+0x1160], R24 ;  /* 0x0011601801007387 */ /* 0x0001e80000100a00 */
[----:B0-----:R-:W4:Y:S01]  /*325a0*/  LDL.LU R24, [R1+0x380] ;  /* 0x0003800001187983 */ /* 0x001f220000300800 */
[----:B------:R-:W4:Y:S02]  /*325b0*/  LDL.LU R25, [R1+0x384] ;  /* 0x0003840001197983 */ /* 0x000f240000300800 */
[----:B------:R-:W4:Y:S02]  /*325c0*/  LDL.LU R26, [R1+0x388] ;  /* 0x00038800011a7983 */ /* 0x000f240000300800 */
[----:B------:R-:W4:Y:S01]  /*325d0*/  LDL.LU R27, [R1+0x38c] ;  /* 0x00038c00011b7983 */ /* 0x000f220000300800 */
[----:B------:R-:W-:Y:S01]  /*325e0*/  STL [R1+0xe20], R28 ;  /* 0x000e201c01007387 */ /* 0x000fe20000100800 */
        /* <DEDUP_REMOVED lines=12> */
[----:B------:R-:W-:Y:S01]  /*326b0*/  HMMA.16816.F32.BF16 R8, R20, R6, R8 ;  /* 0x000000061408723c */ /* 0x000fe20000041808 */
[----:B---3--:R0:W-:Y:S01]  /*326c0*/  STL.64 [R1+0x10c8], R18 ;  /* 0x0010c81201007387 */ /* 0x0081e20000100a00 */
[----:B--2---:R-:W-:Y:S11]  /*326d0*/  STL.64 [R1+0x10c0], R16 ;  /* 0x0010c01001007387 */ /* 0x004ff60000100a00 */
[----:B------:R-:W-:Y:S10]  /*326e0*/  @!UPT UIADD3 URZ, URZ, URZ, URZ ;  /* 0x0000003f3f3ff290 */ /* 0x000ff4000fffe03f */
[----:B------:R-:W-:Y:S02]  /*326f0*/  STL.64 [R1+0x4a0], R8 ;  /* 0x0004a00801007387 */ /* 0x000fe40000100a00 */
[----:B------:R1:W-:Y:S02]  /*32700*/  STL.64 [R1+0x4a8], R10 ;  /* 0x0004a80a01007387 */ /* 0x0003e40000100a00 */
[----:B0-----:R-:W-:Y:S02]  /*32710*/  IMAD.MOV.U32 R18, RZ, RZ, R3 ;  /* 0x000000ffff127224 */ /* 0x001fe400078e0003 */
[----:B------:R-:W-:Y:S02]  /*32720*/  IMAD.MOV.U32 R19, RZ, RZ, R2 ;  /* 0x000000ffff137224 */ /* 0x000fe400078e0002 */
[----:B------:R-:W-:Y:S01]  /*32730*/  IMAD.MOV.U32 R3, RZ, RZ, R6 ;  /* 0x000000ffff037224 */ /* 0x000fe200078e0006 */
[----:B-1----:R-:W2:Y:S01]  /*32740*/  LDL.LU.64 R10, [R1+0x11a8] ;  /* 0x0011a800010a7983 */ /* 0x002ea20000300a00 */
[----:B------:R-:W-:-:S02]  /*32750*/  IMAD.MOV.U32 R2, RZ, RZ, R7 ;  /* 0x000000ffff027224 */ /* 0x000fc400078e0007 */
        /* <DEDUP_REMOVED lines=28> */
[----:B------:R-:W-:Y:S02]  /*32920*/  IMAD.MOV.U32 R17, RZ, RZ, R14 ;  /* 0x000000ffff117224 */ /* 0x000fe400078e000e */
[----:B------:R-:W-:Y:S02]  /*32930*/  IMAD.MOV.U32 R16, RZ, RZ, R15 ;  /* 0x000000ffff107224 */ /* 0x000fe400078e000f */
[----:B------:R-:W2:Y:S01]  /*32940*/  LDL.LU.64 R14, [R1+0x1158] ;  /* 0x00115800010e7983 */ /* 0x000ea20000300a00 */
[----:B------:R-:W2:Y:S02]  /*32950*/  LDL.LU.64 R12, [R1+0x1150] ;  /* 0x00115000010c7983 */ /* 0x000ea40000300a00 */
[----:B------:R0:W-:Y:S01]  /*32960*/  STL.64 [R1+0x10d8], R18 ;  /* 0x0010d81201007387 */ /* 0x0001e20000100a00 */
[----:B----4-:R-:W-:Y:S07]  /*32970*/  HMMA.16816.F32.BF16 R24, R20, R18, R24 ;  /* 0x000000121418723c */ /* 0x010fee0000041818 */
[----:B0-----:R-:W-:-:S02]  /*32980*/  IMAD.MOV.U32 R18, RZ, RZ, R17 ;  /* 0x000000ffff127224 */ /* 0x001fc400078e0011 */
[----:B------:R-:W-:Y:S11]  /*32990*/  IMAD.MOV.U32 R19, RZ, RZ, R16 ;  /* 0x000000ffff137224 */ /* 0x000ff600078e0010 */
[----:B------:R-:W-:Y:S03]  /*329a0*/  @!UPT UIADD3 URZ, URZ, URZ, URZ ;  /* 0x0000003f3f3ff290 */ /* 0x000fe6000fffe03f */
[----:B------:R-:W-:Y:S01]  /*329b0*/  STL.64 [R1+0x3a0], R24 ;  /* 0x0003a01801007387 */ /* 0x000fe20000100a00 */
[----:B------:R2:W-:Y:S02]  /*329c0*/  STL.64 [R1+0x3a8], R26 ;  /* 0x0003a81a01007387 */ /* 0x0005e40000100a00 */
[----:B------:R0:W-:Y:S01]  /*329d0*/  STL.64 [R1+0x10f0], R18 ;  /* 0x0010f01201007387 */ /* 0x0001e20000100a00 */
[----:B--2---:R-:W-:Y:S01]  /*329e0*/  HMMA.16816.F32.BF16 R24, R20, R6, R12 ;  /* 0x000000061418723c */ /* 0x004fe2000004180c */
[----:B0-----:R-:W-:Y:S02]  /*329f0*/  IMAD.MOV.U32 R18, RZ, RZ, R9 ;  /* 0x000000ffff127224 */ /* 0x001fe400078e0009 */
[----:B------:R-:W-:-:S05]  /*32a00*/  IMAD.MOV.U32 R19, RZ, RZ, R8 ;  /* 0x000000ffff137224 */ /* 0x000fca00078e0008 */
[----:B------:R0:W-:Y:S02]  /*32a10*/  STL.64 [R1+0x1108], R18 ;  /* 0x0011081201007387 */ /* 0x0001e40000100a00 */
[----:B0-----:R-:W-:Y:S02]  /*32a20*/  IMAD.MOV.U32 R18, RZ, RZ, R5 ;  /* 0x000000ffff127224 */ /* 0x001fe400078e0005 */
[----:B------:R-:W-:-:S05]  /*32a30*/  IMAD.MOV.U32 R19, RZ, RZ, R4 ;  /* 0x000000ffff137224 */ /* 0x000fca00078e0004 */
[----:B------:R-:W-:Y:S01]  /*32a40*/  STL.64 [R1+0x1120], R18 ;  /* 0x0011201201007387 */ /* 0x000fe20000100a00 */
[----:B------:R-:W3:Y:S05]  /*32a50*/  LDL.LU R12, [R1+0x350] ;  /* 0x00035000010c7983 */ /* 0x000eea0000300800 */
[----:B------:R0:W-:Y:S02]  /*32a60*/  STL.64 [R1+0x390], R24 ;  /* 0x0003901801007387 */ /* 0x0001e40000100a00 */
[----:B------:R1:W-:Y:S01]  /*32a70*/  STL.64 [R1+0x398], R26 ;  /* 0x0003981a01007387 */ /* 0x0003e20000100a00 */
[----:B------:R-:W3:Y:S01]  /*32a80*/  LDL.LU R13, [R1+0x354] ;  /* 0x00035400010d7983 */ /* 0x000ee20000300800 */
[----:B------:R-:W3:Y:S02]  /*32a90*/  LDL.LU R14, [R1+0x358] ;  /* 0x00035800010e7983 */ /* 0x000ee40000300800 */
[----:B------:R-:W3:Y:S01]  /*32aa0*/  LDL.LU R15, [R1+0x35c] ;  /* 0x00035c00010f7983 */ /* 0x000ee20000300800 */
[----:B0-----:R-:W2:Y:S01]  /*32ab0*/  LDL.LU R24, [R1+0x2a0] ;  /* 0x0002a00001187983 */ /* 0x001ea20000300800 */
[----:B------:R-:W2:Y:S02]  /*32ac0*/  LDL.LU R25, [R1+0x2a4] ;  /* 0x0002a40001197983 */ /* 0x000ea40000300800 */
[----:B-1----:R-:W2:Y:S02]  /*32ad0*/  LDL.LU R26, [R1+0x2a8] ;  /* 0x0002a800011a7983 */ /* 0x002ea40000300800 */
[----:B------:R-:W2:Y:S01]  /*32ae0*/  LDL.LU R27, [R1+0x2ac] ;  /* 0x0002ac00011b7983 */ /* 0x000ea20000300800 */
        /* <DEDUP_REMOVED lines=86> */
[----:B------:R-:W2:Y:S01]  /*33050*/  LDL.LU.64 R16, [R1+0x10b0] ;  /* 0x0010b00001107983 */ /* 0x000ea20000300a00 */
[C---:B---3--:R-:W-:Y:S01]  /*33060*/  HMMA.16816.F32.BF16 R20, R24.reuse, R14, R20 ;  /* 0x0000000e1814723c */ /* 0x048fe20000041814 */
[----:B------:R0:W-:Y:S02]  /*33070*/  STL.64 [R1+0x1098], R6 ;  /* 0x0010980601007387 */ /* 0x0001e40000100a00 */
[----:B0-----:R-:W3:Y:S05]  /*33080*/  LDL.64 R6, [R1+0x58] ;  /* 0x0000580001067983 */ /* 0x001eea0000100a00 */
[----:B--2---:R-:W-:Y:S11]  /*33090*/  HMMA.16816.F32.BF16 R16, R24, R10, R16 ;  /* 0x0000000a1810723c */ /* 0x004ff60000041810 */
[----:B------:R-:W-:Y:S11]  /*330a0*/  @!UPT UIADD3 URZ, URZ, URZ, URZ ;  /* 0x0000003f3f3ff290 */ /* 0x000ff6000fffe03f */
[----:B------:R-:W-:Y:S01]  /*330b0*/  @!UPT UIADD3 URZ, URZ, URZ, URZ ;  /* 0x0000003f3f3ff290 */ /* 0x000fe2000fffe03f */
[----:B------:R-:W-:Y:S01]  /*330c0*/  STL.64 [R1+0xe0], R16 ;  /* 0x0000e01001007387 */ /* 0x000fe20000100a00 */
[----:B------:R0:W-:Y:S03]  /*330d0*/  STL.64 [R1+0xe8], R18 ;  /* 0x0000e81201007387 */ /* 0x0001e60000100a00 */
[----:B0-----:R-:W3:Y:S01]  /*330e0*/  LDL.LU.64 R18, [R1+0x10a8] ;  /* 0x0010a80001127983 */ /* 0x001ee20000300a00 */
[----:B------:R-:W3:Y:S02]  /*330f0*/  LDL.LU.64 R16, [R1+0x10a0] ;  /* 0x0010a00001107983 */ /* 0x000ee40000300a00 */
[----:B------:R0:W-:Y:S02]  /*33100*/  STL.64 [R1+0x1090], R10 ;  /* 0x0010900a01007387 */ /* 0x0001e40000100a00 */
[----:B------:R-:W3:Y:S01]  /*33110*/  LDL.LU R8, [R1+0x190] ;  /* 0x0001900001087983 */ /* 0x000ee20000300800 */
[----:B------:R-:W3:Y:S04]  /*33120*/  LDL.LU R9, [R1+0x194] ;  /* 0x0001940001097983 */ /* 0x000ee80000300800 */
[----:B0-----:R-:W3:Y:S01]  /*33130*/  LDL.LU R10, [R1+0x198] ;  /* 0x00019800010a7983 */ /* 0x001ee20000300800 */
[----:B------:R-:W3:Y:S02]  /*33140*/  LDL.LU R11, [R1+0x19c] ;  /* 0x00019c00010b7983 */ /* 0x000ee40000300800 */
[----:B------:R-:W2:Y:S02]  /*33150*/  LDL.LU R24, [R1+0x140] ;  /* 0x0001400001187983 */ /* 0x000ea40000300800 */
[----:B------:R0:W-:Y:S01]  /*33160*/  STL.64 [R1+0xc0], R20 ;  /* 0x0000c01401007387 */ /* 0x0001e20000100a00 */
[----:B------:R1:W-:Y:S01]  /*33170*/  STL.64 [R1+0xc8], R22 ;  /* 0x0000c81601007387 */ /* 0x0003e20000100a00 */
[----:B------:R-:W2:Y:S02]  /*33180*/  LDL.LU R25, [R1+0x144] ;  /* 0x0001440001197983 */ /* 0x000ea40000300800 */
[----:B------:R-:W4:Y:S02]  /*33190*/  LDL.LU R26, [R1+0x148] ;  /* 0x00014800011a7983 */ /* 0x000f240000300800 */
[----:B------:R-:W4:Y:S01]  /*331a0*/  LDL.LU R27, [R1+0x14c] ;  /* 0x00014c00011b7983 */ /* 0x000f220000300800 */
[----:B0-----:R-:W3:Y:S01]  /*331b0*/  LDL.LU R20, [R1+0x180] ;  /* 0x0001800001147983 */ /* 0x001ee20000300800 */
[----:B------:R-:W3:Y:S02]  /*331c0*/  LDL.LU R21, [R1+0x184] ;  /* 0x0001840001157983 */ /* 0x000ee40000300800 */
[----:B-1----:R-:W3:Y:S02]  /*331d0*/  LDL.LU R22, [R1+0x188] ;  /* 0x0001880001167983 */ /* 0x002ee40000300800 */
[----:B------:R-:W3:Y:S01]  /*331e0*/  LDL.LU R23, [R1+0x18c] ;  /* 0x00018c0001177983 */ /* 0x000ee20000300800 */
[----:B----4-:R0:W-:Y:S01]  /*331f0*/  STL.64 [R1+0x1038], R26 ;  /* 0x0010381a01007387 */ /* 0x0101e20000100a00 */
[----:B--2---:R-:W-:Y:S03]  /*33200*/  STL.64 [R1+0x1030], R24 ;  /* 0x0010301801007387 */ /* 0x004fe60000100a00 */
[----:B0-----:R-:W2:Y:S04]  /*33210*/  LDL.64 R26, [R1+0x18] ;  /* 0x00001800011a7983 */ /* 0x001ea80000100a00 */
[----:B--2---:R0:W-:Y:S04]  /*33220*/  STL.64 [R1+0x1050], R26 ;  /* 0x0010501a01007387 */ /* 0x0041e80000100a00 */
[----:B0-----:R-:W2:Y:S01]  /*33230*/  LDL.64 R26, [R1+0x28] ;  /* 0x00002800011a7983 */ /* 0x001ea20000100a00 */
[----:B---3--:R-:W-:Y:S03]  /*33240*/  HMMA.16816.F32.BF16 R8, R16, R6, R8 ;  /* 0x000000061008723c */ /* 0x008fe60000041808 */
[----:B--2---:R0:W-:Y:S01]  /*33250*/  STL.64 [R1+0x1068], R26 ;  /* 0x0010681a01007387 */ /* 0x0041e20000100a00 */
[----:B------:R-:W2:Y:S02]  /*33260*/  LDL.LU R24, [R1+0x170] ;  /* 0x0001700001187983 */ /* 0x000ea40000300800 */
[----:B------:R-:W2:Y:S01]  /*33270*/  LDL.LU R25, [R1+0x174] ;  /* 0x0001740001197983 */ /* 0x000ea20000300800 */
[----:B0-----:R-:W3:Y:S01]  /*33280*/  LDL.LU R26, [R1+0x178] ;  /* 0x00017800011a7983 */ /* 0x001ee20000300800 */
[----:B------:R-:W3:Y:S02]  /*33290*/  LDL.LU R27, [R1+0x17c] ;  /* 0x00017c00011b7983 */ /* 0x000ee40000300800 */
[----:B------:R-:W-:-:S02]  /*332a0*/  IMAD.MOV.U32 R13, RZ, RZ, R6 ;  /* 0x000000ffff0d7224 */ /* 0x000fc400078e0006 */
[----:B------:R-:W-:Y:S01]  /*332b0*/  IMAD.MOV.U32 R12, RZ, RZ, R7 ;  /* 0x000000ffff0c7224 */ /* 0x000fe200078e0007 */
[----:B---3--:R0:W-:Y:S01]  /*332c0*/  STL.64 [R1+0x1088], R26 ;  /* 0x0010881a01007387 */ /* 0x0081e20000100a00 */
[----:B--2---:R-:W-:Y:S03]  /*332d0*/  STL.64 [R1+0x1080], R24 ;  /* 0x0010801801007387 */ /* 0x004fe60000100a00 */
[----:B0-----:R-:W2:Y:S01]  /*332e0*/  LDL.64 R26, [R1+0x48] ;  /* 0x00004800011a7983 */ /* 0x001ea20000100a00 */
[----:B------:R-:W3:Y:S05]  /*332f0*/  LDL.LU.64 R6, [R1+0x1098] ;  /* 0x0010980001067983 */ /* 0x000eea0000300a00 */
[----:B------:R-:W-:Y:S02]  /*33300*/  STL.64 [R1+0x560], R8 ;  /* 0x0005600801007387 */ /* 0x000fe40000100a00 */
[----:B------:R0:W-:Y:S02]  /*33310*/  STL.64 [R1+0x568], R10 ;  /* 0x0005680a01007387 */ /* 0x0001e40000100a00 */
        /* <DEDUP_REMOVED lines=14> */
[----:B------:R-:W-:Y:S01]  /*33400*/  IMAD.MOV.U32 R4, RZ, RZ, R9 ;  /* 0x000000ffff047224 */ /* 0x000fe200078e0009 */
[----:B--2---:R0:W-:Y:S01]  /*33410*/  STL.64 [R1+0x1078], R14 ;  /* 0x0010780e01007387 */ /* 0x0041e20000100a00 */
[----:B------:R-:W-:Y:S03]  /*33420*/  STL.64 [R1+0x1070], R12 ;  /* 0x0010700c01007387 */ /* 0x000fe60000100a00 */
[----:B0-----:R-:W2:Y:S01]  /*33430*/  LDL.64 R14, [R1+0x38] ;  /* 0x00003800010e7983 */ /* 0x001ea20000100a00 */
[----:B------:R0:W-:Y:S02]  /*33440*/  STL [R1+0xe28], R8 ;  /* 0x000e280801007387 */ /* 0x0001e40000100800 */
[----:B------:R-:W-:Y:S11]  /*33450*/  STL [R1+0xe24], R4 ;  /* 0x000e240401007387 */ /* 0x000ff60000100800 */
[----:B------:R-:W-:Y:S03]  /*33460*/  @!UPT UIADD3 URZ, URZ, URZ, URZ ;  /* 0x0000003f3f3ff290 */ /* 0x000fe6000fffe03f */
[----:B------:R1:W-:Y:S01]  /*33470*/  STL.64 [R1+0x1e0], R20 ;  /* 0x0001e01401007387 */ /* 0x0003e20000100a00 */
[----:B------:R2:W-:Y:S01]  /*33480*/  STL.64 [R1+0x1e8], R22 ;  /* 0x0001e81601007387 */ /* 0x0005e20000100a00 */
[----:B0-----:R-:W-:Y:S02]  /*33490*/  IMAD.MOV.U32 R8, RZ, RZ, R27 ;  /* 0x000000ffff087224 */ /* 0x001fe400078e001b */
[----:B-1----:R-:W-:Y:S02]  /*334a0*/  IMAD.MOV.U32 R20, RZ, RZ, R26 ;  /* 0x000000ffff147224 */ /* 0x002fe400078e001a */
[----:B------:R-:W2:Y:S01]  /*334b0*/  LDL.LU.64 R26, [R1+0x1088] ;  /* 0x00108800011a7983 */ /* 0x000ea20000300a00 */
[----:B------:R-:W2:Y:S02]  /*334c0*/  LDL.LU.64 R24, [R1+0x1080] ;  /* 0x0010800001187983 */ /* 0x000ea40000300a00 */
[----:B--2---:R-:W-:Y:S01]  /*334d0*/  HMMA.16816.F32.BF16 R24, R16, R14, R24 ;  /* 0x0000000e1018723c */ /* 0x004fe20000041818 */
[----:B------:R-:W-:-:S02]  /*334e0*/  IMAD.MOV.U32 R22, RZ, RZ, R14 ;  /* 0x000000ffff167224 */ /* 0x000fc400078e000e */
[----:B------:R-:W-:Y:S02]  /*334f0*/  IMAD.MOV.U32 R21, RZ, RZ, R15 ;  /* 0x000000ffff157224 */ /* 0x000fe400078e000f */
[----:B------:R-:W2:Y:S01]  /*33500*/  LDL.LU.64 R14, [R1+0x1078] ;  /* 0x00107800010e7983 */ /* 0x000ea20000300a00 */
[----:B------:R-:W2:Y:S11]  /*33510*/  LDL.LU.64 R12, [R1+0x1070] ;  /* 0x00107000010c7983 */ /* 0x000eb60000300a00 */
[----:B------:R-:W-:Y:S06]  /*33520*/  @!UPT UIADD3 URZ, URZ, URZ, URZ ;  /* 0x0000003f3f3ff290 */ /* 0x000fec000fffe03f */
[----:B------:R-:W-:Y:S01]  /*33530*/  STL.64 [R1+0x1d0], R24 ;  /* 0x0001d01801007387 */ /* 0x000fe20000100a00 */
[----:B------:R0:W-:Y:S03]  /*33540*/  STL.64 [R1+0x1d8], R26 ;  /* 0x0001d81a01007387 */ /* 0x0001e60000100a00 */
[----:B0-----:R-:W2:Y:S01]  /*33550*/  LDL.LU.64 R26, [R1+0x1068] ;  /* 0x00106800011a7983 */ /* 0x001ea20000300a00 */
[----:B------:R-:W-:Y:S02]  /*33560*/  IMAD.MOV.U32 R9, RZ, RZ, R24 ;  /* 0x000000ffff097224 */ /* 0x000fe400078e0018 */
[----:B------:R-:W-:-:S03]  /*33570*/  IMAD.MOV.U32 R5, RZ, RZ, R25 ;  /* 0x000000ffff057224 */ /* 0x000fc600078e0019 */
[----:B------:R0:W-:Y:S02]  /*33580*/  STL [R1+0xe30], R9 ;  /* 0x000e300901007387 */ /* 0x0001e40000100800 */
[----:B------:R-:W-:Y:S01]  /*33590*/  STL [R1+0xe2c], R5 ;  /* 0x000e2c0501007387 */ /* 0x000fe20000100800 */
[C---:B--2---:R-:W-:Y:S01]  /*335a0*/  HMMA.16816.F32.BF16 R12, R16.reuse, R26, R12 ;  /* 0x0000001a100c723c */ /* 0x044fe2000004180c */
[----:B------:R-:W-:Y:S02]  /*335b0*/  IMAD.MOV.U32 R23, RZ, RZ, R26 ;  /* 0x000000ffff177224 */ /* 0x000fe400078e001a */
[----:B0-----:R-:W-:Y:S11]  /*335c0*/  IMAD.MOV.U32 R9, RZ, RZ, R27 ;  /* 0x000000ffff097224 */ /* 0x001ff600078e001b */
        /* <DEDUP_REMOVED lines=15> */
[----:B------:R-:W2:Y:S01]  /*336c0*/  LDL.LU.64 R24, [R1+0x1030] ;  /* 0x0010300001187983 */ /* 0x000ea20000300a00 */
[----:B---3--:R0:W-:Y:S01]  /*336d0*/  STL.64 [R1+0xfc8], R6 ;  /* 0x000fc80601007387 */ /* 0x0081e20000100a00 */
[----:B------:R-:W3:Y:S01]  /*336e0*/  LDL.LU R4, [R1+0x3e0] ;  /* 0x0003e00001047983 */ /* 0x000ee20000300800 */
[----:B--2---:R-:W-:Y:S11]  /*336f0*/  HMMA.16816.F32.BF16 R24, R16, R6, R24 ;  /* 0x000000061018723c */ /* 0x004ff60000041818 */
[----:B------:R-:W-:Y:S11]  /*33700*/  @!UPT UIADD3 URZ, URZ, URZ, URZ ;  /* 0x0000003f3f3ff290 */ /* 0x000ff6000fffe03f */
[----:B------:R-:W-:Y:S01]  /*33710*/  @!UPT UIADD3 URZ, URZ, URZ, URZ ;  /* 0x0000003f3f3ff290 */ /* 0x000fe2000fffe03f */
[----:B------:R-:W-:Y:S01]  /*33720*/  STL.64 [R1+0x540], R24 ;  /* 0x0005401801007387 */ /* 0x000fe20000100a00 */
[----:B------:R-:W-:Y:S02]  /*33730*/  STL.64 [R1+0x548], R26 ;  /* 0x0005481a01007387 */ /* 0x000fe40000100a00 */
[----:B------:R-:W3:Y:S02]  /*33740*/  LDL.LU R5, [R1+0x3e4] ;  /* 0x0003e40001057983 */ /* 0x000ee40000300800 */
[----:B0-----:R-:W2:Y:S01]  /*33750*/  LDL.LU R6, [R1+0x3e8] ;  /* 0x0003e80001067983 */ /* 0x001ea20000300800 */
[----:B------:R-:W2:Y:S04]  /*33760*/  LDL.LU R7, [R1+0x3ec] ;  /* 0x0003ec0001077983 */ /* 0x000ea80000300800 */
[----:B--2---:R0:W-:Y:S01]  /*33770*/  STL.64 [R1+0xfd8], R6 ;  /* 0x000fd80601007387 */ /* 0x0041e20000100a00 */
[----:B---3--:R-:W-:Y:S02]  /*33780*/  STL.64 [R1+0xfd0], R4 ;  /* 0x000fd00401007387 */ /* 0x008fe40000100a00 */
[----:B0-----:R-:W-:-:S02]  /*33790*/  IMAD.MOV.U32 R6, RZ, RZ, R23 ;  /* 0x000000ffff067224 */ /* 0x001fc400078e0017 */
[----:B------:R-:W-:-:S05]  /*337a0*/  IMAD.MOV.U32 R7, RZ, RZ, R9 ;  /* 0x000000ffff077224 */ /* 0x000fca00078e0009 */
[----:B------:R0:W-:Y:S01]  /*337b0*/  STL.64 [R1+0xfe8], R6 ;  /* 0x000fe80601007387 */ /* 0x0001e20000100a00 */
[----:B------:R-:W2:Y:S02]  /*337c0*/  LDL.LU R24, [R1+0x120] ;  /* 0x0001200001187983 */ /* 0x000ea40000300800 */
[----:B------:R-:W2:Y:S02]  /*337d0*/  LDL.LU R25, [R1+0x124] ;  /* 0x0001240001197983 */ /* 0x000ea40000300800 */
[----:B------:R-:W2:Y:S01]  /*337e0*/  LDL.LU R26, [R1+0x128] ;  /* 0x00012800011a7983 */ /* 0x000ea20000300800 */
[----:B------:R-:W2:Y:S01]  /*337f0*/  LDL.LU R27, [R1+0x12c] ;  /* 0x00012c00011b7983 */ /* 0x000ea20000300800 */
[----:B0-----:R-:W-:Y:S02]  /*33800*/  IMAD.MOV.U32 R6, RZ, RZ, R22 ;  /* 0x000000ffff067224 */ /* 0x001fe400078e0016 */
[----:B------:R-:W-:-:S05]  /*33810*/  IMAD.MOV.U32 R7, RZ, RZ, R21 ;  /* 0x000000ffff077224 */ /* 0x000fca00078e0015 */
[----:B------:R0:W-:Y:S01]  /*33820*/  STL.64 [R1+0x1000], R6 ;  /* 0x0010000601007387 */ /* 0x0001e20000100a00 */
[----:B------:R-:W4:Y:S02]  /*33830*/  LDL.LU R4, [R1+0x130] ;  /* 0x0001300001047983 */ /* 0x000f240000300800 */
[----:B------:R-:W4:Y:S01]  /*33840*/  LDL.LU R5, [R1+0x134] ;  /* 0x0001340001057983 */ /* 0x000f220000300800 */
[----:B0-----:R-:W4:Y:S01]  /*33850*/  LDL.LU R6, [R1+0x138] ;  /* 0x0001380001067983 */ /* 0x001f220000300800 */
[----:B------:R-:W4:Y:S02]  /*33860*/  LDL.LU R7, [R1+0x13c] ;  /* 0x00013c0001077983 */ /* 0x000f240000300800 */
[C---:B----4-:R-:W-:Y:S11]  /*33870*/  HMMA.16816.F32.BF16 R4, R16.reuse, R10, R4 ;  /* 0x0000000a1004723c */ /* 0x050ff60000041804 */
[----:B------:R-:W-:Y:S11]  /*33880*/  @!UPT UIADD3 URZ, URZ, URZ, URZ ;  /* 0x0000003f3f3ff290 */ /* 0x000ff6000fffe03f */
[----:B------:R-:W-:Y:S01]  /*33890*/  @!UPT UIADD3 URZ, URZ, URZ, URZ ;  /* 0x0000003f3f3ff290 */ /* 0x000fe2000fffe03f */
[----:B------:R-:W-:Y:S01]  /*338a0*/  STL.64 [R1+0x190], R4 ;  /* 0x0001900401007387 */ /* 0x000fe20000100a00 */
[----:B------:R0:W-:Y:S02]  /*338b0*/  STL.64 [R1+0x198], R6 ;  /* 0x0001980601007387 */ /* 0x0001e40000100a00 */
[----:B0-----:R-:W-:Y:S02]  /*338c0*/  IMAD.MOV.U32 R6, RZ, RZ, R20 ;  /* 0x000000ffff067224 */ /* 0x001fe400078e0014 */
[----:B------:R-:W-:Y:S01]  /*338d0*/  IMAD.MOV.U32 R7, RZ, RZ, R8 ;  /* 0x000000ffff077224 */ /* 0x000fe200078e0008 */
[----:B--2---:R-:W-:Y:S01]  /*338e0*/  HMMA.16816.F32.BF16 R16, R16, R14, R24 ;  /* 0x0000000e1010723c */ /* 0x004fe20000041818 */
[----:B------:R-:W-:Y:S04]  /*338f0*/  LDSM.16.MT88.4 R20, [R29+0x2e080] ;  /* 0x02e080001d14783b */ /* 0x000fe80000004200 */
[----:B------:R-:W-:Y:S01]  /*33900*/  STL.64 [R1+0x1018], R6 ;  /* 0x0010180601007387 */ /* 0x000fe20000100a00 */
[----:B------:R0:W-:Y:S02]  /*33910*/  STL.64 [R1+0xfe0], R10 ;  /* 0x000fe00a01007387 */ /* 0x0001e40000100a00 */
[----:B------:R-:W2:Y:S02]  /*33920*/  LDL.LU R8, [R1+0x3f0] ;  /* 0x0003f00001087983 */ /* 0x000ea40000300800 */
[----:B------:R-:W2:Y:S01]  /*33930*/  LDL.LU R9, [R1+0x3f4] ;  /* 0x0003f40001097983 */ /* 0x000ea20000300800 */
[----:B------:R-:W-:Y:S04]  /*33940*/  LDSM.16.MT88.4 R24, [R29+0x2e180] ;  /* 0x02e180001d18783b */ /* 0x000fe80000004200 */
[----:B0-----:R-:W3:Y:S01]  /*33950*/  LDL.LU R10, [R1+0x3f8] ;  /* 0x0003f800010a7983 */ /* 0x001ee20000300800 */
[----:B------:R-:W3:Y:S03]  /*33960*/  LDL.LU R11, [R1+0x3fc] ;  /* 0x0003fc00010b7983 */ /* 0x000ee60000300800 */
        /* <DEDUP_REMOVED lines=14> */
[----:B---3--:R-:W-:Y:S01]  /*33a50*/  STL.64 [R1+0x1028], R10 ;  /* 0x0010280a01007387 */ /* 0x008fe20000100a00 */
[----:B--2---:R0:W-:Y:S03]  /*33a60*/  STL.64 [R1+0x1020], R8 ;  /* 0x0010200801007387 */ /* 0x0041e60000100a00 */
[----:B0-----:R-:W2:Y:S01]  /*33a70*/  LDL.LU R8, [R1+0x420] ;  /* 0x0004200001087983 */ /* 0x001ea20000300800 */
[----:B------:R-:W2:Y:S02]  /*33a80*/  LDL.LU R9, [R1+0x424] ;  /* 0x0004240001097983 */ /* 0x000ea40000300800 */
[----:B------:R-:W2:Y:S02]  /*33a90*/  LDL.LU R10, [R1+0x428] ;  /* 0x00042800010a7983 */ /* 0x000ea40000300800 */
[----:B------:R-:W2:Y:S01]  /*33aa0*/  LDL.LU R11, [R1+0x42c] ;  /* 0x00042c00010b7983 */ /* 0x000ea20000300800 */
[----:B------:R0:W-:Y:S01]  /*33ab0*/  STL.64 [R1+0xfc0], R14 ;  /* 0x000fc00e01007387 */ /* 0x0001e20000100a00 */
[----:B------:R-:W3:Y:S02]  /*33ac0*/  LDL.LU R12, [R1+0x3c0] ;  /* 0x0003c000010c7983 */ /* 0x000ee40000300800 */
[----:B------:R-:W-:Y:S02]  /*33ad0*/  STL.64 [R1+0x180], R16 ;  /* 0x0001801001007387 */ /* 0x000fe40000100a00 */
[----:B------:R-:W-:Y:S02]  /*33ae0*/  STL.64 [R1+0x188], R18 ;  /* 0x0001881201007387 */ /* 0x000fe40000100a00 */
[----:B------:R-:W1:Y:S04]  /*33af0*/  LDSM.16.MT88.4 R16, [R29+0x2e100] ;  /* 0x02e100001d10783b */ /* 0x000e680000004200 */
[----:B------:R-:W3:Y:S04]  /*33b00*/  LDL.LU R13, [R1+0x3c4] ;  /* 0x0003c400010d7983 */ /* 0x000ee80000300800 */
[----:B0-----:R-:W3:Y:S01]  /*33b10*/  LDL.LU R14, [R1+0x3c8] ;  /* 0x0003c800010e7983 */ /* 0x001ee20000300800 */
[----:B------:R-:W3:Y:S03]  /*33b20*/  LDL.LU R15, [R1+0x3cc] ;  /* 0x0003cc00010f7983 */ /* 0x000ee60000300800 */
[----:B-1----:R-:W-:Y:S01]  /*33b30*/  STL.64 [R1+0xfb8], R18 ;  /* 0x000fb81201007387 */ /* 0x002fe20000100a00 */
[----:B------:R0:W-:Y:S03]  /*33b40*/  STL.64 [R1+0xfb0], R16 ;  /* 0x000fb01001007387 */ /* 0x0001e60000100a00 */
[----:B0-----:R-:W4:Y:S01]  /*33b50*/  LDL.LU R16, [R1+0x3d0] ;  /* 0x0003d00001107983 */ /* 0x001f220000300800 */
[----:B------:R-:W4:Y:S02]  /*33b60*/  LDL.LU R17, [R1+0x3d4] ;  /* 0x0003d40001117983 */ /* 0x000f240000300800 */
[----:B------:R-:W4:Y:S02]  /*33b70*/  LDL.LU R18, [R1+0x3d8] ;  /* 0x0003d80001127983 */ /* 0x000f240000300800 */
[----:B------:R-:W4:Y:S01]  /*33b80*/  LDL.LU R19, [R1+0x3dc] ;  /* 0x0003dc0001137983 */ /* 0x000f220000300800 */
[----:B------:R-:W-:Y:S01]  /*33b90*/  STL.64 [R1+0xf48], R26 ;  /* 0x000f481a01007387 */ /* 0x000fe20000100a00 */
[----:B------:R-:W-:Y:S02]  /*33ba0*/  STL.64 [R1+0xf40], R24 ;  /* 0x000f401801007387 */ /* 0x000fe40000100a00 */
        /* <DEDUP_REMOVED lines=22> */
[----:B--2---:R-:W-:Y:S02]  /*33d10*/  HMMA.16816.F32.BF16 R4, R20, R6, R8 ;  /* 0x000000061404723c */ /* 0x004fe40000041808 */
[----:B------:R-:W3:Y:S11]  /*33d20*/  LDL.LU.64 R10, [R1+0xfe0] ;  /* 0x000fe000010a7983 */ /* 0x000ef60000300a00 */
        /* <DEDUP_REMOVED lines=8> */
[----:B------:R-:W4:Y:S11]  /*33db0*/  LDL.LU.64 R6, [R1+0xfc8] ;  /* 0x000fc80001067983 */ /* 0x000f360000300a00 */
[----:B------:R-:W-:Y:S11]  /*33dc0*/  @!UPT UIADD3 URZ, URZ, URZ, URZ ;  /* 0x0000003f3f3ff290 */ /* 0x000ff6000fffe03f */
[----:B------:R-:W-:Y:S01]  /*33dd0*/  STL.64 [R1+0x410], R24 ;  /* 0x0004101801007387 */ /* 0x000fe20000100a00 */
[----:B------:R4:W-:Y:S02]  /*33de0*/  STL.64 [R1+0x418], R26 ;  /* 0x0004181a01007387 */ /* 0x0009e40000100a00 */
[C---:B----4-:R-:W-:Y:S01]  /*33df0*/  HMMA.16816.F32.BF16 R24, R20.reuse, R6, R16 ;  /* 0x000000061418723c */ /* 0x050fe20000041810 */
[----:B------:R-:W2:Y:S11]  /*33e00*/  LDL.LU R16, [R1+0x2b0] ;  /* 0x0002b00001107983 */ /* 0x000eb60000300800 */
[----:B------:R-:W-:Y:S11]  /*33e10*/  @!UPT UIADD3 URZ, URZ, URZ, URZ ;  /* 0x0000003f3f3ff290 */ /* 0x000ff6000fffe03f */
[----:B------:R0:W-:Y:S01]  /*33e20*/  STL.64 [R1+0x400], R24 ;  /* 0x0004001801007387 */ /* 0x0001e20000100a00 */
[----:B------:R1:W-:Y:S02]  /*33e30*/  STL.64 [R1+0x408], R26 ;  /* 0x0004081a01007387 */ /* 0x0003e40000100a00 */
[----:B------:R-:W2:Y:S02]  /*33e40*/  LDL.LU R17, [R1+0x2b4] ;  /* 0x0002b40001117983 */ /* 0x000ea40000300800 */
[----:B------:R-:W2:Y:S01]  /*33e50*/  LDL.LU R18, [R1+0x2b8] ;  /* 0x0002b80001127983 */ /* 0x000ea20000300800 */
[----:B------:R-:W2:Y:S04]  /*33e60*/  LDL.LU R19, [R1+0x2bc] ;  /* 0x0002bc0001137983 */ /* 0x000ea80000300800 */
[----:B0-----:R-:W4:Y:S01]  /*33e70*/  LDL.LU R24, [R1+0x280] ;  /* 0x0002800001187983 */ /* 0x001f220000300800 */
[----:B------:R-:W4:Y:S02]  /*33e80*/  LDL.LU R25, [R1+0x284] ;  /* 0x0002840001197983 */ /* 0x000f240000300800 */
[----:B-1----:R-:W2:Y:S02]  /*33e90*/  LDL.LU R26, [R1+0x288] ;  /* 0x00028800011a7983 */ /* 0x002ea40000300800 */
[----:B------:R-:W2:Y:S02]  /*33ea0*/  LDL.LU R27, [R1+0x28c] ;  /* 0x00028c00011b7983 */ /* 0x000ea40000300800 */
[----:B--2---:R0:W-:Y:S01]  /*33eb0*/  STL.64 [R1+0xfa8], R26 ;  /* 0x000fa81a01007387 */ /* 0x0041e20000100a00 */
[----:B----4-:R-:W-:Y:S03]  /*33ec0*/  STL.64 [R1+0xfa0], R24 ;  /* 0x000fa01801007387 */ /* 0x010fe60000100a00 */
[----:B0-----:R-:W2:Y:S01]  /*33ed0*/  LDL.LU.64 R26, [R1+0x58] ;  /* 0x00005800011a7983 */ /* 0x001ea20000300a00 */
[----:B------:R0:W-:Y:S03]  /*33ee0*/  STL.64 [R1+0xf60], R6 ;  /* 0x000f600601007387 */ /* 0x0001e60000100a00 */
[----:B0-----:R-:W4:Y:S04]  /*33ef0*/  LDL.LU.64 R6, [R1+0x18] ;  /* 0x0000180001067983 */ /* 0x001f280000300a00 */
[----:B----4-:R0:W-:Y:S04]  /*33f00*/  STL.64 [R1+0xf78], R6 ;  /* 0x000f780601007387 */ /* 0x0101e80000100a00 */
[----:B0-----:R-:W4:Y:S01]  /*33f10*/  LDL.LU.64 R6, [R1+0x28] ;  /* 0x0000280001067983 */ /* 0x001f220000300a00 */
[C---:B---3--:R-:W-:Y:S03]  /*33f20*/  HMMA.16816.F32.BF16 R12, R20.reuse, R10, R12 ;  /* 0x0000000a140c723c */ /* 0x048fe6000004180c */
[----:B----4-:R0:W-:Y:S04]  /*33f30*/  STL.64 [R1+0xf80], R6 ;  /* 0x000f800601007387 */ /* 0x0101e80000100a00 */
[----:B0-----:R-:W3:Y:S04]  /*33f40*/  LDL.LU.64 R6, [R1+0x38] ;  /* 0x0000380001067983 */ /* 0x001ee80000300a00 */
[----:B---3--:R0:W-:Y:S04]  /*33f50*/  STL.64 [R1+0xf98], R6 ;  /* 0x000f980601007387 */ /* 0x0081e80000100a00 */
[----:B0-----:R-:W3:Y:S08]  /*33f60*/  LDL.LU.64 R6, [R1+0x48] ;  /* 0x0000480001067983 */ /* 0x001ef00000300a00 */
[----:B------:R-:W-:Y:S02]  /*33f70*/  STL.64 [R1+0x3f0], R12 ;  /* 0x0003f00c01007387 */ /* 0x000fe40000100a00 */
[----:B------:R0:W-:Y:S02]  /*33f80*/  STL.64 [R1+0x3f8], R14 ;  /* 0x0003f80e01007387 */ /* 0x0001e40000100a00 */
[----:B0-----:R-:W4:Y:S01]  /*33f90*/  LDL.LU.64 R14, [R1+0xfc0] ;  /* 0x000fc000010e7983 */ /* 0x001f220000300a00 */
[----:B------:R0:W-:Y:S02]  /*33fa0*/  STL.64 [R1+0xf58], R10 ;  /* 0x000f580a01007387 */ /* 0x0001e40000100a00 */
        /* <DEDUP_REMOVED lines=17> */
[----:B------:R-:W4:Y:S01]  /*340c0*/  LDL.LU.64 R18, [R1+0xfb8] ;  /* 0x000fb80001127983 */ /* 0x000f220000300a00 */
[----:B------:R-:W4:Y:S11]  /*340d0*/  LDL.LU.64 R16, [R1+0xfb0] ;  /* 0x000fb00001107983 */ /* 0x000f360000300a00 */
[----:B------:R0:W-:Y:S02]  /*340e0*/  STL.64 [R1+0x300], R20 ;  /* 0x0003001401007387 */ /* 0x0001e40000100a00 */
[----:B------:R1:W-:Y:S01]  /*340f0*/  STL.64 [R1+0x308], R22 ;  /* 0x0003081601007387 */ /* 0x0003e20000100a00 */
[----:B0-----:R-:W4:Y:S01]  /*34100*/  LDL.LU R20, [R1+0x290] ;  /* 0x0002900001147983 */ /* 0x001f220000300800 */
[----:B------:R-:W4:Y:S02]  /*34110*/  LDL.LU R21, [R1+0x294] ;  /* 0x0002940001157983 */ /* 0x000f240000300800 */
[----:B-1----:R-:W4:Y:S02]  /*34120*/  LDL.LU R22, [R1+0x298] ;  /* 0x0002980001167983 */ /* 0x002f240000300800 */
[----:B------:R-:W4:Y:S01]  /*34130*/  LDL.LU R23, [R1+0x29c] ;  /* 0x00029c0001177983 */ /* 0x000f220000300800 */
[----:B------:R0:W-:Y:S01]  /*34140*/  STL [R1+0xf54], R14 ;  /* 0x000f540e01007387 */ /* 0x0001e20000100800 */
[----:B------:R1:W-:Y:S02]  /*34150*/  STL [R1+0xf50], R15 ;  /* 0x000f500f01007387 */ /* 0x0003e40000100800 */
[----:B------:R-:W2:Y:S02]  /*34160*/  LDL.LU R12, [R1+0x260] ;  /* 0x00026000010c7983 */ /* 0x000ea40000300800 */
[----:B------:R-:W2:Y:S01]  /*34170*/  LDL.LU R13, [R1+0x264] ;  /* 0x00026400010d7983 */ /* 0x000ea20000300800 */
[----:B0-----:R-:W2:Y:S01]  /*34180*/  LDL.LU R14, [R1+0x268] ;  /* 0x00026800010e7983 */ /* 0x001ea20000300800 */
[----:B-1----:R-:W2:Y:S01]  /*34190*/  LDL.LU R15, [R1+0x26c] ;  /* 0x00026c00010f7983 */ /* 0x002ea20000300800 */
[C---:B----4-:R-:W-:Y:S11]  /*341a0*/  HMMA.16816.F32.BF16 R20, R16.reuse, R26, R20 ;  /* 0x0000001a1014723c */ /* 0x050ff60000041814 */
[----:B------:R-:W-:Y:S11]  /*341b0*/  @!UPT UIADD3 URZ, URZ, URZ, URZ ;  /* 0x0000003f3f3ff290 */ /* 0x000ff6000fffe03f */
[----:B------:R-:W-:Y:S01]  /*341c0*/  @!UPT UIADD3 URZ, URZ, URZ, URZ ;  /* 0x0000003f3f3ff290 */ /* 0x000fe2000fffe03f */
[----:B------:R0:W-:Y:S01]  /*341d0*/  STL.64 [R1+0x2e0], R20 ;  /* 0x0002e01401007387 */ /* 0x0001e20000100a00 */
[----:B------:R1:W-:Y:S02]  /*341e0*/  STL.64 [R1+0x2e8], R22 ;  /* 0x0002e81601007387 */ /* 0x0003e40000100a00 */
[----:B0-----:R-:W-:Y:S02]  /*341f0*/  IMAD.MOV.U32 R21, RZ, RZ, R27 ;  /* 0x000000ffff157224 */ /* 0x001fe400078e001b */
[----:B-1----:R-:W-:Y:S02]  /*34200*/  IMAD.MOV.U32 R22, RZ, RZ, R26 ;  /* 0x000000ffff167224 */ /* 0x002fe400078e001a */
[----:B------:R-:W3:Y:S01]  /*34210*/  LDL.LU.64 R26, [R1+0xfa8] ;  /* 0x000fa800011a7983 */ /* 0x000ee20000300a00 */
        /* <DEDUP_REMOVED lines=18> */
[C---:B---3--:R-:W-:Y:S11]  /*34340*/  HMMA.16816.F32.BF16 R12, R16.reuse, R6, R12 ;  /* 0x00000006100c723c */ /* 0x048ff6000004180c */
[----:B------:R-:W-:Y:S11]  /*34350*/  @!UPT UIADD3 URZ, URZ, URZ, URZ ;  /* 0x0000003f3f3ff290 */ /* 0x000ff6000fffe03f */
[----:B------:R-:W-:Y:S01]  /*34360*/  @!UPT UIADD3 URZ, URZ, URZ, URZ ;  /* 0x0000003f3f3ff290 */ /* 0x000fe2000fffe03f */
[----:B------:R-:W-:Y:S01]  /*34370*/  STL.64 [R1+0x2b0], R12 ;  /* 0x0002b00c01007387 */ /* 0x000fe20000100a00 */
[----:B------:R0:W-:Y:S02]  /*34380*/  STL.64 [R1+0x2b8], R14 ;  /* 0x0002b80e01007387 */ /* 0x0001e40000100a00 */
[----:B0-----:R-:W-:Y:S02]  /*34390*/  IMAD.MOV.U32 R14, RZ, RZ, R6 ;  /* 0x000000ffff0e7224 */ /* 0x001fe400078e0006 */
        /* <DEDUP_REMOVED lines=17> */
[----:B------:R-:W3:Y:S02]  /*344b0*/  LDL.LU R23, [R1+0x8f0] ;  /* 0x0008f00001177983 */ /* 0x000ee40000300800 */
[----:B------:R-:W4:Y:S02]  /*344c0*/  LDL.LU R29, [R1+0x758] ;  /* 0x00075800011d7983 */ /* 0x000f240000300800 */
[----:B------:R-:W2:Y:S01]  /*344d0*/  LDL.LU R5, [R1+0x8e8] ;  /* 0x0008e80001057983 */ /* 0x000ea20000300800 */
[----:B------:R-:W2:Y:S01]  /*344e0*/  LDL.LU R9, [R1+0x8e4] ;  /* 0x0008e40001097983 */ /* 0x000ea20000300800 */
[----:B------:R-:W2:Y:S02]  /*344f0*/  LDL.LU R4, [R1+0x8e0] ;  /* 0x0008e00001047983 */ /* 0x000ea40000300800 */
[----:B------:R0:W-:Y:S02]  /*34500*/  STL.64 [R1+0xec8], R6 ;  /* 0x000ec80601007387 */ /* 0x0001e40000100a00 */
[----:B0-----:R-:W-:-:S02]  /*34510*/  IMAD.MOV.U32 R6, RZ, RZ, R3 ;  /* 0x000000ffff067224 */ /* 0x001fc400078e0003 */
[----:B------:R-:W-:Y:S01]  /*34520*/  IMAD.MOV.U32 R7, RZ, RZ, R2 ;  /* 0x000000ffff077224 */ /* 0x000fe200078e0002 */
[----:B--2---:R0:W-:Y:S04]  /*34530*/  STL.64 [R1+0xec0], R4 ;  /* 0x000ec00401007387 */ /* 0x0041e80000100a00 */
[----:B------:R1:W-:Y:S01]  /*34540*/  STL.64 [R1+0xee0], R6 ;  /* 0x000ee00601007387 */ /* 0x0003e20000100a00 */
[----:B0-----:R-:W2:Y:S01]  /*34550*/  LDL.LU R4, [R1+0x230] ;  /* 0x0002300001047983 */ /* 0x001ea20000300800 */
[----:B------:R-:W2:Y:S02]  /*34560*/  LDL.LU R5, [R1+0x234] ;  /* 0x0002340001057983 */ /* 0x000ea40000300800 */
[----:B-1----:R-:W2:Y:S02]  /*34570*/  LDL.LU R6, [R1+0x238] ;  /* 0x0002380001067983 */ /* 0x002ea40000300800 */
[----:B------:R-:W3:Y:S02]  /*34580*/  LDL.LU R8, [R1+0x8dc] ;  /* 0x0008dc0001087983 */ /* 0x000ee40000300800 */
[----:B------:R-:W-:Y:S01]  /*34590*/  IMAD.MOV.U32 R7, RZ, RZ, R0 ;  /* 0x000000ffff077224 */ /* 0x000fe200078e0000 */
[----:B------:R-:W3:Y:S01]  /*345a0*/  LDL.LU R28, [R1+0x8ec] ;  /* 0x0008ec00011c7983 */ /* 0x000ee20000300800 */
[----:B------:R-:W3:Y:S02]  /*345b0*/  LDL.LU R13, [R1+0x8d4] ;  /* 0x0008d400010d7983 */ /* 0x000ee40000300800 */
[----:B------:R-:W3:Y:S02]  /*345c0*/  LDL.LU R3, [R1+0x74c] ;  /* 0x00074c0001037983 */ /* 0x000ee40000300800 */
[----:B------:R-:W3:Y:S01]  /*345d0*/  LDL.LU R12, [R1+0x8cc] ;  /* 0x0008cc00010c7983 */ /* 0x000ee20000300800 */
[----:B------:R-:W3:Y:S01]  /*345e0*/  LDL.LU R2, [R1+0x754] ;  /* 0x0007540001027983 */ /* 0x000ee20000300800 */
[----:B------:R-:W3:Y:S01]  /*345f0*/  LDL.LU R0, [R1+0x8c4] ;  /* 0x0008c40001007983 */ /* 0x000ee20000300800 */
[----:B--2---:R-:W-:Y:S11]  /*34600*/  HMMA.16816.F32.BF16 R4, R16, R10, R4 ;  /* 0x0000000a1004723c */ /* 0x004ff60000041804 */
[----:B------:R-:W-:Y:S11]  /*34610*/  @!UPT UIADD3 URZ, URZ, URZ, URZ ;  /* 0x0000003f3f3ff290 */ /* 0x000ff6000fffe03f */
[----:B------:R-:W-:Y:S01]  /*34620*/  @!UPT UIADD3 URZ, URZ, URZ, URZ ;  /* 0x0000003f3f3ff290 */ /* 0x000fe2000fffe03f */
[----:B------:R-:W-:Y:S01]  /*34630*/  STL.64 [R1+0x280], R4 ;  /* 0x0002800401007387 */ /* 0x000fe20000100a00 */
[----:B------:R0:W-:Y:S02]  /*34640*/  STL.64 [R1+0x288], R6 ;  /* 0x0002880601007387 */ /* 0x0001e40000100a00 */
[----:B------:R-:W-:Y:S02]  /*34650*/  IMAD.MOV.U32 R20, RZ, RZ, R7 ;  /* 0x000000ffff147224 */ /* 0x000fe400078e0007 */
[----:B0-----:R-:W-:Y:S02]  /*34660*/  IMAD.MOV.U32 R6, RZ, RZ, R14 ;  /* 0x000000ffff067224 */ /* 0x001fe400078e000e */
[----:B------:R-:W-:Y:S01]  /*34670*/  IMAD.MOV.U32 R7, RZ, RZ, R15 ;  /* 0x000000ffff077224 */ /* 0x000fe200078e000f */
[----:B------:R-:W2:Y:S01]  /*34680*/  LDL.LU R14, [R1+0xf54] ;  /* 0x000f5400010e7983 */ /* 0x000ea20000300800 */
[----:B------:R-:W2:Y:S03]  /*34690*/  LDL.LU R15, [R1+0xf50] ;  /* 0x000f5000010f7983 */ /* 0x000ea60000300800 */
[----:B------:R0:W-:Y:S02]  /*346a0*/  STL.64 [R1+0xef8], R6 ;  /* 0x000ef80601007387 */ /* 0x0001e40000100a00 */
[----:B0-----:R-:W-:-:S02]  /*346b0*/  IMAD.MOV.U32 R6, RZ, RZ, R27 ;  /* 0x000000ffff067224 */ /* 0x001fc400078e001b */
[----:B------:R-:W-:-:S05]  /*346c0*/  IMAD.MOV.U32 R7, RZ, RZ, R26 ;  /* 0x000000ffff077224 */ /* 0x000fca00078e001a */
[----:B------:R-:W-:Y:S01]  /*346d0*/  STL.64 [R1+0xf10], R6 ;  /* 0x000f100601007387 */ /* 0x000fe20000100a00 */
[----:B------:R-:W-:Y:S02]  /*346e0*/  STL.64 [R1+0xeb8], R10 ;  /* 0x000eb80a01007387 */ /* 0x000fe40000100a00 */
[----:B---3--:R0:W-:Y:S02]  /*346f0*/  STL.64 [R1+0xeb0], R8 ;  /* 0x000eb00801007387 */ /* 0x0081e40000100a00 */
[----:B0-----:R-:W3:Y:S01]  /*34700*/  LDL.LU R8, [R1+0x440] ;  /* 0x0004400001087983 */ /* 0x001ee20000300800 */
[----:B------:R-:W3:Y:S02]  /*34710*/  LDL.LU R9, [R1+0x444] ;  /* 0x0004440001097983 */ /* 0x000ee40000300800 */
[----:B------:R-:W2:Y:S02]  /*34720*/  LDL.LU R10, [R1+0x448] ;  /* 0x00044800010a7983 */ /* 0x000ea40000300800 */
[----:B------:R-:W2:Y:S02]  /*34730*/  LDL.LU R11, [R1+0x44c] ;  /* 0x00044c00010b7983 */ /* 0x000ea40000300800 */
[----:B------:R-:W-:-:S02]  /*34740*/  IMAD.MOV.U32 R6, RZ, RZ, R25 ;  /* 0x000000ffff067224 */ /* 0x000fc400078e0019 */
[----:B------:R-:W-:-:S05]  /*34750*/  IMAD.MOV.U32 R7, RZ, RZ, R24 ;  /* 0x000000ffff077224 */ /* 0x000fca00078e0018 */
[----:B------:R-:W-:Y:S04]  /*34760*/  STL.64 [R1+0xf28], R6 ;  /* 0x000f280601007387 */ /* 0x000fe80000100a00 */
[----:B--2---:R-:W-:Y:S01]  /*34770*/  STL.64 [R1+0xed8], R10 ;  /* 0x000ed80a01007387 */ /* 0x004fe20000100a00 */
[----:B---3--:R0:W-:Y:S03]  /*34780*/  STL.64 [R1+0xed0], R8 ;  /* 0x000ed00801007387 */ /* 0x0081e60000100a00 */
[----:B0-----:R-:W2:Y:S01]  /*34790*/  LDL.LU R8, [R1+0x340] ;  /* 0x0003400001087983 */ /* 0x001ea20000300800 */
[----:B------:R-:W2:Y:S02]  /*347a0*/  LDL.LU R9, [R1+0x344] ;  /* 0x0003440001097983 */ /* 0x000ea40000300800 */
[----:B------:R-:W3:Y:S02]  /*347b0*/  LDL.LU R10, [R1+0x348] ;  /* 0x00034800010a7983 */ /* 0x000ee40000300800 */
[----:B------:R-:W3:Y:S01]  /*347c0*/  LDL.LU R11, [R1+0x34c] ;  /* 0x00034c00010b7983 */ /* 0x000ee20000300800 */
[----:B------:R-:W2:Y:S01]  /*347d0*/  LDL.LU R24, [R1+0x90] ;  /* 0x0000900001187983 */ /* 0x000ea20000300800 */
        /* <DEDUP_REMOVED lines=11> */
[----:B0-----:R-:W2:Y:S01]  /*34890*/  LDL.LU R8, [R1] ;  /* 0x0000000001087983 */ /* 0x001ea20000300800 */
        /* <DEDUP_REMOVED lines=9> */
[----:B------:R-:W-:Y:S01]  /*34930*/  IMAD.MOV.U32 R7, RZ, RZ, R21 ;  /* 0x000000ffff077224 */ /* 0x000fe200078e0015 */
[----:B---3--:R-:W-:Y:S01]  /*34940*/  STL.64 [R1+0xf38], R10 ;  /* 0x000f380a01007387 */ /* 0x008fe20000100a00 */
[----:B--2---:R0:W-:Y:S03]  /*34950*/  STL.64 [R1+0xf30], R8 ;  /* 0x000f300801007387 */ /* 0x0041e60000100a00 */
[----:B0-----:R-:W2:Y:S01]  /*34960*/  LDL.LU R8, [R1+0x70] ;  /* 0x0000700001087983 */ /* 0x001ea20000300800 */
[----:B------:R-:W2:Y:S02]  /*34970*/  LDL.LU R9, [R1+0x74] ;  /* 0x0000740001097983 */ /* 0x000ea40000300800 */
[----:B------:R-:W2:Y:S02]  /*34980*/  LDL.LU R10, [R1+0x78] ;  /* 0x00007800010a7983 */ /* 0x000ea40000300800 */
[----:B------:R-:W2:Y:S01]  /*34990*/  LDL.LU R11, [R1+0x7c] ;  /* 0x00007c00010b7983 */ /* 0x000ea20000300800 */
[----:B------:R-:W3:Y:S01]  /*349a0*/  LDL R21, [R1+0xcf4] ;  /* 0x000cf40001157983 */ /* 0x000ee20000100800 */
[----:B------:R0:W-:Y:S02]  /*349b0*/  STL [R1+0xe38], R20 ;  /* 0x000e381401007387 */ /* 0x0001e40000100800 */
[----:B------:R-:W-:Y:S02]  /*349c0*/  STL [R1+0xeac], R23 ;  /* 0x000eac1701007387 */ /* 0x000fe40000100800 */
[----:B------:R-:W-:Y:S01]  /*349d0*/  IMAD.MOV.U32 R6, RZ, RZ, R22 ;  /* 0x000000ffff067224 */ /* 0x000fe200078e0016 */
[----:B----4-:R-:W-:Y:S01]  /*349e0*/  HMMA.16816.F32.BF16 R16, R16, R14, R24 ;  /* 0x0000000e1010723c */ /* 0x010fe20000041818 */
[----:B---3--:R1:W-:Y:S01]  /*349f0*/  STL [R1+0xea8], R21 ;  /* 0x000ea81501007387 */ /* 0x0083e20000100800 */
[----:B0-----:R-:W3:Y:S03]  /*34a00*/  LDL.LU R20, [R1+0x430] ;  /* 0x0004300001147983 */ /* 0x001ee60000300800 */
[----:B-1----:R-:W3:Y:S01]  /*34a10*/  LDL.LU R21, [R1+0x434] ;  /* 0x0004340001157983 */ /* 0x002ee20000300800 */
[----:B------:R-:W3:Y:S02]  /*34a20*/  LDL.LU R22, [R1+0x438] ;  /* 0x0004380001167983 */ /* 0x000ee40000300800 */
[----:B------:R-:W3:Y:S02]  /*34a30*/  LDL.LU R23, [R1+0x43c] ;  /* 0x00043c0001177983 */ /* 0x000ee40000300800 */
[----:B------:R-:W2:Y:S01]  /*34a40*/  LDL.LU.64 R26, [R1+0xf48] ;  /* 0x000f4800011a7983 */ /* 0x000ea20000300a00 */
[----:B------:R-:W2:Y:S11]  /*34a50*/  LDL.LU.64 R24, [R1+0xf40] ;  /* 0x000f400001187983 */ /* 0x000eb60000300a00 */
[----:B------:R-:W-:Y:S01]  /*34a60*/  @!UPT UIADD3 URZ, URZ, URZ, URZ ;  /* 0x0000003f3f3ff290 */ /* 0x000fe2000fffe03f */
[----:B------:R0:W-:Y:S02]  /*34a70*/  STL.64 [R1+0xd0], R16 ;  /* 0x0000d01001007387 */ /* 0x0001e40000100a00 */
[----:B------:R-:W-:Y:S02]  /*34a80*/  STL.64 [R1+0xd8], R18 ;  /* 0x0000d81201007387 */ /* 0x000fe40000100a00 */
[----:B0-----:R-:W-:-:S05]  /*34a90*/  IMAD.MOV.U32 R16, RZ, RZ, R19 ;  /* 0x000000ffff107224 */ /* 0x001fca00078e0013 */
[----:B------:R0:W-:Y:S04]  /*34aa0*/  STL [R1+0xe3c], R16 ;  /* 0x000e3c1001007387 */ /* 0x0001e80000100800 */
        /* <DEDUP_REMOVED lines=39> */
[----:B------:R-:W3:Y:S01]  /*34d20*/  LDL.LU.64 R4, [R1+0xec0] ;  /* 0x000ec00001047983 */ /* 0x000ee20000300a00 */
[C---:B--2---:R-:W-:Y:S11]  /*34d30*/  HMMA.16816.F32.BF16 R8, R24.reuse, R6, R8 ;  /* 0x000000061808723c */ /* 0x044ff60000041808 */
[----:B------:R-:W-:Y:S11]  /*34d40*/  @!UPT UIADD3 URZ, URZ, URZ, URZ ;  /* 0x0000003f3f3ff290 */ /* 0x000ff6000fffe03f */
[----:B------:R-:W-:Y:S01]  /*34d50*/  @!UPT UIADD3 URZ, URZ, URZ, URZ ;  /* 0x0000003f3f3ff290 */ /* 0x000fe2000fffe03f */
[----:B------:R-:W-:Y:S01]  /*34d60*/  STL.64 [R1+0x80], R8 ;  /* 0x0000800801007387 */ /* 0x000fe20000100a00 */
[----:B------:R0:W-:Y:S03]  /*34d70*/  STL.64 [R1+0x88], R10 ;  /* 0x0000880a01007387 */ /* 0x0001e60000100a00 */
[----:B0-----:R-:W3:Y:S01]  /*34d80*/  LDL.LU.64 R10, [R1+0xeb8] ;  /* 0x000eb800010a7983 */ /* 0x001ee20000300a00 */
[----:B------:R-:W2:Y:S01]  /*34d90*/  LDL.LU.64 R8, [R1+0xeb0] ;  /* 0x000eb00001087983 */ /* 0x000ea20000300a00 */
[C---:B---3--:R-:W-:Y:S11]  /*34da0*/  HMMA.16816.F32.BF16 R20, R24.reuse, R10, R20 ;  /* 0x0000000a1814723c */ /* 0x048ff60000041814 */
[----:B------:R-:W-:Y:S11]  /*34db0*/  @!UPT UIADD3 URZ, URZ, URZ, URZ ;  /* 0x0000003f3f3ff290 */ /* 0x000ff6000fffe03f */
[----:B------:R-:W-:Y:S01]  /*34dc0*/  @!UPT UIADD3 URZ, URZ, URZ, URZ ;  /* 0x0000003f3f3ff290 */ /* 0x000fe2000fffe03f */
[----:B------:R-:W-:Y:S01]  /*34dd0*/  STL.64 [R1+0x70], R20 ;  /* 0x0000701401007387 */ /* 0x000fe20000100a00 */
[----:B------:R0:W-:Y:S02]  /*34de0*/  STL.64 [R1+0x78], R22 ;  /* 0x0000781601007387 */ /* 0x0001e40000100a00 */
[----:B------:R-:W-:Y:S02]  /*34df0*/  IMAD.MOV.U32 R7, RZ, RZ, R23 ;  /* 0x000000ffff077224 */ /* 0x000fe400078e0017 */
[----:B0-----:R-:W3:Y:S01]  /*34e00*/  LDL.LU R23, [R1+0xeac] ;  /* 0x000eac0001177983 */ /* 0x001ee20000300800 */
[----:B----4-:R-:W-:Y:S01]  /*34e10*/  HMMA.16816.F32.BF16 R16, R24, R14, R16 ;  /* 0x0000000e1810723c */ /* 0x010fe20000041810 */
[----:B------:R-:W4:Y:S02]  /*34e20*/  LDL.LU R21, [R1+0xea8] ;  /* 0x000ea80001157983 */ /* 0x000f240000300800 */
[----:B------:R-:W-:Y:S01]  /*34e30*/  STL [R1+0xe40], R7 ;  /* 0x000e400701007387 */ /* 0x000fe20000100800 */
[----:B------:R-:W-:-:S02]  /*34e40*/  IADD3 R29, P5, R29, UR12, RZ ;  /* 0x0000000c1d1d7c10 */ /* 0x000fc4000ffbe0ff */
[----:B------:R-:W-:Y:S02]  /*34e50*/  IADD3 R5, P6, R5, UR12, RZ ;  /* 0x0000000c05057c10 */ /* 0x000fe4000ffde0ff */
[----:B--2---:R-:W-:Y:S02]  /*34e60*/  IADD3 R9, P1, R9, UR12, RZ ;  /* 0x0000000c09097c10 */ /* 0x004fe4000ff3e0ff */
[----:B------:R-:W-:Y:S02]  /*34e70*/  IADD3 R4, P2, R4, UR12, RZ ;  /* 0x0000000c04047c10 */ /* 0x000fe4000ff5e0ff */
[----:B------:R-:W-:Y:S02]  /*34e80*/  IADD3 R8, P3, R8, UR12, RZ ;  /* 0x0000000c08087c10 */ /* 0x000fe4000ff7e0ff */
[----:B------:R-:W-:-:S10]  /*34e90*/  IADD3.X R3, R3, UR6, RZ, P5, !PT ;  /* 0x0000000603037c10 */ /* 0x000fd4000affe4ff */
[----:B------:R-:W-:Y:S01]  /*34ea0*/  IMAD.MOV.U32 R6, RZ, RZ, R19 ;  /* 0x000000ffff067224 */ /* 0x000fe200078e0013 */
[----:B------:R-:W-:Y:S01]  /*34eb0*/  STL.64 [R1+0x60], R16 ;  /* 0x0000601001007387 */ /* 0x000fe20000100a00 */
[----:B------:R-:W-:Y:S03]  /*34ec0*/  STL.64 [R1+0x68], R18 ;  /* 0x0000681201007387 */ /* 0x000fe60000100a00 */
[----:B------:R0:W-:Y:S01]  /*34ed0*/  STL [R1+0xe44], R6 ;  /* 0x000e440601007387 */ /* 0x0001e20000100800 */
[----:B---3--:R-:W-:-:S04]  /*34ee0*/  IADD3 R23, P4, R23, UR12, RZ ;  /* 0x0000000c17177c10 */ /* 0x008fc8000ff9e0ff */
[----:B------:R-:W-:Y:S01]  /*34ef0*/  IADD3.X R28, R28, UR6, RZ, P4, !PT ;  /* 0x000000061c1c7c10 */ /* 0x000fe2000a7fe4ff */
[----:B------:R-:W-:Y:S01]  /*34f00*/  STL [R1+0x8f0], R23 ;  /* 0x0008f01701007387 */ /* 0x000fe20000100800 */
[----:B------:R-:W-:Y:S02]  /*34f10*/  STL [R1+0x758], R29 ;  /* 0x0007581d01007387 */ /* 0x000fe40000100800 */
[----:B------:R-:W-:Y:S01]  /*34f20*/  STL [R1+0x8e8], R5 ;  /* 0x0008e80501007387 */ /* 0x000fe20000100800 */
[----:B------:R-:W-:Y:S01]  /*34f30*/  IADD3 R13, P4, R13, UR12, RZ ;  /* 0x0000000c0d0d7c10 */ /* 0x000fe2000ff9e0ff */
[----:B------:R-:W-:Y:S01]  /*34f40*/  STL [R1+0x8e4], R9 ;  /* 0x0008e40901007387 */ /* 0x000fe20000100800 */
[----:B------:R-:W-:Y:S02]  /*34f50*/  STL [R1+0x8e0], R4 ;  /* 0x0008e00401007387 */ /* 0x000fe40000100800 */
[----:B------:R-:W-:Y:S02]  /*34f60*/  STL [R1+0x8dc], R8 ;  /* 0x0008dc0801007387 */ /* 0x000fe40000100800 */
[----:B------:R-:W-:Y:S01]  /*34f70*/  STL [R1+0x8ec], R28 ;  /* 0x0008ec1c01007387 */ /* 0x000fe20000100800 */
[----:B------:R-:W-:Y:S01]  /*34f80*/  STL [R1+0x8d4], R13 ;  /* 0x0008d40d01007387 */ /* 0x000fe20000100800 */
[----:B------:R-:W-:Y:S02]  /*34f90*/  STL [R1+0x74c], R3 ;  /* 0x00074c0301007387 */ /* 0x000fe40000100800 */
[----:B0-----:R-:W2:Y:S01]  /*34fa0*/  LDL.LU R6, [R1+0x748] ;  /* 0x0007480001067983 */ /* 0x001ea20000300800 */
[----:B------:R-:W-:-:S02]  /*34fb0*/  IADD3 R12, P5, R12, UR12, RZ ;  /* 0x0000000c0c0c7c10 */ /* 0x000fc4000ffbe0ff */
[----:B------:R-:W-:-:S03]  /*34fc0*/  IADD3.X R2, R2, UR6, RZ, P6, !PT ;  /* 0x0000000602027c10 */ /* 0x000fc6000b7fe4ff */
[----:B------:R-:W-:Y:S04]  /*34fd0*/  STL [R1+0x8cc], R12 ;  /* 0x0008cc0c01007387 */ /* 0x000fe80000100800 */
[----:B--2---:R0:W-:Y:S01]  /*34fe0*/  STL [R1+0xea0], R6 ;  /* 0x000ea00601007387 */ /* 0x0041e20000100800 */
[----:B------:R-:W-:Y:S03]  /*34ff0*/  STL [R1+0x754], R2 ;  /* 0x0007540201007387 */ /* 0x000fe60000100800 */
[----:B0-----:R-:W2:Y:S01]  /*35000*/  LDL.LU R6, [R1+0x8bc] ;  /* 0x0008bc0001067983 */ /* 0x001ea20000300800 */
[----:B------:R-:W-:-:S05]  /*35010*/  IADD3 R0, P6, R0, UR12, RZ ;  /* 0x0000000c00007c10 */ /* 0x000fca000ffde0ff */
[----:B------:R-:W-:Y:S01]  /*35020*/  STL [R1+0x8c4], R0 ;  /* 0x0008c40001007387 */ /* 0x000fe20000100800 */
[----:B------:R-:W-:-:S03]  /*35030*/  UIADD3 UR4, UR4, 0x1, URZ ;  /* 0x0000000104047890 */ /* 0x000fc6000fffe03f */
[----:B--2---:R0:W-:Y:S04]  /*35040*/  STL [R1+0xea4], R6 ;  /* 0x000ea40601007387 */ /* 0x0041e80000100800 */
[----:B0-----:R-:W2:Y:S01]  /*35050*/  LDL.LU R6, [R1+0x750] ;  /* 0x0007500001067983 */ /* 0x001ea20000300800 */
[----:B------:R-:W3:Y:S02]  /*35060*/  LDL.LU R24, [R1+0x8b4] ;  /* 0x0008b40001187983 */ /* 0x000ee40000300800 */
[----:B------:R-:W3:Y:S02]  /*35070*/  LDL.LU R25, [R1+0x8d8] ;  /* 0x0008d80001197983 */ /* 0x000ee40000300800 */
[----:B------:R-:W3:Y:S01]  /*35080*/  LDL.LU R26, [R1+0x8ac] ;  /* 0x0008ac00011a7983 */ /* 0x000ee20000300800 */
[----:B------:R-:W3:Y:S01]  /*35090*/  LDL.LU R27, [R1+0x8d0] ;  /* 0x0008d000011b7983 */ /* 0x000ee20000300800 */
        /* <DEDUP_REMOVED lines=8> */
[----:B------:R-:W3:Y:S01]  /*35120*/  LDL.LU R19, [R1+0x884] ;  /* 0x0008840001137983 */ /* 0x000ee20000300800 */
[----:B----4-:R-:W-:Y:S01]  /*35130*/  ISETP.NE.U32.AND P0, PT, R21, UR4, PT ;  /* 0x0000000415007c0c */ /* 0x010fe2000bf05070 */
[----:B------:R-:W4:Y:S01]  /*35140*/  LDL.LU R20, [R1+0x8a8] ;  /* 0x0008a80001147983 */ /* 0x000f220000300800 */
        /* <DEDUP_REMOVED lines=14> */
[----:B--2---:R-:W-:-:S05]  /*35230*/  IADD3.X R6, R6, UR6, RZ, P1, !PT ;  /* 0x0000000606067c10 */ /* 0x004fca0008ffe4ff */
[----:B------:R0:W-:Y:S04]  /*35240*/  STL [R1+0x750], R6 ;  /* 0x0007500601007387 */ /* 0x0001e80000100800 */
[----:B0-----:R-:W2:Y:S02]  /*35250*/  LDL.LU R6, [R1+0xea4] ;  /* 0x000ea40001067983 */ /* 0x001ea40000300800 */
[----:B--2---:R-:W-:-:S05]  /*35260*/  IADD3 R6, P1, R6, UR12, RZ ;  /* 0x0000000c06067c10 */ /* 0x004fca000ff3e0ff */
[----:B------:R0:W-:Y:S04]  /*35270*/  STL [R1+0x8bc], R6 ;  /* 0x0008bc0601007387 */ /* 0x0001e80000100800 */
[----:B0-----:R-:W2:Y:S01]  /*35280*/  LDL.LU R6, [R1+0xea0] ;  /* 0x000ea00001067983 */ /* 0x001ea20000300800 */
[----:B---3--:R-:W-:Y:S01]  /*35290*/  IADD3.X R25, R25, UR6, RZ, P3, !PT ;  /* 0x0000000619197c10 */ /* 0x008fe20009ffe4ff */
[----:B------:R-:W-:Y:S01]  /*352a0*/  IADD3 R26, P3, R26, UR12, RZ ;  /* 0x0000000c1a1a7c10 */ /* 0x000fe2000ff7e0ff */
[----:B------:R-:W-:Y:S01]  /*352b0*/  IADD3.X R27, R27, UR6, RZ, P4, !PT ;  /* 0x000000061b1b7c10 */ /* 0x000fe2000a7fe4ff */
[----:B------:R-:W-:Y:S01]  /*352c0*/  IADD3 R14, P4, R14, UR12, RZ ;  /* 0x0000000c0e0e7c10 */ /* 0x000fe2000ff9e0ff */
[----:B------:R-:W-:Y:S01]  /*352d0*/  IADD3.X R15, R15, UR6, RZ, P5, !PT ;  /* 0x000000060f0f7c10 */ /* 0x000fe2000affe4ff */
[----:B------:R-:W-:Y:S01]  /*352e0*/  IADD3 R7, P5, R7, UR12, RZ ;  /* 0x0000000c07077c10 */ /* 0x000fe2000ffbe0ff */
[----:B------:R-:W-:Y:S01]  /*352f0*/  IADD3.X R10, R10, UR6, RZ, P6, !PT ;  /* 0x000000060a0a7c10 */ /* 0x000fe2000b7fe4ff */
[----:B------:R-:W-:Y:S01]  /*35300*/  IADD3 R11, P6, R11, UR12, RZ ;  /* 0x0000000c0b0b7c10 */ /* 0x000fe2000ffde0ff */
[----:B------:R-:W-:Y:S01]  /*35310*/  IADD3.X R16, R16, UR6, RZ, P1, !PT ;  /* 0x0000000610107c10 */ /* 0x000fe20008ffe4ff */
[----:B------:R-:W-:Y:S01]  /*35320*/  IADD3 R17, P1, R17, UR12, RZ ;  /* 0x0000000c11117c10 */ /* 0x000fe2000ff3e0ff */
[----:B----4-:R-:W-:Y:S01]  /*35330*/  IADD3.X R20, R20, UR6, RZ, P3, !PT ;  /* 0x0000000614147c10 */ /* 0x010fe20009ffe4ff */
        /* <DEDUP_REMOVED lines=9> */
[----:B--2---:R-:W-:Y:S01]  /*353d0*/  IADD3.X R6, R6, UR6, RZ, P2, !PT ;  /* 0x0000000606067c10 */ /* 0x004fe200097fe4ff */
[----:B------:R-:W-:-:S04]  /*353e0*/  IADD3 R24, P2, R24, UR12, RZ ;  /* 0x0000000c18187c10 */ /* 0x000fc8000ff5e0ff */
[----:B------:R0:W-:Y:S01]  /*353f0*/  STL [R1+0x748], R6 ;  /* 0x0007480601007387 */ /* 0x0001e20000100800 */
[----:B------:R-:W-:Y:S02]  /*35400*/  STL [R1+0x8b4], R24 ;  /* 0x0008b41801007387 */ /* 0x000fe40000100800 */
[----:B------:R-:W-:Y:S02]  /*35410*/  STL [R1+0x8d8], R25 ;  /* 0x0008d81901007387 */ /* 0x000fe40000100800 */
[----:B------:R-:W-:Y:S01]  /*35420*/  STL [R1+0x8ac], R26 ;  /* 0x0008ac1a01007387 */ /* 0x000fe20000100800 */
[----:B------:R-:W-:Y:S01]  /*35430*/  STL [R1+0x8d0], R27 ;  /* 0x0008d01b01007387 */ /* 0x000fe20000100800 */
[----:B------:R-:W-:Y:S02]  /*35440*/  STL [R1+0x8a4], R14 ;  /* 0x0008a40e01007387 */ /* 0x000fe40000100800 */
[----:B------:R-:W-:Y:S02]  /*35450*/  STL [R1+0x8c8], R15 ;  /* 0x0008c80f01007387 */ /* 0x000fe40000100800 */
[----:B------:R-:W-:Y:S01]  /*35460*/  STL [R1+0x89c], R7 ;  /* 0x00089c0701007387 */ /* 0x000fe20000100800 */
[----:B------:R-:W-:Y:S01]  /*35470*/  IADD3.X R18, R18, UR6, RZ, P2, !PT ;  /* 0x0000000612127c10 */ /* 0x000fe200097fe4ff */
[----:B------:R-:W-:Y:S01]  /*35480*/  STL [R1+0x8c0], R10 ;  /* 0x0008c00a01007387 */ /* 0x000fe20000100800 */
[----:B------:R-:W-:Y:S01]  /*35490*/  IADD3 R19, P2, R19, UR12, RZ ;  /* 0x0000000c13137c10 */ /* 0x000fe2000ff5e0ff */
[----:B------:R-:W-:Y:S02]  /*354a0*/  STL [R1+0x894], R11 ;  /* 0x0008940b01007387 */ /* 0x000fe40000100800 */
[----:B------:R-:W-:Y:S01]  /*354b0*/  STL [R1+0x8b8], R16 ;  /* 0x0008b81001007387 */ /* 0x000fe20000100800 */
[----:B------:R-:W-:Y:S01]  /*354c0*/  STL [R1+0x88c], R17 ;  /* 0x00088c1101007387 */ /* 0x000fe20000100800 */
[----:B------:R-:W-:Y:S02]  /*354d0*/  STL [R1+0x8b0], R18 ;  /* 0x0008b01201007387 */ /* 0x000fe40000100800 */
[----:B------:R-:W-:Y:S02]  /*354e0*/  STL [R1+0x884], R19 ;  /* 0x0008841301007387 */ /* 0x000fe40000100800 */
[----:B------:R-:W-:Y:S01]  /*354f0*/  STL [R1+0x8a8], R20 ;  /* 0x0008a81401007387 */ /* 0x000fe20000100800 */
[----:B------:R-:W-:Y:S01]  /*35500*/  STL [R1+0x87c], R21 ;  /* 0x00087c1501007387 */ /* 0x000fe20000100800 */
[----:B------:R-:W-:Y:S02]  /*35510*/  STL [R1+0x8a0], R22 ;  /* 0x0008a01601007387 */ /* 0x000fe40000100800 */
[----:B------:R-:W-:Y:S02]  /*35520*/  STL [R1+0x874], R23 ;  /* 0x0008741701007387 */ /* 0x000fe40000100800 */
[----:B------:R-:W-:Y:S01]  /*35530*/  STL [R1+0x898], R29 ;  /* 0x0008981d01007387 */ /* 0x000fe20000100800 */
[----:B------:R-:W-:Y:S01]  /*35540*/  STL [R1+0x86c], R5 ;  /* 0x00086c0501007387 */ /* 0x000fe20000100800 */
[----:B------:R-:W-:Y:S01]  /*35550*/  IADD3.X R13, R13, UR6, RZ, P2, !PT ;  /* 0x000000060d0d7c10 */ /* 0x000fe200097fe4ff */
[----:B------:R-:W-:Y:S01]  /*35560*/  STL [R1+0x890], R9 ;  /* 0x0008900901007387 */ /* 0x000fe20000100800 */
[----:B------:R-:W-:Y:S01]  /*35570*/  IADD3 R3, P2, R3, UR12, RZ ;  /* 0x0000000c03037c10 */ /* 0x000fe2000ff5e0ff */
[----:B------:R-:W-:Y:S01]  /*35580*/  STL [R1+0x864], R4 ;  /* 0x0008640401007387 */ /* 0x000fe20000100800 */
[----:B------:R-:W-:Y:S02]  /*35590*/  STL [R1+0x888], R8 ;  /* 0x0008880801007387 */ /* 0x000fe40000100800 */
[----:B------:R-:W-:Y:S02]  /*355a0*/  STL [R1+0x85c], R28 ;  /* 0x00085c1c01007387 */ /* 0x000fe40000100800 */
[----:B------:R-:W-:Y:S01]  /*355b0*/  STL [R1+0x880], R13 ;  /* 0x0008800d01007387 */ /* 0x000fe20000100800 */
[----:B------:R-:W-:Y:S01]  /*355c0*/  STL [R1+0x854], R3 ;  /* 0x0008540301007387 */ /* 0x000fe20000100800 */
[----:B0-----:R-:W2:Y:S01]  /*355d0*/  LDL.LU R6, [R1+0x83c] ;  /* 0x00083c0001067983 */ /* 0x001ea20000300800 */
[----:B------:R-:W-:Y:S01]  /*355e0*/  IADD3.X R12, R12, UR6, RZ, P3, !PT ;  /* 0x000000060c0c7c10 */ /* 0x000fe20009ffe4ff */
[----:B------:R-:W-:-:S04]  /*355f0*/  IADD3 R2, P3, R2, UR12, RZ ;  /* 0x0000000c02027c10 */ /* 0x000fc8000ff7e0ff */
[----:B------:R-:W-:Y:S04]  /*35600*/  STL [R1+0x878], R12 ;  /* 0x0008780c01007387 */ /* 0x000fe80000100800 */
[----:B--2---:R0:W-:Y:S01]  /*35610*/  STL [R1+0xe98], R6 ;  /* 0x000e980601007387 */ /* 0x0041e20000100800 */
[----:B------:R-:W-:Y:S03]  /*35620*/  STL [R1+0x84c], R2 ;  /* 0x00084c0201007387 */ /* 0x000fe60000100800 */
[----:B0-----:R-:W2:Y:S01]  /*35630*/  LDL.LU R6, [R1+0x868] ;  /* 0x0008680001067983 */ /* 0x001ea20000300800 */
[----:B------:R-:W-:-:S05]  /*35640*/  IADD3.X R0, R0, UR6, RZ, P4, !PT ;  /* 0x0000000600007c10 */ /* 0x000fca000a7fe4ff */
[----:B------:R-:W-:Y:S04]  /*35650*/  STL [R1+0x870], R0 ;  /* 0x0008700001007387 */ /* 0x000fe80000100800 */
[----:B--2---:R0:W-:Y:S04]  /*35660*/  STL [R1+0xe9c], R6 ;  /* 0x000e9c0601007387 */ /* 0x0041e80000100800 */
[----:B0-----:R-:W2:Y:S01]  /*35670*/  LDL.LU R6, [R1+0x844] ;  /* 0x0008440001067983 */ /* 0x001ea20000300800 */
[----:B------:R-:W3:Y:S02]  /*35680*/  LDL.LU R24, [R1+0x860] ;  /* 0x0008600001187983 */ /* 0x000ee40000300800 */
[----:B------:R-:W4:Y:S02]  /*35690*/  LDL.LU R25, [R1+0x834] ;  /* 0x0008340001197983 */ /* 0x000f240000300800 */
        /* <DEDUP_REMOVED lines=26> */
[----:B--2---:R-:W-:-:S05]  /*35840*/  IADD3 R6, P4, R6, UR12, RZ ;  /* 0x0000000c06067c10 */ /* 0x004fca000ff9e0ff */
[----:B------:R0:W-:Y:S04]  /*35850*/  STL [R1+0x844], R6 ;  /* 0x0008440601007387 */ /* 0x0001e80000100800 */
[----:B0-----:R-:W2:Y:S02]  /*35860*/  LDL.LU R6, [R1+0xe9c] ;  /* 0x000e9c0001067983 */ /* 0x001ea40000300800 */
[----:B--2---:R-:W-:-:S05]  /*35870*/  IADD3.X R6, R6, UR6, RZ, P5, !PT ;  /* 0x0000000606067c10 */ /* 0x004fca000affe4ff */
[----:B------:R0:W-:Y:S04]  /*35880*/  STL [R1+0x868], R6 ;  /* 0x0008680601007387 */ /* 0x0001e80000100800 */
[----:B0-----:R-:W2:Y:S01]  /*35890*/  LDL.LU R6, [R1+0xe98] ;  /* 0x000e980001067983 */ /* 0x001ea20000300800 */
[----:B---3--:R-:W-:Y:S01]  /*358a0*/  IADD3.X R24, R24, UR6, RZ, P6, !PT ;  /* 0x0000000618187c10 */ /* 0x008fe2000b7fe4ff */
[----:B----4-:R-:W-:Y:S01]  /*358b0*/  IADD3 R25, P6, R25, UR12, RZ ;  /* 0x0000000c19197c10 */ /* 0x010fe2000ffde0ff */
        /* <DEDUP_REMOVED lines=18> */
[----:B------:R-:W-:-:S02]  /*359e0*/  IADD3.X R3, R3, UR6, RZ, P6, !PT ;  /* 0x0000000603037c10 */ /* 0x000fc4000b7fe4ff */
[----:B--2---:R-:W-:-:S05]  /*359f0*/  IADD3 R6, P5, R6, UR12, RZ ;  /* 0x0000000c06067c10 */ /* 0x004fca000ffbe0ff */
[----:B------:R0:W-:Y:S01]  /*35a00*/  STL [R1+0x83c], R6 ;  /* 0x00083c0601007387 */ /* 0x0001e20000100800 */
[----:B------:R-:W-:Y:S02]  /*35a10*/  STL [R1+0x860], R24 ;  /* 0x0008601801007387 */ /* 0x000fe40000100800 */
[----:B------:R-:W-:Y:S02]  /*35a20*/  STL [R1+0x834], R25 ;  /* 0x0008341901007387 */ /* 0x000fe40000100800 */
[----:B------:R-:W-:Y:S01]  /*35a30*/  STL [R1+0x858], R26 ;  /* 0x0008581a01007387 */ /* 0x000fe20000100800 */
[----:B------:R-:W-:Y:S01]  /*35a40*/  STL [R1+0x82c], R27 ;  /* 0x00082c1b01007387 */ /* 0x000fe20000100800 */
        /* <DEDUP_REMOVED lines=70> */
[----:B----4-:R-:W-:Y:S01]  /*35eb0*/  IADD3.X R25, R25, UR6, RZ, P4, !PT ;  /* 0x0000000619197c10 */ /* 0x010fe2000a7fe4ff */
[----:B---3--:R-:W-:Y:S01]  /*35ec0*/  IADD3 R26, P4, R26, UR12, RZ ;  /* 0x0000000c1a1a7c10 */ /* 0x008fe2000ff9e0ff */
        /* <DEDUP_REMOVED lines=892> */
[----:B------:R-:W-:Y:S02]  /*39690*/  IADD3.X R19, R19, UR7, RZ, P6, !PT ;  /* 0x0000000713137c10 */ /* 0x000fe4000b7fe4ff */
[----:B------:R-:W-:Y:S02]  /*396a0*/  IADD3.X R21, R21, UR7, RZ, P1, !PT ;  /* 0x0000000715157c10 */ /* 0x000fe40008ffe4ff */
[----:B------:R-:W-:Y:S02]  /*396b0*/  IADD3.X R23, R23, UR7, RZ, P3, !PT ;  /* 0x0000000717177c10 */ /* 0x000fe40009ffe4ff */
[----:B------:R-:W-:Y:S02]  /*396c0*/  IADD3.X R22, R22, UR7, RZ, P2, !PT ;  /* 0x0000000716167c10 */ /* 0x000fe400097fe4ff */
[----:B--2---:R-:W-:-:S05]  /*396d0*/  IADD3 R6, P4, R6, UR9, RZ ;  /* 0x0000000906067c10 */ /* 0x004fca000ff9e0ff */
[----:B------:R0:W-:Y:S04]  /*396e0*/  STL [R1+0x96c], R6 ;  /* 0x00096c0601007387 */ /* 0x0001e80000100800 */
[----:B0-----:R0:W5:Y:S01]  /*396f0*/  LDL.LU R6, [R1+0xe44] ;  /* 0x000e440001067983 */ /* 0x0011620000300800 */
[----:B------:R1:W-:Y:S03]  /*39700*/  STL [R1+0x990], R7 ;  /* 0x0009900701007387 */ /* 0x0003e60000100800 */
[----:B-1----:R0:W5:Y:S01]  /*39710*/  LDL.LU R7, [R1+0xe40] ;  /* 0x000e400001077983 */ /* 0x0021620000300800 */
[----:B------:R1:W-:Y:S03]  /*39720*/  STL [R1+0x964], R16 ;  /* 0x0009641001007387 */ /* 0x0003e60000100800 */
[----:B-1----:R0:W5:Y:S01]  /*39730*/  LDL.LU R16, [R1+0xe3c] ;  /* 0x000e3c0001107983 */ /* 0x0021620000300800 */
[----:B------:R1:W-:Y:S03]  /*39740*/  STL [R1+0x988], R20 ;  /* 0x0009881401007387 */ /* 0x0003e60000100800 */
[----:B-1----:R0:W5:Y:S01]  /*39750*/  LDL.LU R20, [R1+0xe38] ;  /* 0x000e380001147983 */ /* 0x0021620000300800 */
[----:B------:R1:W-:Y:S01]  /*39760*/  STL [R1+0x95c], R29 ;  /* 0x00095c1d01007387 */ /* 0x0003e20000100800 */
[----:B------:R-:W-:-:S02]  /*39770*/  IADD3.X R3, R3, UR7, RZ, P4, !PT ;  /* 0x0000000703037c10 */ /* 0x000fc4000a7fe4ff */
[----:B-1----:R0:W5:Y:S01]  /*39780*/  LDL.LU R29, [R1+0xe34] ;  /* 0x000e3400011d7983 */ /* 0x0021620000300800 */
[----:B------:R1:W-:Y:S01]  /*39790*/  STL [R1+0x980], R9 ;  /* 0x0009800901007387 */ /* 0x0003e20000100800 */
[----:B------:R-:W-:Y:S02]  /*397a0*/  IADD3 R2, P4, R2, UR9, RZ ;  /* 0x0000000902027c10 */ /* 0x000fe4000ff9e0ff */
[----:B-1----:R0:W5:Y:S01]  /*397b0*/  LDL.LU R9, [R1+0xe30] ;  /* 0x000e300001097983 */ /* 0x0021620000300800 */
[----:B------:R1:W-:Y:S03]  /*397c0*/  STL [R1+0x954], R5 ;  /* 0x0009540501007387 */ /* 0x0003e60000100800 */
        /* <DEDUP_REMOVED lines=14> */
[----:B------:R1:W-:Y:S03]  /*398b0*/  STL [R1+0x960], R12 ;  /* 0x0009600c01007387 */ /* 0x0003e60000100800 */
[----:B-1----:R0:W5:Y:S01]  /*398c0*/  LDL.LU R12, [R1+0xe10] ;  /* 0x000e1000010c7983 */ /* 0x0021620000300800 */
[----:B------:R1:W-:Y:S03]  /*398d0*/  STL [R1+0x934], R0 ;  /* 0x0009340001007387 */ /* 0x0003e60000100800 */
[----:B-1----:R0:W5:Y:S01]  /*398e0*/  LDL.LU R0, [R1+0xe0c] ;  /* 0x000e0c0001007983 */ /* 0x0021620000300800 */
[----:B------:R0:W-:Y:S02]  /*398f0*/  STL [R1+0x958], R24 ;  /* 0x0009581801007387 */ /* 0x0001e40000100800 */
[----:B------:R0:W-:Y:S02]  /*39900*/  STL [R1+0x92c], R25 ;  /* 0x00092c1901007387 */ /* 0x0001e40000100800 */
[----:B------:R0:W-:Y:S01]  /*39910*/  STL [R1+0x950], R26 ;  /* 0x0009501a01007387 */ /* 0x0001e20000100800 */
[----:B------:R0:W-:Y:S01]  /*39920*/  STL [R1+0x924], R27 ;  /* 0x0009241b01007387 */ /* 0x0001e20000100800 */
        /* <DEDUP_REMOVED lines=9> */
[----:B------:R0:W-:Y:S01]  /*399c0*/  STL [R1+0x918], R22 ;  /* 0x0009181601007387 */ /* 0x0001e20000100800 */
[----:B------:R-:W-:Y:S01]  /*399d0*/  @!P0 CALL.REL.NOINC `(.L_x_2) ;  /* 0x0000001000008944 */ /* 0x000fe20003c00000 */
[----:B------:R-:W-:Y:S05]  /*399e0*/  BRA `(.L_x_3) ;  /* 0xfffd64a000007947 */ /* 0x000fea000383ffff */
.L_x_2:
[----:B-----5:R1:W-:Y:S04]  /*399f0*/  STL [R1+0xfb4], R20 ;  /* 0x000fb41401007387 */ /* 0x0203e80000100800 */
[----:B-1----:R-:W2:Y:S04]  /*39a00*/  LDL.LU R20, [R1+0x1ac] ;  /* 0x0001ac0001147983 */ /* 0x002ea80000300800 */
[----:B--2---:R1:W-:Y:S04]  /*39a10*/  STL [R1+0xfbc], R20 ;  /* 0x000fbc1401007387 */ /* 0x0043e80000100800 */
        /* <DEDUP_REMOVED lines=32> */
[----:B------:R2:W-:Y:S01]  /*39c20*/  STL [R1+0xfb0], R16 ;  /* 0x000fb01001007387 */ /* 0x0005e20000100800 */
[----:B-1----:R-:W-:-:S03]  /*39c30*/  IMAD.MOV.U32 R20, RZ, RZ, R7 ;  /* 0x000000ffff147224 */ /* 0x002fc600078e0007 */
[----:B--2---:R-:W2:Y:S04]  /*39c40*/  LDL.LU R16, [R1+0x1fc] ;  /* 0x0001fc0001107983 */ /* 0x004ea80000300800 */
        /* <DEDUP_REMOVED lines=35> */
[----:B------:R-:W2:Y:S04]  /*39e80*/  LDL.LU R0, [R1+0x218] ;  /* 0x0002180001007983 */ /* 0x000ea80000300800 */
[----:B------:R-:W3:Y:S01]  /*39e90*/  LDL.LU R28, [R1+0x228] ;  /* 0x00022800011c7983 */ /* 0x000ee20000300800 */
[----:B-1----:R-:W-:-:S03]  /*39ea0*/  IMAD.MOV.U32 R16, RZ, RZ, R6 ;  /* 0x000000ffff107224 */ /* 0x002fc600078e0006 */
[----:B------:R-:W3:Y:S04]  /*39eb0*/  LDL.LU R29, [R1+0x2a8] ;  /* 0x0002a800011d7983 */ /* 0x000ee80000300800 */
[----:B0-----:R-:W4:Y:S04]  /*39ec0*/  LDL.LU R24, [R1+0xc4] ;  /* 0x0000c40001187983 */ /* 0x001f280000300800 */
[----:B------:R-:W4:Y:S04]  /*39ed0*/  LDL.LU R25, [R1+0xe4] ;  /* 0x0000e40001197983 */ /* 0x000f280000300800 */
[----:B------:R-:W2:Y:S04]  /*39ee0*/  LDL.LU R26, [R1+0xf4] ;  /* 0x0000f400011a7983 */ /* 0x000ea80000300800 */
        /* <DEDUP_REMOVED lines=13> */
[----:B------:R0:W-:Y:S04]  /*39fc0*/  STL [R1+0xe50], R5 ;  /* 0x000e500501007387 */ /* 0x0001e80000100800 */
[----:B0-----:R-:W2:Y:S04]  /*39fd0*/  LDL.LU R5, [R1+0x1f8] ;  /* 0x0001f80001057983 */ /* 0x001ea80000300800 */
[----:B------:R0:W-:Y:S01]  /*39fe0*/  STL [R1+0xe4c], R4 ;  /* 0x000e4c0401007387 */ /* 0x0001e20000100800 */
[----:B------:R-:W-:-:S03]  /*39ff0*/  F2FP.BF16.PACK_AB R20, R16, R20 ;  /* 0x000000141014723e */ /* 0x000fc600000010ff */
[----:B0-----:R-:W2:Y:S04]  /*3a000*/  LDL.LU R4, [R1+0x1a8] ;  /* 0x0001a80001047983 */ /* 0x001ea80000300800 */
[----:B------:R0:W-:Y:S04]  /*3a010*/  STL [R1+0xe40], R9 ;  /* 0x000e400901007387 */ /* 0x0001e80000100800 */
        /* <DEDUP_REMOVED lines=11> */
[----:B------:R-:W2:Y:S04]  /*3a0d0*/  LDL.LU R16, [R1+0x1040] ;  /* 0x0010400001107983 */ /* 0x000ea80000300800 */
[----:B------:R0:W-:Y:S04]  /*3a0e0*/  STL [R1+0x24c], R20 ;  /* 0x00024c1401007387 */ /* 0x0001e80000100800 */
[----:B0-----:R-:W2:Y:S02]  /*3a0f0*/  LDL.LU R20, [R1+0x103c] ;  /* 0x00103c0001147983 */ /* 0x001ea40000300800 */
[----:B--2---:R-:W-:-:S02]  /*3a100*/  F2FP.BF16.PACK_AB R20, R16, R20 ;  /* 0x000000141014723e */ /* 0x004fc400000010ff */
        /* <DEDUP_REMOVED lines=64> */
[----:B------:R-:W2:Y:S01]  /*3a510*/  LDL.LU R16, [R1+0xfb8] ;  /* 0x000fb80001107983 */ /* 0x000ea20000300800 */
[----:B------:R-:W-:-:S03]  /*3a520*/  F2FP.BF16.PACK_AB R12, R2, R12 ;  /* 0x0000000c020c723e */ /* 0x000fc600000010ff */
[----:B------:R0:W-:Y:S01]  /*3a530*/  STL [R1+0x178], R20 ;  /* 0x0001781401007387 */ /* 0x0001e20000100800 */
[----:B------:R-:W-:-:S03]  /*3a540*/  F2FP.BF16.PACK_AB R2, R9, R4 ;  /* 0x000000040902723e */ /* 0x000fc600000010ff */
[----:B0-----:R-:W3:Y:S01]  /*3a550*/  LDL.LU R20, [R1+0xfb4] ;  /* 0x000fb40001147983 */ /* 0x001ee20000300800 */
[----:B------:R-:W-:Y:S02]  /*3a560*/  F2FP.BF16.PACK_AB R0, R5, R0 ;  /* 0x000000000500723e */ /* 0x000fe400000010ff */
[----:B--2---:R-:W-:Y:S02]  /*3a570*/  F2FP.BF16.PACK_AB R3, R16, R3 ;  /* 0x000000031003723e */ /* 0x004fe400000010ff */
[----:B------:R-:W2:Y:S04]  /*3a580*/  LDL.LU R16, [R1+0xfb0] ;  /* 0x000fb00001107983 */ /* 0x000ea80000300800 */
[----:B------:R0:W-:Y:S04]  /*3a590*/  STL [R1+0x174], R3 ;  /* 0x0001740301007387 */ /* 0x0001e80000100800 */
[----:B------:R-:W-:Y:S01]  /*3a5a0*/  STL [R1+0x170], R12 ;  /* 0x0001700c01007387 */ /* 0x000fe20000100800 */
[----:B0-----:R-:W-:-:S05]  /*3a5b0*/  F2FP.BF16.PACK_AB R3, R13, R8 ;  /* 0x000000080d03723e */ /* 0x001fca00000010ff */
[----:B------:R3:W-:Y:S04]  /*3a5c0*/  STL [R1+0x16c], R3 ;  /* 0x00016c0301007387 */ /* 0x0007e80000100800 */
[----:B------:R4:W-:Y:S01]  /*3a5d0*/  STL [R1+0x168], R2 ;  /* 0x0001680201007387 */ /* 0x0009e20000100800 */
[----:B---3--:R-:W-:-:S03]  /*3a5e0*/  F2FP.BF16.PACK_AB R3, R28, R29 ;  /* 0x0000001d1c03723e */ /* 0x008fc600000010ff */
[----:B------:R0:W-:Y:S01]  /*3a5f0*/  STL [R1+0x164], R0 ;  /* 0x0001640001007387 */ /* 0x0001e20000100800 */
[----:B----4-:R-:W-:-:S03]  /*3a600*/  F2FP.BF16.PACK_AB R2, R24, R25 ;  /* 0x000000191802723e */ /* 0x010fc600000010ff */
[----:B------:R1:W-:Y:S01]  /*3a610*/  STL [R1+0x160], R3 ;  /* 0x0001600301007387 */ /* 0x0003e20000100800 */
[----:B0-----:R-:W-:-:S03]  /*3a620*/  F2FP.BF16.PACK_AB R0, R26, R27 ;  /* 0x0000001b1a00723e */ /* 0x001fc600000010ff */
[----:B------:R0:W-:Y:S01]  /*3a630*/  STL [R1+0x15c], R2 ;  /* 0x00015c0201007387 */ /* 0x0001e20000100800 */
[----:B-1----:R-:W-:-:S03]  /*3a640*/  F2FP.BF16.PACK_AB R3, R14, R15 ;  /* 0x0000000f0e03723e */ /* 0x002fc600000010ff */
[----:B------:R1:W-:Y:S04]  /*3a650*/  STL [R1+0x158], R0 ;  /* 0x0001580001007387 */ /* 0x0003e80000100800 */
[----:B------:R3:W-:Y:S01]  /*3a660*/  STL [R1+0x154], R3 ;  /* 0x0001540301007387 */ /* 0x0007e20000100800 */
[----:B0-----:R-:W-:Y:S02]  /*3a670*/  F2FP.BF16.PACK_AB R2, R10, R11 ;  /* 0x0000000b0a02723e */ /* 0x001fe400000010ff */
[----:B-1----:R-:W-:-:S03]  /*3a680*/  F2FP.BF16.PACK_AB R0, R6, R7 ;  /* 0x000000070600723e */ /* 0x002fc600000010ff */
[----:B------:R-:W-:Y:S01]  /*3a690*/  STL [R1+0x150], R2 ;  /* 0x0001500201007387 */ /* 0x000fe20000100800 */
[----:B---3--:R-:W-:-:S03]  /*3a6a0*/  F2FP.BF16.PACK_AB R3, R17, R18 ;  /* 0x000000121103723e */ /* 0x008fc600000010ff */
[----:B------:R-:W-:Y:S04]  /*3a6b0*/  STL [R1+0x14c], R0 ;  /* 0x00014c0001007387 */ /* 0x000fe80000100800 */
[----:B------:R0:W-:Y:S04]  /*3a6c0*/  STL [R1+0x148], R3 ;  /* 0x0001480301007387 */ /* 0x0001e80000100800 */
[----:B0-----:R-:W3:Y:S01]  /*3a6d0*/  LDL.LU R3, [R1+0x3ac] ;  /* 0x0003ac0001037983 */ /* 0x001ee20000300800 */
[----:B------:R-:W-:Y:S02]  /*3a6e0*/  F2FP.BF16.PACK_AB R2, R19, R21 ;  /* 0x000000151302723e */ /* 0x000fe400000010ff */
[----:B------:R-:W-:-:S03]  /*3a6f0*/  F2FP.BF16.PACK_AB R0, R22, R23 ;  /* 0x000000171600723e */ /* 0x000fc600000010ff */
[----:B------:R-:W-:Y:S04]  /*3a700*/  STL [R1+0x144], R2 ;  /* 0x0001440201007387 */ /* 0x000fe80000100800 */
[----:B---3--:R0:W-:Y:S04]  /*3a710*/  STL [R1+0xf28], R3 ;  /* 0x000f280301007387 */ /* 0x0081e80000100800 */
[----:B------:R-:W-:Y:S04]  /*3a720*/  STL [R1+0x140], R0 ;  /* 0x0001400001007387 */ /* 0x000fe80000100800 */
[----:B0-----:R-:W3:Y:S04]  /*3a730*/  LDL.LU R3, [R1+0x38c] ;  /* 0x00038c0001037983 */ /* 0x001ee80000300800 */
[----:B---3--:R0:W-:Y:S04]  /*3a740*/  STL [R1+0xf30], R3 ;  /* 0x000f300301007387 */ /* 0x0081e80000100800 */
        /* <DEDUP_REMOVED lines=29> */
[----:B---3--:R-:W-:Y:S04]  /*3a920*/  STL [R1+0xfa8], R3 ;  /* 0x000fa80301007387 */ /* 0x008fe80000100800 */
[----:B------:R-:W3:Y:S04]  /*3a930*/  LDL.LU R2, [R1+0x3bc] ;  /* 0x0003bc0001027983 */ /* 0x000ee80000300800 */
        /* <DEDUP_REMOVED lines=33> */
[----:B0-----:R-:W3:Y:S01]  /*3ab50*/  LDL.LU R2, [R1+0x29c] ;  /* 0x00029c0001027983 */ /* 0x001ee20000300800 */
[----:B------:R-:W-:-:S03]  /*3ab60*/  IMAD.MOV.U32 R3, RZ, RZ, R20 ;  /* 0x000000ffff037224 */ /* 0x000fc600078e0014 */
[----:B---3--:R2:W-:Y:S04]  /*3ab70*/  STL [R1+0xfac], R2 ;  /* 0x000fac0201007387 */ /* 0x0085e80000100800 */
[----:B------:R-:W3:Y:S04]  /*3ab80*/  LDL.LU R12, [R1+0x45c] ;  /* 0x00045c00010c7983 */ /* 0x000ee80000300800 */
[----:B------:R-:W4:Y:S04]  /*3ab90*/  LDL.LU R13, [R1+0x49c] ;  /* 0x00049c00010d7983 */ /* 0x000f280000300800 */
        /* <DEDUP_REMOVED lines=13> */
[----:B--2---:R-:W-:-:S03]  /*3ac70*/  IMAD.MOV.U32 R2, RZ, RZ, R16 ;  /* 0x000000ffff027224 */ /* 0x004fc600078e0010 */
[----:B------:R-:W2:Y:S04]  /*3ac80*/  LDL.LU R10, [R1+0x3b4] ;  /* 0x0003b400010a7983 */ /* 0x000ea80000300800 */
[----:B------:R-:W2:Y:S04]  /*3ac90*/  LDL.LU R11, [R1+0x454] ;  /* 0x00045400010b7983 */ /* 0x000ea80000300800 */
[----:B------:R-:W2:Y:S04]  /*3aca0*/  LDL.LU R6, [R1+0x494] ;  /* 0x0004940001067983 */ /* 0x000ea80000300800 */
[----:B------:R-:W2:Y:S04]  /*3acb0*/  LDL.LU R7, [R1+0x4a4] ;  /* 0x0004a40001077983 */ /* 0x000ea80000300800 */
[----:B------:R-:W2:Y:S01]  /*3acc0*/  LDL.LU R16, [R1+0x2f0] ;  /* 0x0002f00001107983 */ /* 0x000ea20000300800 */
[----:B------:R-:W-:-:S03]  /*3acd0*/  F2FP.BF16.PACK_AB R3, R2, R3 ;  /* 0x000000030203723e */ /* 0x000fc600000010ff */
        /* <DEDUP_REMOVED lines=76> */
[----:B----4-:R-:W-:-:S03]  /*3b1a0*/  F2FP.BF16.PACK_AB R8, R13, R8 ;  /* 0x000000080d08723e */ /* 0x010fc600000010ff */
[----:B------:R3:W-:Y:S02]  /*3b1b0*/  STL [R1+0xd8], R3 ;  /* 0x0000d80301007387 */ /* 0x0007e40000100800 */
[----:B---3--:R-:W-:Y:S02]  /*3b1c0*/  F2FP.BF16.PACK_AB R3, R9, R4 ;  /* 0x000000040903723e */ /* 0x008fe400000010ff */
[----:B--2---:R-:W-:-:S05]  /*3b1d0*/  F2FP.BF16.PACK_AB R2, R2, R12 ;  /* 0x0000000c0202723e */ /* 0x004fca00000010ff */
[----:B------:R0:W-:Y:S04]  /*3b1e0*/  STL [R1+0xd4], R2 ;  /* 0x0000d40201007387 */ /* 0x0001e80000100800 */
[----:B------:R-:W-:Y:S04]  /*3b1f0*/  STL [R1+0xd0], R8 ;  /* 0x0000d00801007387 */ /* 0x000fe80000100800 */
[----:B------:R1:W-:Y:S01]  /*3b200*/  STL [R1+0xcc], R3 ;  /* 0x0000cc0301007387 */ /* 0x0003e20000100800 */
[----:B0-----:R-:W-:Y:S02]  /*3b210*/  F2FP.BF16.PACK_AB R2, R5, R0 ;  /* 0x000000000502723e */ /* 0x001fe400000010ff */
[----:B------:R-:W-:-:S03]  /*3b220*/  F2FP.BF16.PACK_AB R0, R28, R29 ;  /* 0x0000001d1c00723e */ /* 0x000fc600000010ff */
[----:B------:R0:W-:Y:S01]  /*3b230*/  STL [R1+0xc8], R2 ;  /* 0x0000c80201007387 */ /* 0x0001e20000100800 */
[----:B-1----:R-:W-:-:S03]  /*3b240*/  F2FP.BF16.PACK_AB R3, R24, R25 ;  /* 0x000000191803723e */ /* 0x002fc600000010ff */
[----:B------:R1:W-:Y:S04]  /*3b250*/  STL [R1+0xc4], R0 ;  /* 0x0000c40001007387 */ /* 0x0003e80000100800 */
[----:B------:R2:W-:Y:S01]  /*3b260*/  STL [R1+0xc0], R3 ;  /* 0x0000c00301007387 */ /* 0x0005e20000100800 */
[----:B0-----:R-:W-:Y:S02]  /*3b270*/  F2FP.BF16.PACK_AB R2, R26, R27 ;  /* 0x0000001b1a02723e */ /* 0x001fe400000010ff */
[----:B-1----:R-:W-:-:S03]  /*3b280*/  F2FP.BF16.PACK_AB R0, R14, R15 ;  /* 0x0000000f0e00723e */ /* 0x002fc600000010ff */
[----:B------:R0:W-:Y:S01]  /*3b290*/  STL [R1+0xbc], R2 ;  /* 0x0000bc0201007387 */ /* 0x0001e20000100800 */
[----:B--2---:R-:W-:-:S03]  /*3b2a0*/  F2FP.BF16.PACK_AB R3, R10, R11 ;  /* 0x0000000b0a03723e */ /* 0x004fc600000010ff */
[----:B------:R1:W-:Y:S04]  /*3b2b0*/  STL [R1+0xb8], R0 ;  /* 0x0000b80001007387 */ /* 0x0003e80000100800 */
[----:B------:R2:W-:Y:S01]  /*3b2c0*/  STL [R1+0xb4], R3 ;  /* 0x0000b40301007387 */ /* 0x0005e20000100800 */
[----:B0-----:R-:W-:Y:S02]  /*3b2d0*/  F2FP.BF16.PACK_AB R2, R6, R7 ;  /* 0x000000070602723e */ /* 0x001fe400000010ff */
[----:B-1----:R-:W-:-:S03]  /*3b2e0*/  F2FP.BF16.PACK_AB R0, R16, R17 ;  /* 0x000000111000723e */ /* 0x002fc600000010ff */
[----:B------:R-:W-:Y:S01]  /*3b2f0*/  STL [R1+0xb0], R2 ;  /* 0x0000b00201007387 */ /* 0x000fe20000100800 */
[----:B--2---:R-:W-:-:S03]  /*3b300*/  F2FP.BF16.PACK_AB R3, R18, R19 ;  /* 0x000000131203723e */ /* 0x004fc600000010ff */
[----:B------:R-:W-:Y:S04]  /*3b310*/  STL [R1+0xac], R0 ;  /* 0x0000ac0001007387 */ /* 0x000fe80000100800 */
[----:B------:R0:W-:Y:S04]  /*3b320*/  STL [R1+0xa8], R3 ;  /* 0x0000a80301007387 */ /* 0x0001e80000100800 */
[----:B0-----:R-:W2:Y:S01]  /*3b330*/  LDL.LU R3, [R1+0x4fc] ;  /* 0x0004fc0001037983 */ /* 0x001ea20000300800 */
[----:B------:R-:W-:Y:S02]  /*3b340*/  F2FP.BF16.PACK_AB R2, R20, R21 ;  /* 0x000000151402723e */ /* 0x000fe400000010ff */
[----:B------:R-:W-:-:S03]  /*3b350*/  F2FP.BF16.PACK_AB R0, R22, R23 ;  /* 0x000000171600723e */ /* 0x000fc600000010ff */
[----:B------:R-:W-:Y:S04]  /*3b360*/  STL [R1+0xa4], R2 ;  /* 0x0000a40201007387 */ /* 0x000fe80000100800 */
[----:B--2---:R0:W-:Y:S04]  /*3b370*/  STL [R1+0xe9c], R3 ;  /* 0x000e9c0301007387 */ /* 0x0041e80000100800 */
[----:B------:R-:W-:Y:S04]  /*3b380*/  STL [R1+0xa0], R0 ;  /* 0x0000a00001007387 */ /* 0x000fe80000100800 */
[----:B0-----:R-:W2:Y:S04]  /*3b390*/  LDL.LU R3, [R1+0x11c] ;  /* 0x00011c0001037983 */ /* 0x001ea80000300800 */
[----:B--2---:R0:W-:Y:S04]  /*3b3a0*/  STL [R1+0xea4], R3 ;  /* 0x000ea40301007387 */ /* 0x0041e80000100800 */
        /* <DEDUP_REMOVED lines=67> */
[----:B0-----:R-:W2:Y:S04]  /*3b7e0*/  LDL.LU R2, [R1+0x30c] ;  /* 0x00030c0001027983 */ /* 0x001ea80000300800 */
        /* <DEDUP_REMOVED lines=27> */
[----:B--2---:R-:W-:-:S03]  /*3b9a0*/  F2FP.BF16.PACK_AB R3, R2, R3 ;  /* 0x000000030203723e */ /* 0x004fc600000010ff */
        /* <DEDUP_REMOVED lines=90> */
[----:B------:R0:W-:Y:S01]  /*3bf50*/  STL [R1+0x30], R2 ;  /* 0x0000300201007387 */ /* 0x0001e20000100800 */
[----:B--2---:R-:W-:-:S03]  /*3bf60*/  F2FP.BF16.PACK_AB R3, R18, R19 ;  /* 0x000000131203723e */ /* 0x004fc600000010ff */
[----:B------:R1:W-:Y:S04]  /*3bf70*/  STL [R1+0x2c], R0 ;  /* 0x00002c0001007387 */ /* 0x0003e80000100800 */
[----:B------:R-:W-:Y:S04]  /*3bf80*/  STL [R1+0x28], R3 ;  /* 0x0000280301007387 */ /* 0x000fe80000100800 */
[----:B------:R-:W2:Y:S01]  /*3bf90*/  LDL.LU R7, [R1+0x194] ;  /* 0x0001940001077983 */ /* 0x000ea20000300800 */
[----:B0-----:R-:W-:Y:S02]  /*3bfa0*/  F2FP.BF16.PACK_AB R2, R20, R21 ;  /* 0x000000151402723e */ /* 0x001fe400000010ff */
[----:B-1----:R-:W-:-:S03]  /*3bfb0*/  F2FP.BF16.PACK_AB R0, R22, R23 ;  /* 0x000000171600723e */ /* 0x002fc600000010ff */
        /* <DEDUP_REMOVED lines=39> */
[----:B------:R-:W2:Y:S04]  /*3c230*/  LDL.LU R11, [R1+0x190] ;  /* 0x00019000010b7983 */ /* 0x000ea80000300800 */
[----:B--2---:R0:W-:Y:S04]  /*3c240*/  STL [R1+0xe48], R11 ;  /* 0x000e480b01007387 */ /* 0x0041e80000100800 */
[----:B0-----:R-:W2:Y:S04]  /*3c250*/  LDL.LU R11, [R1+0x1e4] ;  /* 0x0001e400010b7983 */ /* 0x001ea80000300800 */
[----:B------:R-:W2:Y:S04]  /*3c260*/  LDL.LU R9, [R1+0x540] ;  /* 0x0005400001097983 */ /* 0x000ea80000300800 */
[----:B--2---:R0:W-:Y:S04]  /*3c270*/  STL [R1+0xe44], R9 ;  /* 0x000e440901007387 */ /* 0x0041e80000100800 */
[----:B0-----:R-:W2:Y:S04]  /*3c280*/  LDL.LU R9, [R1+0x180] ;  /* 0x0001800001097983 */ /* 0x001ea80000300800 */
[----:B------:R-:W2:Y:S04]  /*3c290*/  LDL.LU R10, [R1+0x550] ;  /* 0x00055000010a7983 */ /* 0x000ea80000300800 */
[----:B------:R-:W2:Y:S04]  /*3c2a0*/  LDL.LU R8, [R1+0x1c0] ;  /* 0x0001c00001087983 */ /* 0x000ea80000300800 */
        /* <DEDUP_REMOVED lines=23> */
[----:B------:R-:W2:Y:S01]  /*3c420*/  LDL.LU R2, [R1+0x324] ;  /* 0x0003240001027983 */ /* 0x000ea20000300800 */
[----:B------:R-:W-:-:S03]  /*3c430*/  F2FP.BF16.PACK_AB R7, R5, R7 ;  /* 0x000000070507723e */ /* 0x000fc600000010ff */
[----:B--2---:R0:W-:Y:S04]  /*3c440*/  STL [R1+0xe14], R2 ;  /* 0x000e140201007387 */ /* 0x0041e80000100800 */
[----:B0-----:R-:W2:Y:S04]  /*3c450*/  LDL.LU R2, [R1+0x574] ;  /* 0x0005740001027983 */ /* 0x001ea80000300800 */
        /* <DEDUP_REMOVED lines=40> */
[----:B------:R0:W-:Y:S04]  /*3c6e0*/  STL [R1], R7 ;  /* 0x0000000701007387 */ /* 0x0001e80000100800 */
[----:B0-----:R-:W2:Y:S02]  /*3c6f0*/  LDL.LU R7, [R1+0xe58] ;  /* 0x000e580001077983 */ /* 0x001ea40000300800 */
[----:B--2---:R-:W-:-:S02]  /*3c700*/  F2FP.BF16.PACK_AB R7, R5, R7 ;  /* 0x000000070507723e */ /* 0x004fc400000010ff */
[----:B------:R-:W3:Y:S02]  /*3c710*/  LDL.LU R5, [R1+0xe54] ;  /* 0x000e540001057983 */ /* 0x000ee40000300800 */
[----:B---3--:R-:W-:Y:S02]  /*3c720*/  F2FP.BF16.PACK_AB R6, R5, R6 ;  /* 0x000000060506723e */ /* 0x008fe400000010ff */
[----:B------:R-:W4:Y:S02]  /*3c730*/  LDL.LU R5, [R1+0xe50] ;  /* 0x000e500001057983 */ /* 0x000f240000300800 */
[----:B----4-:R-:W-:Y:S02]  /*3c740*/  F2FP.BF16.PACK_AB R5, R4, R5 ;  /* 0x000000050405723e */ /* 0x010fe400000010ff */
[----:B------:R-:W2:Y:S02]  /*3c750*/  LDL.LU R4, [R1+0xe4c] ;  /* 0x000e4c0001047983 */ /* 0x000ea40000300800 */
[----:B--2---:R-:W-:-:S02]  /*3c760*/  F2FP.BF16.PACK_AB R4, R11, R4 ;  /* 0x000000040b04723e */ /* 0x004fc400000010ff */
[----:B------:R-:W2:Y:S02]  /*3c770*/  LDL.LU R11, [R1+0xe48] ;  /* 0x000e4800010b7983 */ /* 0x000ea40000300800 */
[----:B--2---:R-:W-:Y:S02]  /*3c780*/  F2FP.BF16.PACK_AB R11, R9, R11 ;  /* 0x0000000b090b723e */ /* 0x004fe400000010ff */
[----:B------:R-:W2:Y:S02]  /*3c790*/  LDL.LU R9, [R1+0xe44] ;  /* 0x000e440001097983 */ /* 0x000ea40000300800 */
[----:B--2---:R-:W-:Y:S02]  /*3c7a0*/  F2FP.BF16.PACK_AB R10, R9, R10 ;  /* 0x0000000a090a723e */ /* 0x004fe400000010ff */
        /* <DEDUP_REMOVED lines=22> */
[----:B------:R-:W2:Y:S01]  /*3c910*/  LDL.LU R2, [R1+0xe14] ;  /* 0x000e140001027983 */ /* 0x000ea20000300800 */
[----:B------:R-:W-:Y:S02]  /*3c920*/  F2FP.BF16.PACK_AB R21, R3, R21 ;  /* 0x000000150315723e */ /* 0x000fe400000010ff */
[----:B--2---:R-:W-:Y:S02]  /*3c930*/  F2FP.BF16.PACK_AB R22, R2, R22 ;  /* 0x000000160216723e */ /* 0x004fe400000010ff */
[----:B------:R-:W2:Y:S04]  /*3c940*/  LDL.LU R2, [R1+0xe10] ;  /* 0x000e100001027983 */ /* 0x000ea80000300800 */
[----:B------:R-:W2:Y:S01]  /*3c950*/  LDL.LU R3, [R1+0xe0c] ;  /* 0x000e0c0001037983 */ /* 0x000ea20000300800 */
[----:B------:R-:W-:-:S02]  /*3c960*/  F2FP.BF16.PACK_AB R25, R24, R25 ;  /* 0x000000191819723e */ /* 0x000fc400000010ff */
[----:B------:R-:W-:Y:S02]  /*3c970*/  F2FP.BF16.PACK_AB R20, R0, R20 ;  /* 0x000000140014723e */ /* 0x000fe400000010ff */
[----:B------:R-:W-:Y:S02]  /*3c980*/  F2FP.BF16.PACK_AB R27, R28, R27 ;  /* 0x0000001b1c1b723e */ /* 0x000fe400000010ff */
[----:B------:R-:W-:Y:S02]  /*3c990*/  F2FP.BF16.PACK_AB R26, R29, R26 ;  /* 0x0000001a1d1a723e */ /* 0x000fe400000010ff */
[----:B--2---:R-:W-:Y:S02]  /*3c9a0*/  F2FP.BF16.PACK_AB R24, R3, R2 ;  /* 0x000000020318723e */ /* 0x004fe400000010ff */
.L_x_1:
[----:B0-----:R-:W2:Y:S04]  /*3c9b0*/  LDL.LU R0, [R1+0xd08] ;  /* 0x000d080001007983 */ /* 0x001ea80000300800 */
[----:B------:R-:W0:Y:S04]  /*3c9c0*/  S2R R28, SR_TID.X ;  /* 0x00000000001c7919 */ /* 0x000e280000002100 */
[----:B------:R-:W1:Y:S01]  /*3c9d0*/  S2R R3, SR_TID.X ;  /* 0x0000000000037919 */ /* 0x000e620000002100 */
[----:B0-----:R-:W-:Y:S01]  /*3c9e0*/  IMAD.SHL.U32 R2, R28, 0x20, RZ ;  /* 0x000000201c027824 */ /* 0x001fe200078e00ff */
[----:B-1----:R-:W-:-:S02]  /*3c9f0*/  LOP3.LUT R3, R3, 0x100, RZ, 0xc0, !PT ;  /* 0x0000010003037812 */ /* 0x002fc400078ec0ff */
[----:B------:R-:W-:Y:S01]  /*3ca00*/  BAR.SYNC.DEFER_BLOCKING 0x0 ;  /* 0x0000000000007b1d */ /* 0x000fe20000010000 */
[----:B--2---:R-:W-:-:S04]  /*3ca10*/  LOP3.LUT R0, R0, 0xe000, RZ, 0xc0, !PT ;  /* 0x0000e00000007812 */ /* 0x004fc800078ec0ff */
[----:B------:R-:W-:Y:S01]  /*3ca20*/  LOP3.LUT R0, R0, 0x60, R2, 0xf8, !PT ;  /* 0x0000006000007812 */ /* 0x000fe200078ef802 */
[----:B------:R-:W-:-:S05]  /*3ca30*/  IMAD.SHL.U32 R2, R28, 0x4, RZ ;  /* 0x000000041c027824 */ /* 0x000fca00078e00ff */
[----:B------:R-:W-:Y:S01]  /*3ca40*/  LOP3.LUT R0, R0, 0x70, R2, 0x78, !PT ;  /* 0x0000007000007812 */ /* 0x000fe200078e7802 */
[----:B------:R-:W-:-:S05]  /*3ca50*/  IMAD.SHL.U32 R2, R28, 0x2000, RZ ;  /* 0x000020001c027824 */ /* 0x000fca00078e00ff */
[----:B------:R-:W-:-:S04]  /*3ca60*/  LOP3.LUT R2, R2, 0x30000, RZ, 0xc0, !PT ;  /* 0x0003000002027812 */ /* 0x000fc800078ec0ff */
[----:B------:R-:W-:Y:S02]  /*3ca70*/  IADD3 R0, R3, R2, R0 ;  /* 0x0000000203007210 */ /* 0x000fe40007ffe000 */
[----:B------:R-:W0:Y:S04]  /*3ca80*/  S2R R3, SR_TID.X ;  /* 0x0000000000037919 */ /* 0x000e280000002100 */
[----:B------:R1:W-:Y:S04]  /*3ca90*/  STS.128 [R0+0x1000], R20 ;  /* 0x0010001400007388 */ /* 0x0003e80000000c00 */
[----:B------:R2:W-:Y:S04]  /*3caa0*/  STS.128 [R0+0x80], R16 ;  /* 0x0000801000007388 */ /* 0x0005e80000000c00 */
[----:B------:R3:W-:Y:S04]  /*3cab0*/  STS.128 [R0], R24 ;  /* 0x0000001800007388 */ /* 0x0007e80000000c00 */
[----:B-1----:R-:W1:Y:S04]  /*3cac0*/  S2R R21, SR_TID.X ;  /* 0x0000000000157919 */ /* 0x002e680000002100 */
[----:B------:R-:W-:Y:S01]  /*3cad0*/  STS.128 [R0+0x1080], R12 ;  /* 0x0010800c00007388 */ /* 0x000fe20000000c00 */
[----:B0-----:R-:W-:-:S03]  /*3cae0*/  LOP3.LUT R3, R3, 0x1ff, RZ, 0xc0, !PT ;  /* 0x000001ff03037812 */ /* 0x001fc600078ec0ff */
[----:B-1----:R0:W-:Y:S01]  /*3caf0*/  STL [R1+0xe78], R21 ;  /* 0x000e781501007387 */ /* 0x0021e20000100800 */
[----:B------:R-:W-:-:S03]  /*3cb00*/  IMAD.SHL.U32 R2, R21, 0x8000, RZ ;  /* 0x0000800015027824 */ /* 0x000fc600078e00ff */
[----:B--2---:R-:W2:Y:S02]  /*3cb10*/  LDL.LU R16, [R1+0x230] ;  /* 0x0002300001107983 */ /* 0x004ea40000300800 */
[----:B------:R-:W-:Y:S02]  /*3cb20*/  LOP3.LUT R2, R2, 0x30000, RZ, 0xc0, !PT ;  /* 0x0003000002027812 */ /* 0x000fe400078ec0ff */
[----:B------:R-:W2:Y:S03]  /*3cb30*/  LDL.LU R17, [R1+0x234] ;  /* 0x0002340001117983 */ /* 0x000ea60000300800 */
[----:B------:R-:W-:Y:S01]  /*3cb40*/  IMAD R2, R3, 0x10, R2 ;  /* 0x0000001003027824 */ /* 0x000fe200078e0202 */
[----:B------:R-:W4:Y:S04]  /*3cb50*/  LDL.LU R18, [R1+0x238] ;  /* 0x0002380001127983 */ /* 0x000f280000300800 */
[----:B------:R-:W4:Y:S04]  /*3cb60*/  LDL.LU R19, [R1+0x23c] ;  /* 0x00023c0001137983 */ /* 0x000f280000300800 */
[----:B----4-:R-:W-:Y:S04]  /*3cb70*/  STL.64 [R1+0xe88], R18 ;  /* 0x000e881201007387 */ /* 0x010fe80000100a00 */
[----:B--2---:R1:W-:Y:S04]  /*3cb80*/  STL.64 [R1+0xe80], R16 ;  /* 0x000e801001007387 */ /* 0x0043e80000100a00 */
[----:B---3--:R-:W2:Y:S04]  /*3cb90*/  LDL.LU R24, [R1+0x240] ;  /* 0x0002400001187983 */ /* 0x008ea80000300800 */
[----:B------:R-:W2:Y:S04]  /*3cba0*/  LDL.LU R25, [R1+0x244] ;  /* 0x0002440001197983 */ /* 0x000ea80000300800 */
[----:B------:R-:W3:Y:S04]  /*3cbb0*/  LDL.LU R26, [R1+0x248] ;  /* 0x00024800011a7983 */ /* 0x000ee80000300800 */
[----:B------:R-:W3:Y:S04]  /*3cbc0*/  LDL.LU R27, [R1+0x24c] ;  /* 0x00024c00011b7983 */ /* 0x000ee80000300800 */
[----:B---3--:R-:W-:Y:S04]  /*3cbd0*/  STL.64 [R1+0xe98], R26 ;  /* 0x000e981a01007387 */ /* 0x008fe80000100a00 */
[----:B--2---:R2:W-:Y:S04]  /*3cbe0*/  STL.64 [R1+0xe90], R24 ;  /* 0x000e901801007387 */ /* 0x0045e80000100a00 */
[----:B------:R-:W3:Y:S04]  /*3cbf0*/  LDL.LU R20, [R1+0x170] ;  /* 0x0001700001147983 */ /* 0x000ee80000300800 */
[----:B0-----:R-:W3:Y:S04]  /*3cc00*/  LDL.LU R21, [R1+0x174] ;  /* 0x0001740001157983 */ /* 0x001ee80000300800 */
[----:B------:R-:W4:Y:S04]  /*3cc10*/  LDL.LU R22, [R1+0x178] ;  /* 0x0001780001167983 */ /* 0x000f280000300800 */
[----:B------:R-:W4:Y:S04]  /*3cc20*/  LDL.LU R23, [R1+0x17c] ;  /* 0x00017c0001177983 */ /* 0x000f280000300800 */
[----:B----4-:R-:W-:Y:S04]  /*3cc30*/  STL.64 [R1+0xea8], R22 ;  /* 0x000ea81601007387 */ /* 0x010fe80000100a00 */
[----:B---3--:R-:W-:Y:S04]  /*3cc40*/  STL.64 [R1+0xea0], R20 ;  /* 0x000ea01401007387 */ /* 0x008fe80000100a00 */
[----:B-1----:R-:W3:Y:S04]  /*3cc50*/  LDL.LU R16, [R1+0x160] ;  /* 0x0001600001107983 */ /* 0x002ee80000300800 */
[----:B------:R-:W3:Y:S04]  /*3cc60*/  LDL.LU R17, [R1+0x164] ;  /* 0x0001640001117983 */ /* 0x000ee80000300800 */
[----:B------:R-:W4:Y:S04]  /*3cc70*/  LDL.LU R18, [R1+0x168] ;  /* 0x0001680001127983 */ /* 0x000f280000300800 */
[----:B------:R-:W4:Y:S04]  /*3cc80*/  LDL.LU R19, [R1+0x16c] ;  /* 0x00016c0001137983 */ /* 0x000f280000300800 */
[----:B----4-:R-:W-:Y:S04]  /*3cc90*/  STL.64 [R1+0xeb8], R18 ;  /* 0x000eb81201007387 */ /* 0x010fe80000100a00 */
[----:B---3--:R0:W-:Y:S04]  /*3cca0*/  STL.64 [R1+0xeb0], R16 ;  /* 0x000eb01001007387 */ /* 0x0081e80000100a00 */
[----:B--2---:R-:W2:Y:S04]  /*3ccb0*/  LDL.LU R24, [R1+0x150] ;  /* 0x0001500001187983 */ /* 0x004ea80000300800 */
[----:B------:R-:W2:Y:S04]  /*3ccc0*/  LDL.LU R25, [R1+0x154] ;  /* 0x0001540001197983 */ /* 0x000ea80000300800 */
[----:B------:R-:W3:Y:S04]  /*3ccd0*/  LDL.LU R26, [R1+0x158] ;  /* 0x00015800011a7983 */ /* 0x000ee80000300800 */
[----:B------:R-:W3:Y:S04]  /*3cce0*/  LDL.LU R27, [R1+0x15c] ;  /* 0x00015c00011b7983 */ /* 0x000ee80000300800 */
[----:B---3--:R-:W-:Y:S04]  /*3ccf0*/  STL.64 [R1+0xec8], R26 ;  /* 0x000ec81a01007387 */ /* 0x008fe80000100a00 */
[----:B--2---:R-:W-:Y:S04]  /*3cd00*/  STL.64 [R1+0xec0], R24 ;  /* 0x000ec01801007387 */ /* 0x004fe80000100a00 */
[----:B0-----:R-:W2:Y:S04]  /*3cd10*/  LDL.LU R16, [R1+0x130] ;  /* 0x0001300001107983 */ /* 0x001ea80000300800 */
[----:B------:R-:W2:Y:S04]  /*3cd20*/  LDL.LU R17, [R1+0x134] ;  /* 0x0001340001117983 */ /* 0x000ea80000300800 */
[----:B------:R-:W3:Y:S04]  /*3cd30*/  LDL.LU R18, [R1+0x138] ;  /* 0x0001380001127983 */ /* 0x000ee80000300800 */
[----:B------:R-:W3:Y:S04]  /*3cd40*/  LDL.LU R19, [R1+0x13c] ;  /* 0x00013c0001137983 */ /* 0x000ee80000300800 */
[----:B---3--:R-:W-:Y:S04]  /*3cd50*/  STL.64 [R1+0xed8], R18 ;  /* 0x000ed81201007387 */ /* 0x008fe80000100a00 */
[----:B--2---:R0:W-:Y:S04]  /*3cd60*/  STL.64 [R1+0xed0], R16 ;  /* 0x000ed01001007387 */ /* 0x0041e80000100a00 */
[----:B------:R-:W2:Y:S04]  /*3cd70*/  LDL.LU R20, [R1+0x140] ;  /* 0x0001400001147983 */ /* 0x000ea80000300800 */
[----:B------:R-:W2:Y:S04]  /*3cd80*/  LDL.LU R21, [R1+0x144] ;  /* 0x0001440001157983 */ /* 0x000ea80000300800 */
[----:B------:R-:W3:Y:S04]  /*3cd90*/  LDL.LU R22, [R1+0x148] ;  /* 0x0001480001167983 */ /* 0x000ee80000300800 */
[----:B------:R-:W3:Y:S04]  /*3cda0*/  LDL.LU R23, [R1+0x14c] ;  /* 0x00014c0001177983 */ /* 0x000ee80000300800 */
[----:B---3--:R-:W-:Y:S04]  /*3cdb0*/  STL.64 [R1+0xee8], R22 ;  /* 0x000ee81601007387 */ /* 0x008fe80000100a00 */
[----:B--2---:R1:W-:Y:S04]  /*3cdc0*/  STL.64 [R1+0xee0], R20 ;  /* 0x000ee01401007387 */ /* 0x0043e80000100a00 */
[----:B0-----:R-:W2:Y:S04]  /*3cdd0*/  LDL.LU R16, [R1+0xe0] ;  /* 0x0000e00001107983 */ /* 0x001ea80000300800 */
[----:B------:R-:W2:Y:S04]  /*3cde0*/  LDL.LU R17, [R1+0xe4] ;  /* 0x0000e40001117983 */ /* 0x000ea80000300800 */
[----:B------:R-:W3:Y:S04]  /*3cdf0*/  LDL.LU R18, [R1+0xe8] ;  /* 0x0000e80001127983 */ /* 0x000ee80000300800 */
[----:B------:R-:W3:Y:S04]  /*3ce00*/  LDL.LU R19, [R1+0xec] ;  /* 0x0000ec0001137983 */ /* 0x000ee80000300800 */
[----:B---3--:R-:W-:Y:S04]  /*3ce10*/  STL.64 [R1+0xef8], R18 ;  /* 0x000ef81201007387 */ /* 0x008fe80000100a00 */
[----:B--2---:R0:W-:Y:S04]  /*3ce20*/  STL.64 [R1+0xef0], R16 ;  /* 0x000ef01001007387 */ /* 0x0041e80000100a00 */
[----:B-1----:R-:W2:Y:S04]  /*3ce30*/  LDL.LU R20, [R1+0xd0] ;  /* 0x0000d00001147983 */ /* 0x002ea80000300800 */
        /* <DEDUP_REMOVED lines=71> */
[----:B0-----:R-:W2:Y:S04]  /*3d2b0*/  LDL.LU R16, [R1] ;  /* 0x0000000001107983 */ /* 0x001ea80000300800 */
[----:B------:R-:W2:Y:S04]  /*3d2c0*/  LDL.LU R17, [R1+0x4] ;  /* 0x0000040001117983 */ /* 0x000ea80000300800 */
[----:B------:R-:W2:Y:S04]  /*3d2d0*/  LDL.LU R18, [R1+0x8] ;  /* 0x0000080001127983 */ /* 0x000ea80000300800 */
[----:B------:R-:W2:Y:S04]  /*3d2e0*/  LDL.LU R19, [R1+0xc] ;  /* 0x00000c0001137983 */ /* 0x000ea80000300800 */
[----:B------:R-:W3:Y:S04]  /*3d2f0*/  LDL.LU R20, [R1+0xb0] ;  /* 0x0000b00001147983 */ /* 0x000ee80000300800 */
[----:B------:R-:W3:Y:S04]  /*3d300*/  LDL.LU R21, [R1+0xb4] ;  /* 0x0000b40001157983 */ /* 0x000ee80000300800 */
[----:B------:R-:W3:Y:S04]  /*3d310*/  LDL.LU R22, [R1+0xb8] ;  /* 0x0000b80001167983 */ /* 0x000ee80000300800 */
[----:B------:R-:W3:Y:S04]  /*3d320*/  LDL.LU R23, [R1+0xbc] ;  /* 0x0000bc0001177983 */ /* 0x000ee80000300800 */
[----:B------:R-:W4:Y:S04]  /*3d330*/  LDL.LU R24, [R1+0xf0] ;  /* 0x0000f00001187983 */ /* 0x000f280000300800 */
[----:B------:R-:W4:Y:S04]  /*3d340*/  LDL.LU R25, [R1+0xf4] ;  /* 0x0000f40001197983 */ /* 0x000f280000300800 */
[----:B------:R-:W4:Y:S04]  /*3d350*/  LDL.LU R26, [R1+0xf8] ;  /* 0x0000f800011a7983 */ /* 0x000f280000300800 */
[----:B------:R-:W4:Y:S04]  /*3d360*/  LDL.LU R27, [R1+0xfc] ;  /* 0x0000fc00011b7983 */ /* 0x000f280000300800 */
[----:B------:R-:W5:Y:S04]  /*3d370*/  LDL.LU R12, [R1+0x120] ;  /* 0x00012000010c7983 */ /* 0x000f680000300800 */
[----:B------:R-:W5:Y:S04]  /*3d380*/  LDL.LU R13, [R1+0x124] ;  /* 0x00012400010d7983 */ /* 0x000f680000300800 */
[----:B------:R-:W5:Y:S04]  /*3d390*/  LDL.LU R14, [R1+0x128] ;  /* 0x00012800010e7983 */ /* 0x000f680000300800 */
[----:B------:R-:W5:Y:S04]  /*3d3a0*/  LDL.LU R15, [R1+0x12c] ;  /* 0x00012c00010f7983 */ /* 0x000f680000300800 */
[----:B------:R0:W-:Y:S04]  /*3d3b0*/  STS.128 [R0+0x200], R8 ;  /* 0x0002000800007388 */ /* 0x0001e80000000c00 */
[----:B------:R1:W-:Y:S04]  /*3d3c0*/  STS.128 [R0+0x1200], R4 ;  /* 0x0012000400007388 */ /* 0x0003e80000000c00 */
[----:B0-----:R-:W3:Y:S04]  /*3d3d0*/  LDL.LU R8, [R1+0x200] ;  /* 0x0002000001087983 */ /* 0x001ee80000300800 */
[----:B------:R-:W3:Y:S04]  /*3d3e0*/  LDL.LU R9, [R1+0x204] ;  /* 0x0002040001097983 */ /* 0x000ee80000300800 */
[----:B------:R-:W3:Y:S04]  /*3d3f0*/  LDL.LU R10, [R1+0x208] ;  /* 0x00020800010a7983 */ /* 0x000ee80000300800 */
[----:B------:R-:W3:Y:S04]  /*3d400*/  LDL.LU R11, [R1+0x20c] ;  /* 0x00020c00010b7983 */ /* 0x000ee80000300800 */
[----:B-1----:R-:W3:Y:S04]  /*3d410*/  LDL.LU R4, [R1+0x1b0] ;  /* 0x0001b00001047983 */ /* 0x002ee80000300800 */
[----:B------:R-:W3:Y:S04]  /*3d420*/  LDL.LU R5, [R1+0x1b4] ;  /* 0x0001b40001057983 */ /* 0x000ee80000300800 */
[----:B------:R-:W3:Y:S04]  /*3d430*/  LDL.LU R6, [R1+0x1b8] ;  /* 0x0001b80001067983 */ /* 0x000ee80000300800 */
[----:B------:R-:W3:Y:S04]  /*3d440*/  LDL.LU R7, [R1+0x1bc] ;  /* 0x0001bc0001077983 */ /* 0x000ee80000300800 */
[----:B--2---:R0:W-:Y:S04]  /*3d450*/  STS.128 [R0+0x280], R16 ;  /* 0x0002801000007388 */ /* 0x0041e80000000c00 */
[----:B0-----:R-:W2:Y:S04]  /*3d460*/  LDL.LU.64 R18, [R1+0xfb8] ;  /* 0x000fb80001127983 */ /* 0x001ea80000300a00 */
[----:B------:R-:W2:Y:S04]  /*3d470*/  LDL.LU.64 R16, [R1+0xfb0] ;  /* 0x000fb00001107983 */ /* 0x000ea80000300a00 */
        /* <DEDUP_REMOVED lines=30> */
[----:B---3--:R0:W-:Y:S04]  /*3d660*/  STS.128 [R0+0x1800], R20 ;  /* 0x0018001400007388 */ /* 0x0081e80000000c00 */
[----:B0-----:R-:W3:Y:S04]  /*3d670*/  LDL.LU.64 R22, [R1+0xf08] ;  /* 0x000f080001167983 */ /* 0x001ee80000300a00 */
[----:B------:R-:W3:Y:S04]  /*3d680*/  LDL.LU.64 R20, [R1+0xf00] ;  /* 0x000f000001147983 */ /* 0x000ee80000300a00 */
        /* <DEDUP_REMOVED lines=9> */
[----:B----4-:R0:W-:Y:S04]  /*3d720*/  STS.128 [R0+0x1a00], R24 ;  /* 0x001a001800007388 */ /* 0x0101e80000000c00 */
[----:B-----5:R1:W-:Y:S04]  /*3d730*/  STS.128 [R0+0xa80], R12 ;  /* 0x000a800c00007388 */ /* 0x0203e80000000c00 */
[----:B0-----:R-:W4:Y:S04]  /*3d740*/  LDL.LU.64 R26, [R1+0xec8] ;  /* 0x000ec800011a7983 */ /* 0x001f280000300a00 */
[----:B------:R-:W4:Y:S04]  /*3d750*/  LDL.LU.64 R24, [R1+0xec0] ;  /* 0x000ec00001187983 */ /* 0x000f280000300a00 */
[----:B-1----:R-:W5:Y:S04]  /*3d760*/  LDL R14, [R1+0x6e8] ;  /* 0x0006e800010e7983 */ /* 0x002f680000100800 */
[----:B--2---:R0:W-:Y:S04]  /*3d770*/  STS.128 [R0+0x1a80], R16 ;  /* 0x001a801000007388 */ /* 0x0041e80000000c00 */
[----:B0-----:R-:W2:Y:S04]  /*3d780*/  LDL.LU.64 R18, [R1+0xeb8] ;  /* 0x000eb80001127983 */ /* 0x001ea80000300a00 */
[----:B------:R-:W2:Y:S04]  /*3d790*/  LDL.LU.64 R16, [R1+0xeb0] ;  /* 0x000eb00001107983 */ /* 0x000ea80000300a00 */
[----:B---3--:R0:W-:Y:S04]  /*3d7a0*/  STS.128 [R0+0xc00], R20 ;  /* 0x000c001400007388 */ /* 0x0081e80000000c00 */
[----:B----4-:R1:W-:Y:S04]  /*3d7b0*/  STS.128 [R0+0x1c00], R24 ;  /* 0x001c001800007388 */ /* 0x0103e80000000c00 */
[----:B0-----:R-:W3:Y:S04]  /*3d7c0*/  LDL.LU.64 R22, [R1+0xea8] ;  /* 0x000ea80001167983 */ /* 0x001ee80000300a00 */
[----:B------:R-:W3:Y:S04]  /*3d7d0*/  LDL.LU.64 R20, [R1+0xea0] ;  /* 0x000ea00001147983 */ /* 0x000ee80000300a00 */
[----:B-1----:R-:W4:Y:S04]  /*3d7e0*/  LDL.LU.64 R26, [R1+0xe98] ;  /* 0x000e9800011a7983 */ /* 0x002f280000300a00 */
[----:B------:R-:W4:Y:S04]  /*3d7f0*/  LDL.LU.64 R24, [R1+0xe90] ;  /* 0x000e900001187983 */ /* 0x000f280000300a00 */
[----:B------:R-:W4:Y:S04]  /*3d800*/  LDL.LU R3, [R1+0xd0c] ;  /* 0x000d0c0001037983 */ /* 0x000f280000300800 */
[----:B--2---:R0:W-:Y:S04]  /*3d810*/  STS.128 [R0+0xc80], R16 ;  /* 0x000c801000007388 */ /* 0x0041e80000000c00 */
[----:B0-----:R-:W2:Y:S04]  /*3d820*/  LDL.LU.64 R18, [R1+0xe88] ;  /* 0x000e880001127983 */ /* 0x001ea80000300a00 */
[----:B------:R-:W2:Y:S04]  /*3d830*/  LDL.LU.64 R16, [R1+0xe80] ;  /* 0x000e800001107983 */ /* 0x000ea80000300a00 */
[----:B---3--:R0:W-:Y:S04]  /*3d840*/  STS.128 [R0+0x1c80], R20 ;  /* 0x001c801400007388 */ /* 0x0081e80000000c00 */
[----:B------:R-:W-:Y:S04]  /*3d850*/  STS.128 [R0+0xe00], R4 ;  /* 0x000e000400007388 */ /* 0x000fe80000000c00 */
[----:B------:R-:W-:Y:S04]  /*3d860*/  STS.128 [R0+0x1e00], R8 ;  /* 0x001e000800007388 */ /* 0x000fe80000000c00 */
[----:B----4-:R-:W-:Y:S01]  /*3d870*/  STS.128 [R0+0x1e80], R24 ;  /* 0x001e801800007388 */ /* 0x010fe20000000c00 */
[----:B------:R-:W-:-:S02]  /*3d880*/  LOP3.LUT R13, R2, 0x20, RZ, 0x3c, !PT ;  /* 0x00000020020d7812 */ /* 0x000fc400078e3cff */
[----:B------:R-:W-:Y:S01]  /*3d890*/  LOP3.LUT R12, R2, 0x40, RZ, 0x3c, !PT ;  /* 0x00000040020c7812 */ /* 0x000fe200078e3cff */
[----:B0-----:R-:W3:Y:S04]  /*3d8a0*/  LDL.LU R21, [R1+0xe78] ;  /* 0x000e780001157983 */ /* 0x001ee80000300800 */
[----:B--2---:R-:W-:Y:S04]  /*3d8b0*/  STS.128 [R0+0xe80], R16 ;  /* 0x000e801000007388 */ /* 0x004fe80000000c00 */
[----:B------:R-:W-:Y:S06]  /*3d8c0*/  BAR.SYNC.DEFER_BLOCKING 0x0 ;  /* 0x0000000000007b1d */ /* 0x000fec0000010000 */
[----:B------:R-:W0:Y:S04]  /*3d8d0*/  LDS.128 R4, [R2] ;  /* 0x0000000002047984 */ /* 0x000e280000000c00 */
[----:B------:R-:W1:Y:S04]  /*3d8e0*/  LDS.128 R16, [R12] ;  /* 0x000000000c107984 */ /* 0x000e680000000c00 */
[----:B0-----:R-:W-:Y:S01]  /*3d8f0*/  STL.64 [R1+0xd0], R4 ;  /* 0x0000d00401007387 */ /* 0x001fe20000100a00 */
[----:B------:R-:W-:-:S03]  /*3d900*/  IMAD.MOV.U32 R10, RZ, RZ, R4 ;  /* 0x000000ffff0a7224 */ /* 0x000fc600078e0004 */
[----:B------:R-:W-:Y:S04]  /*3d910*/  STL.64 [R1+0xd8], R6 ;  /* 0x0000d80601007387 */ /* 0x000fe80000100a00 */
[----:B------:R-:W0:Y:S01]  /*3d920*/  LDS.128 R4, [R13] ;  /* 0x000000000d047984 */ /* 0x000e220000000c00 */
[----:B-1----:R-:W-:-:S03]  /*3d930*/  IMAD.MOV.U32 R11, RZ, RZ, R16 ;  /* 0x000000ffff0b7224 */ /* 0x002fc600078e0010 */
[----:B0-----:R-:W-:Y:S04]  /*3d940*/  STL.64 [R1+0x70], R4 ;  /* 0x0000700401007387 */ /* 0x001fe80000100a00 */
[----:B------:R-:W-:Y:S04]  /*3d950*/  STL.64 [R1+0x78], R6 ;  /* 0x0000780601007387 */ /* 0x000fe80000100a00 */
[----:B------:R0:W-:Y:S02]  /*3d960*/  STL.64 [R1+0x170], R16 ;  /* 0x0001701001007387 */ /* 0x0001e40000100a00 */
[----:B0-----:R-:W-:-:S05]  /*3d970*/  LOP3.LUT R16, R2, 0x60, RZ, 0x3c, !PT ;  /* 0x0000006002107812 */ /* 0x001fca00078e3cff */
[----:B------:R-:W0:Y:S04]  /*3d980*/  LDS.128 R24, [R16] ;  /* 0x0000000010187984 */ /* 0x000e280000000c00 */
[----:B------:R-:W-:Y:S04]  /*3d990*/  STL.64 [R1+0x178], R18 ;  /* 0x0001781201007387 */ /* 0x000fe80000100a00 */
[----:B0-----:R-:W-:Y:S01]  /*3d9a0*/  STL.64 [R1+0x1d0], R24 ;  /* 0x0001d01801007387 */ /* 0x001fe20000100a00 */
[----:B------:R-:W-:-:S03]  /*3d9b0*/  IMAD.MOV.U32 R20, RZ, RZ, R24 ;  /* 0x000000ffff147224 */ /* 0x000fc600078e0018 */
[----:B------:R-:W-:Y:S04]  /*3d9c0*/  STL.64 [R1+0x1d8], R26 ;  /* 0x0001d81a01007387 */ /* 0x000fe80000100a00 */
[----:B------:R-:W0:Y:S04]  /*3d9d0*/  LDS.128 R24, [R2+0x2000] ;  /* 0x0020000002187984 */ /* 0x000e280000000c00 */
        /* <DEDUP_REMOVED lines=11> */
[----:B------:R-:W0:Y:S01]  /*3da90*/  LDS.128 R24, [R16+0x2000] ;  /* 0x0020000010187984 */ /* 0x000e220000000c00 */
[----:B------:R-:W-:Y:S01]  /*3daa0*/  SHF.R.U32.HI R29, RZ, 0x8, R28 ;  /* 0x00000008ff1d7819 */ /* 0x000fe2000001161c */
[----:B------:R-:W-:-:S03]  /*3dab0*/  IMAD.MOV.U32 R9, RZ, RZ, R4 ;  /* 0x000000ffff097224 */ /* 0x000fc600078e0004 */
[----:B------:R-:W-:Y:S01]  /*3dac0*/  SGXT.U32 R29, R29, 0x1 ;  /* 0x000000011d1d781a */ /* 0x000fe20000000000 */
[C---:B------:R-:W-:Y:S01]  /*3dad0*/  IMAD R4, R3.reuse, c[0x0][0x194], RZ ;  /* 0x0000650003047a24 */ /* 0x040fe200078e02ff */
[----:B------:R-:W-:Y:S02]  /*3dae0*/  ISETP.GE.AND P0, PT, R3, c[0x0][0x178], PT ;  /* 0x00005e0003007a0c */ /* 0x000fe40003f06270 */
[C---:B-----5:R-:W-:Y:S02]  /*3daf0*/  LOP3.LUT R5, R14.reuse, R29, RZ, 0xfc, !PT ;  /* 0x0000001d0e057212 */ /* 0x060fe400078efcff */
[----:B------:R-:W-:Y:S02]  /*3db00*/  LOP3.LUT R7, R14, 0x2, R29, 0xfe, !PT ;  /* 0x000000020e077812 */ /* 0x000fe400078efe1d */
[C---:B------:R-:W-:Y:S01]  /*3db10*/  ISETP.LT.AND P1, PT, R5.reuse, c[0x0][0x17c], !P0 ;  /* 0x00005f0005007a0c */ /* 0x040fe20004721270 */
[----:B------:R-:W-:Y:S01]  /*3db20*/  IMAD R5, R5, c[0x0][0x198], RZ ;  /* 0x0000660005057a24 */ /* 0x000fe200078e02ff */
[----:B------:R-:W-:-:S02]  /*3db30*/  LEA R3, P2, R4, c[0x0][0x170], 0x1 ;  /* 0x00005c0004037a11 */ /* 0x000fc400078408ff */
[C---:B------:R-:W-:Y:S01]  /*3db40*/  ISETP.LT.AND P5, PT, R7.reuse, c[0x0][0x17c], !P0 ;  /* 0x00005f0007007a0c */ /* 0x040fe200047a1270 */
[----:B------:R-:W-:Y:S01]  /*3db50*/  IMAD R7, R7, c[0x0][0x198], RZ ;  /* 0x0000660007077a24 */ /* 0x000fe200078e02ff */
[----:B------:R-:W-:Y:S02]  /*3db60*/  LEA.HI.X.SX32 R0, R4, c[0x0][0x174], 0x1, P2 ;  /* 0x00005d0004007a11 */ /* 0x000fe400010f0eff */
[----:B------:R-:W-:Y:S01]  /*3db70*/  LEA R4, P2, R5, R3, 0x1 ;  /* 0x0000000305047211 */ /* 0x000fe200078408ff */
[----:B0-----:R-:W-:Y:S01]  /*3db80*/  STL.64 [R1+0x1b0], R24 ;  /* 0x0001b01801007387 */ /* 0x001fe20000100a00 */
[----:B------:R-:W-:-:S03]  /*3db90*/  IMAD.MOV.U32 R15, RZ, RZ, R24 ;  /* 0x000000ffff0f7224 */ /* 0x000fc600078e0018 */
[----:B------:R-:W-:Y:S04]  /*3dba0*/  STL.64 [R1+0x1b8], R26 ;  /* 0x0001b81a01007387 */ /* 0x000fe80000100a00 */
[----:B------:R-:W0:Y:S01]  /*3dbb0*/  LDS.128 R24, [R2+0x4000] ;  /* 0x0040000002187984 */ /* 0x000e220000000c00 */
[-C--:B------:R-:W-:Y:S02]  /*3dbc0*/  LEA.HI.X.SX32 R5, R5, R0.reuse, 0x1, P2 ;  /* 0x0000000005057211 */ /* 0x080fe400010f0eff */
[C---:B------:R-:W-:Y:S02]  /*3dbd0*/  LEA R6, P3, R7.reuse, R3, 0x1 ;  /* 0x0000000307067211 */ /* 0x040fe400078608ff */
[----:B------:R-:W-:Y:S01]  /*3dbe0*/  LOP3.LUT R8, R14, 0x4, R29, 0xfe, !PT ;  /* 0x000000040e087812 */ /* 0x000fe200078efe1d */
[----:B------:R1:W-:Y:S01]  /*3dbf0*/  @P1 STG.E.U16 [R4.64], R10 ;  /* 0x0000000a04001986 */ /* 0x0003e2000c10150a */
[----:B------:R-:W-:-:S02]  /*3dc00*/  LEA.HI.X.SX32 R7, R7, R0, 0x1, P3 ;  /* 0x0000000007077211 */ /* 0x000fc400018f0eff */
[----:B------:R-:W-:-:S03]  /*3dc10*/  ISETP.LT.AND P4, PT, R8, c[0x0][0x17c], !P0 ;  /* 0x00005f0008007a0c */ /* 0x000fc60004781270 */
[----:B------:R2:W-:Y:S01]  /*3dc20*/  @P5 STG.E.U16 [R6.64], R9 ;  /* 0x0000000906005986 */ /* 0x0005e2000c10150a */
[----:B-1----:R-:W-:-:S05]  /*3dc30*/  IMAD R4, R8, c[0x0][0x198], RZ ;  /* 0x0000660008047a24 */ /* 0x002fca00078e02ff */
[----:B--2---:R-:W-:-:S04]  /*3dc40*/  LEA R6, P3, R4, R3, 0x1 ;  /* 0x0000000304067211 */ /* 0x004fc800078608ff */
[----:B------:R-:W-:-:S05]  /*3dc50*/  LEA.HI.X.SX32 R7, R4, R0, 0x1, P3 ;  /* 0x0000000004077211 */ /* 0x000fca00018f0eff */
[----:B------:R1:W-:Y:S04]  /*3dc60*/  @P4 STG.E.U16 [R6.64], R11 ;  /* 0x0000000b06004986 */ /* 0x0003e8000c10150a */
[----:B0-----:R-:W-:Y:S04]  /*3dc70*/  STL.64 [R1+0x1f0], R24 ;  /* 0x0001f01801007387 */ /* 0x001fe80000100a00 */
[----:B------:R-:W-:Y:S01]  /*3dc80*/  STL.64 [R1+0x1f8], R26 ;  /* 0x0001f81a01007387 */ /* 0x000fe20000100a00 */
[----:B-1----:R-:W-:-:S03]  /*3dc90*/  IMAD.MOV.U32 R11, RZ, RZ, R24 ;  /* 0x000000ffff0b7224 */ /* 0x002fc600078e0018 */
[----:B------:R-:W0:Y:S01]  /*3dca0*/  LDS.128 R24, [R13+0x4000] ;  /* 0x004000000d187984 */ /* 0x000e220000000c00 */
[----:B------:R-:W-:-:S04]  /*3dcb0*/  LOP3.LUT R5, R14, 0x6, R29, 0xfe, !PT ;  /* 0x000000060e057812 */ /* 0x000fc800078efe1d */
[C---:B------:R-:W-:Y:S01]  /*3dcc0*/  ISETP.LT.AND P2, PT, R5.reuse, c[0x0][0x17c], !P0 ;  /* 0x00005f0005007a0c */ /* 0x040fe20004741270 */
[----:B------:R-:W-:Y:S01]  /*3dcd0*/  IMAD R5, R5, c[0x0][0x198], RZ ;  /* 0x0000660005057a24 */ /* 0x000fe200078e02ff */
[----:B0-----:R-:W-:Y:S01]  /*3dce0*/  STL [R1+0x1e4], R25 ;  /* 0x0001e41901007387 */ /* 0x001fe20000100800 */
[----:B------:R-:W-:-:S03]  /*3dcf0*/  IMAD.MOV.U32 R22, RZ, RZ, R24 ;  /* 0x000000ffff167224 */ /* 0x000fc600078e0018 */
[----:B------:R-:W-:Y:S04]  /*3dd00*/  STL.64 [R1+0x1e8], R26 ;  /* 0x0001e81a01007387 */ /* 0x000fe80000100a00 */
[----:B------:R-:W0:Y:S01]  /*3dd10*/  LDS.128 R24, [R12+0x4000] ;  /* 0x004000000c187984 */ /* 0x000e220000000c00 */
[----:B------:R-:W-:-:S04]  /*3dd20*/  LEA R4, P5, R5, R3, 0x1 ;  /* 0x0000000305047211 */ /* 0x000fc800078a08ff */
[----:B------:R-:W-:-:S05]  /*3dd30*/  LEA.HI.X.SX32 R5, R5, R0, 0x1, P5 ;  /* 0x0000000005057211 */ /* 0x000fca00028f0eff */
[----:B------:R1:W-:Y:S04]  /*3dd40*/  @P2 STG.E.U16 [R4.64], R20 ;  /* 0x0000001404002986 */ /* 0x0003e8000c10150a */
[----:B0-----:R-:W-:Y:S01]  /*3dd50*/  STL.64 [R1+0x180], R24 ;  /* 0x0001801801007387 */ /* 0x001fe20000100a00 */
[----:B-1----:R-:W-:-:S03]  /*3dd60*/  IMAD.MOV.U32 R20, RZ, RZ, R24 ;  /* 0x000000ffff147224 */ /* 0x002fc600078e0018 */
[----:B------:R-:W-:Y:S04]  /*3dd70*/  STL.64 [R1+0x188], R26 ;  /* 0x0001881a01007387 */ /* 0x000fe80000100a00 */
        /* <DEDUP_REMOVED lines=10> */
[----:B------:R1:W-:Y:S01]  /*3de20*/  @P1 STG.E.U16 [R6.64], R19 ;  /* 0x0000001306001986 */ /* 0x0003e2000c10150a */
[----:B------:R-:W-:-:S04]  /*3de30*/  LOP3.LUT R10, R14, 0xa, R29, 0xfe, !PT ;  /* 0x0000000a0e0a7812 */ /* 0x000fc800078efe1d */
[C---:B------:R-:W-:Y:S01]  /*3de40*/  ISETP.LT.AND P3, PT, R10.reuse, c[0x0][0x17c], !P0 ;  /* 0x00005f000a007a0c */ /* 0x040fe20004761270 */
[----:B------:R-:W-:Y:S01]  /*3de50*/  IMAD R10, R10, c[0x0][0x198], RZ ;  /* 0x000066000a0a7a24 */ /* 0x000fe200078e02ff */
[----:B------:R-:W-:-:S04]  /*3de60*/  LOP3.LUT R4, R14, 0xc, R29, 0xfe, !PT ;  /* 0x0000000c0e047812 */ /* 0x000fc800078efe1d */
[----:B------:R-:W-:Y:S01]  /*3de70*/  LEA R8, P5, R10, R3, 0x1 ;  /* 0x000000030a087211 */ /* 0x000fe200078a08ff */
[----:B0-----:R-:W-:Y:S01]  /*3de80*/  STL.64 [R1+0x1c0], R24 ;  /* 0x0001c01801007387 */ /* 0x001fe20000100a00 */
[----:B-1----:R-:W-:-:S03]  /*3de90*/  IMAD.MOV.U32 R19, RZ, RZ, R24 ;  /* 0x000000ffff137224 */ /* 0x002fc600078e0018 */
[----:B------:R-:W-:Y:S04]  /*3dea0*/  STL.64 [R1+0x1c8], R26 ;  /* 0x0001c81a01007387 */ /* 0x000fe80000100a00 */
[----:B------:R-:W0:Y:S01]  /*3deb0*/  LDS.128 R24, [R13+0x6000] ;  /* 0x006000000d187984 */ /* 0x000e220000000c00 */
[C---:B------:R-:W-:Y:S01]  /*3dec0*/  ISETP.LT.AND P4, PT, R4.reuse, c[0x0][0x17c], !P0 ;  /* 0x00005f0004007a0c */ /* 0x040fe20004781270 */
[----:B------:R-:W-:Y:S01]  /*3ded0*/  IMAD R4, R4, c[0x0][0x198], RZ ;  /* 0x0000660004047a24 */ /* 0x000fe200078e02ff */
[----:B------:R-:W-:Y:S02]  /*3dee0*/  LEA.HI.X.SX32 R9, R10, R0, 0x1, P5 ;  /* 0x000000000a097211 */ /* 0x000fe400028f0eff */
[--C-:B------:R-:W-:Y:S02]  /*3def0*/  LOP3.LUT R5, R14, 0xe, R29.reuse, 0xfe, !PT ;  /* 0x0000000e0e057812 */ /* 0x100fe400078efe1d */
[----:B------:R-:W-:Y:S01]  /*3df00*/  LEA R6, P2, R4, R3, 0x1 ;  /* 0x0000000304067211 */ /* 0x000fe200078408ff */
[----:B------:R1:W-:Y:S01]  /*3df10*/  @P3 STG.E.U16 [R8.64], R18 ;  /* 0x0000001208003986 */ /* 0x0003e2000c10150a */
[----:B------:R-:W-:-:S02]  /*3df20*/  LOP3.LUT R10, R14, 0x12, R29, 0xfe, !PT ;  /* 0x000000120e0a7812 */ /* 0x000fc400078efe1d */
[C---:B------:R-:W-:Y:S01]  /*3df30*/  ISETP.LT.AND P1, PT, R5.reuse, c[0x0][0x17c], !P0 ;  /* 0x00005f0005007a0c */ /* 0x040fe20004721270 */
[----:B------:R-:W-:Y:S01]  /*3df40*/  IMAD R5, R5, c[0x0][0x198], RZ ;  /* 0x0000660005057a24 */ /* 0x000fe200078e02ff */
[----:B------:R-:W-:Y:S02]  /*3df50*/  LEA.HI.X.SX32 R7, R4, R0, 0x1, P2 ;  /* 0x0000000004077211 */ /* 0x000fe400010f0eff */
[----:B------:R-:W-:Y:S02]  /*3df60*/  ISETP.LT.AND P3, PT, R10, c[0x0][0x17c], !P0 ;  /* 0x00005f000a007a0c */ /* 0x000fe40004761270 */
[----:B-1----:R-:W-:Y:S01]  /*3df70*/  LOP3.LUT R9, R14, 0x10, R29, 0xfe, !PT ;  /* 0x000000100e097812 */ /* 0x002fe200078efe1d */
[----:B------:R-:W-:-:S03]  /*3df80*/  IMAD R10, R10, c[0x0][0x198], RZ ;  /* 0x000066000a0a7a24 */ /* 0x000fc600078e02ff */
[C---:B------:R-:W-:Y:S01]  /*3df90*/  ISETP.LT.AND P2, PT, R9.reuse, c[0x0][0x17c], !P0 ;  /* 0x00005f0009007a0c */ /* 0x040fe20004741270 */
[----:B------:R-:W-:Y:S01]  /*3dfa0*/  IMAD R9, R9, c[0x0][0x198], RZ ;  /* 0x0000660009097a24 */ /* 0x000fe200078e02ff */
[----:B------:R1:W-:Y:S01]  /*3dfb0*/  @P4 STG.E.U16 [R6.64], R17 ;  /* 0x0000001106004986 */ /* 0x0003e2000c10150a */
[CC--:B------:R-:W-:Y:S02]  /*3dfc0*/  LEA R4, P4, R5.reuse, R3.reuse, 0x1 ;  /* 0x0000000305047211 */ /* 0x0c0fe400078808ff */
[-C--:B------:R-:W-:Y:S02]  /*3dfd0*/  LEA R8, P6, R10, R3.reuse, 0x1 ;  /* 0x000000030a087211 */ /* 0x080fe400078c08ff */
[----:B------:R-:W-:Y:S02]  /*3dfe0*/  LEA.HI.X.SX32 R5, R5, R0, 0x1, P4 ;  /* 0x0000000005057211 */ /* 0x000fe400020f0eff */
[----:B-1----:R-:W-:-:S04]  /*3dff0*/  LEA R6, P5, R9, R3, 0x1 ;  /* 0x0000000309067211 */ /* 0x002fc800078a08ff */
[-C--:B------:R-:W-:Y:S02]  /*3e000*/  LEA.HI.X.SX32 R7, R9, R0.reuse, 0x1, P5 ;  /* 0x0000000009077211 */ /* 0x080fe400028f0eff */
[----:B------:R-:W-:Y:S01]  /*3e010*/  LEA.HI.X.SX32 R9, R10, R0, 0x1, P6 ;  /* 0x000000000a097211 */ /* 0x000fe200030f0eff */
[----:B0-----:R-:W-:Y:S01]  /*3e020*/  STL.64 [R1+0x1a0], R24 ;  /* 0x0001a01801007387 */ /* 0x001fe20000100a00 */
[----:B------:R-:W-:-:S03]  /*3e030*/  IMAD.MOV.U32 R18, RZ, RZ, R24 ;  /* 0x000000ffff127224 */ /* 0x000fc600078e0018 */
[----:B------:R-:W-:Y:S04]  /*3e040*/  STL.64 [R1+0x1a8], R26 ;  /* 0x0001a81a01007387 */ /* 0x000fe80000100a00 */
[----:B------:R-:W-:Y:S04]  /*3e050*/  @P1 STG.E.U16 [R4.64], R15 ;  /* 0x0000000f04001986 */ /* 0x000fe8000c10150a */
[----:B------:R-:W-:Y:S04]  /*3e060*/  @P2 STG.E.U16 [R6.64], R11 ;  /* 0x0000000b06002986 */ /* 0x000fe8000c10150a */
[----:B------:R-:W-:Y:S04]  /*3e070*/  STL.64 [R1+0xe70], R22 ;  /* 0x000e701601007387 */ /* 0x000fe80000100a00 */
[----:B------:R-:W0:Y:S04]  /*3e080*/  LDS.128 R24, [R12+0x6000] ;  /* 0x006000000c187984 */ /* 0x000e280000000c00 */
[----:B------:R-:W-:Y:S04]  /*3e090*/  @P3 STG.E.U16 [R8.64], R22 ;  /* 0x0000001608003986 */ /* 0x000fe8000c10150a */
[----:B---3--:R-:W-:Y:S04]  /*3e0a0*/  STL.64 [R1+0xe68], R20 ;  /* 0x000e681401007387 */ /* 0x008fe80000100a00 */
[----:B------:R-:W1:Y:S04]  /*3e0b0*/  LDS.128 R20, [R16+0x6000] ;  /* 0x0060000010147984 */ /* 0x000e680000000c00 */
[----:B0-----:R-:W-:Y:S04]  /*3e0c0*/  STL [R1+0x134], R25 ;  /* 0x0001341901007387 */ /* 0x001fe80000100800 */
[----:B------:R-:W-:Y:S04]  /*3e0d0*/  STL.64 [R1+0x138], R26 ;  /* 0x0001381a01007387 */ /* 0x000fe80000100a00 */
[----:B-1----:R-:W-:Y:S01]  /*3e0e0*/  STL.64 [R1+0x140], R20 ;  /* 0x0001401401007387 */ /* 0x002fe20000100a00 */
[----:B------:R-:W-:-:S03]  /*3e0f0*/  IMAD.MOV.U32 R17, RZ, RZ, R20 ;  /* 0x000000ffff117224 */ /* 0x000fc600078e0014 */
[----:B------:R-:W-:Y:S04]  /*3e100*/  STL.64 [R1+0x148], R22 ;  /* 0x0001481601007387 */ /* 0x000fe80000100a00 */
[----:B------:R-:W0:Y:S04]  /*3e110*/  LDS.128 R20, [R2+0x8000] ;  /* 0x0080000002147984 */ /* 0x000e280000000c00 */
[----:B0-----:R-:W-:Y:S01]  /*3e120*/  STL.64 [R1+0x160], R20 ;  /* 0x0001601401007387 */ /* 0x001fe20000100a00 */
[----:B------:R-:W-:Y:S02]  /*3e130*/  IMAD.MOV.U32 R15, RZ, RZ, R20 ;  /* 0x000000ffff0f7224 */ /* 0x000fe400078e0014 */
[----:B------:R-:W-:Y:S01]  /*3e140*/  IMAD.MOV.U32 R28, RZ, RZ, R22 ;  /* 0x000000ffff1c7224 */ /* 0x000fe200078e0016 */
[----:B------:R-:W-:Y:S04]  /*3e150*/  STL [R1+0x16c], R23 ;  /* 0x00016c1701007387 */ /* 0x000fe80000100800 */
[----:B------:R-:W0:Y:S04]  /*3e160*/  LDS.128 R20, [R13+0x8000] ;  /* 0x008000000d147984 */ /* 0x000e280000000c00 */
[----:B------:R-:W-:Y:S04]  /*3e170*/  STL [R1+0xe24], R28 ;  /* 0x000e241c01007387 */ /* 0x000fe80000100800 */
[----:B0-----:R-:W-:Y:S01]  /*3e180*/  STL [R1+0x154], R21 ;  /* 0x0001541501007387 */ /* 0x001fe20000100800 */
[----:B------:R-:W-:-:S02]  /*3e190*/  IMAD.MOV.U32 R27, RZ, RZ, R22 ;  /* 0x000000ffff1b7224 */ /* 0x000fc400078e0016 */
[----:B------:R-:W-:Y:S01]  /*3e1a0*/  IMAD.MOV.U32 R25, RZ, RZ, R20 ;  /* 0x000000ffff197224 */ /* 0x000fe200078e0014 */
[----:B------:R0:W-:Y:S04]  /*3e1b0*/  STL [R1+0x15c], R23 ;  /* 0x00015c1701007387 */ /* 0x0001e80000100800 */
[----:B0-----:R-:W2:Y:S04]  /*3e1c0*/  LDL.LU.64 R22, [R1+0xe70] ;  /* 0x000e700001167983 */ /* 0x001ea80000300a00 */
[----:B------:R-:W3:Y:S01]  /*3e1d0*/  LDL.LU.64 R20, [R1+0xe68] ;  /* 0x000e680001147983 */ /* 0x000ee20000300a00 */
[----:B------:R-:W-:-:S02]  /*3e1e0*/  LOP3.LUT R6, R14, 0x14, R29, 0xfe, !PT ;  /* 0x000000140e067812 */ /* 0x000fc400078efe1d */
[C-C-:B------:R-:W-:Y:S02]  /*3e1f0*/  LOP3.LUT R7, R14.reuse, 0x16, R29.reuse, 0xfe, !PT ;  /* 0x000000160e077812 */ /* 0x140fe400078efe1d */
[--C-:B------:R-:W-:Y:S01]  /*3e200*/  LOP3.LUT R4, R14, 0x18, R29.reuse, 0xfe, !PT ;  /* 0x000000180e047812 */ /* 0x100fe200078efe1d */
[C---:B------:R-:W-:Y:S01]  /*3e210*/  IMAD R8, R6.reuse, c[0x0][0x198], RZ ;  /* 0x0000660006087a24 */ /* 0x040fe200078e02ff */
[C---:B------:R-:W-:Y:S01]  /*3e220*/  ISETP.LT.AND P2, PT, R7.reuse, c[0x0][0x17c], !P0 ;  /* 0x00005f0007007a0c */ /* 0x040fe20004741270 */
[----:B------:R-:W-:Y:S01]  /*3e230*/  IMAD R7, R7, c[0x0][0x198], RZ ;  /* 0x0000660007077a24 */ /* 0x000fe200078e02ff */
[----:B------:R-:W-:Y:S01]  /*3e240*/  ISETP.LT.AND P3, PT, R6, c[0x0][0x17c], !P0 ;  /* 0x00005f0006007a0c */ /* 0x000fe20004761270 */
[----:B------:R-:W-:Y:S01]  /*3e250*/  IMAD R9, R4, c[0x0][0x198], RZ ;  /* 0x0000660004097a24 */ /* 0x000fe200078e02ff */
[----:B------:R-:W-:Y:S02]  /*3e260*/  LOP3.LUT R5, R14, 0x1a, R29, 0xfe, !PT ;  /* 0x0000001a0e057812 */ /* 0x000fe400078efe1d */
[----:B------:R-:W-:-:S02]  /*3e270*/  ISETP.LT.AND P1, PT, R4, c[0x0][0x17c], !P0 ;  /* 0x00005f0004007a0c */ /* 0x000fc40004721270 */
[CC--:B------:R-:W-:Y:S02]  /*3e280*/  LEA R4, P6, R8.reuse, R3.reuse, 0x1 ;  /* 0x0000000308047211 */ /* 0x0c0fe400078c08ff */
[-C--:B------:R-:W-:Y:S01]  /*3e290*/  LEA R6, P4, R7, R3.reuse, 0x1 ;  /* 0x0000000307067211 */ /* 0x080fe200078808ff */
[C---:B------:R-:W-:Y:S01]  /*3e2a0*/  IMAD R11, R5.reuse, c[0x0][0x198], RZ ;  /* 0x00006600050b7a24 */ /* 0x040fe200078e02ff */
[----:B------:R-:W-:Y:S02]  /*3e2b0*/  ISETP.LT.AND P5, PT, R5, c[0x0][0x17c], !P0 ;  /* 0x00005f0005007a0c */ /* 0x000fe400047a1270 */
[-C--:B------:R-:W-:Y:S02]  /*3e2c0*/  LEA.HI.X.SX32 R5, R8, R0.reuse, 0x1, P6 ;  /* 0x0000000008057211 */ /* 0x080fe400030f0eff */
[----:B------:R-:W-:Y:S01]  /*3e2d0*/  LEA.HI.X.SX32 R7, R7, R0, 0x1, P4 ;  /* 0x0000000007077211 */ /* 0x000fe200020f0eff */
[----:B------:R-:W-:Y:S01]  /*3e2e0*/  STL [R1+0xe28], R27 ;  /* 0x000e281b01007387 */ /* 0x000fe20000100800 */
[----:B------:R-:W-:-:S02]  /*3e2f0*/  LEA R8, P6, R9, R3, 0x1 ;  /* 0x0000000309087211 */ /* 0x000fc400078c08ff */
[----:B------:R-:W-:Y:S02]  /*3e300*/  LEA R10, P4, R11, R3, 0x1 ;  /* 0x000000030b0a7211 */ /* 0x000fe400078808ff */
[-C--:B------:R-:W-:Y:S02]  /*3e310*/  LEA.HI.X.SX32 R9, R9, R0.reuse, 0x1, P6 ;  /* 0x0000000009097211 */ /* 0x080fe400030f0eff */
[----:B------:R-:W-:Y:S01]  /*3e320*/  LEA.HI.X.SX32 R11, R11, R0, 0x1, P4 ;  /* 0x000000000b0b7211 */ /* 0x000fe200020f0eff */
[----:B--2---:R-:W-:Y:S04]  /*3e330*/  STL.64 [R1+0xe48], R22 ;  /* 0x000e481601007387 */ /* 0x004fe80000100a00 */
[----:B---3--:R-:W-:Y:S04]  /*3e340*/  @P3 STG.E.U16 [R4.64], R20 ;  /* 0x0000001404003986 */ /* 0x008fe8000c10150a */
[----:B------:R0:W-:Y:S04]  /*3e350*/  @P2 STG.E.U16 [R6.64], R23 ;  /* 0x0000001706002986 */ /* 0x0001e8000c10150a */
[----:B------:R-:W-:Y:S04]  /*3e360*/  STL [R1+0xe44], R21 ;  /* 0x000e441501007387 */ /* 0x000fe80000100800 */
[----:B------:R-:W1:Y:S04]  /*3e370*/  LDS.128 R20, [R12+0x8000] ;  /* 0x008000000c147984 */ /* 0x000e680000000c00 */
[----:B------:R-:W-:Y:S01]  /*3e380*/  @P1 STG.E.U16 [R8.64], R19 ;  /* 0x0000001308001986 */ /* 0x000fe2000c10150a */
[----:B0-----:R-:W-:-:S03]  /*3e390*/  LOP3.LUT R6, R14, 0x1c, R29, 0xfe, !PT ;  /* 0x0000001c0e067812 */ /* 0x001fc600078efe1d */
[----:B------:R0:W-:Y:S01]  /*3e3a0*/  @P5 STG.E.U16 [R10.64], R18 ;  /* 0x000000120a005986 */ /* 0x0001e2000c10150a */
[C-C-:B------:R-:W-:Y:S02]  /*3e3b0*/  LOP3.LUT R5, R14.reuse, 0x1e, R29.reuse, 0xfe, !PT ;  /* 0x0000001e0e057812 */ /* 0x140fe400078efe1d */
[C-C-:B------:R-:W-:Y:S02]  /*3e3c0*/  LOP3.LUT R7, R14.reuse, 0x20, R29.reuse, 0xfe, !PT ;  /* 0x000000200e077812 */ /* 0x140fe400078efe1d */
[----:B------:R-:W-:Y:S01]  /*3e3d0*/  LOP3.LUT R4, R14, 0x22, R29, 0xfe, !PT ;  /* 0x000000220e047812 */ /* 0x000fe200078efe1d */
[----:B-1----:R-:W-:Y:S01]  /*3e3e0*/  STL.64 [R1+0x100], R20 ;  /* 0x0001001401007387 */ /* 0x002fe20000100a00 */
[----:B0-----:R-:W-:Y:S02]  /*3e3f0*/  IMAD.MOV.U32 R11, RZ, RZ, R20 ;  /* 0x000000ffff0b7224 */ /* 0x001fe400078e0014 */
[----:B------:R-:W-:Y:S01]  /*3e400*/  IMAD.MOV.U32 R26, RZ, RZ, R22 ;  /* 0x000000ffff1a7224 */ /* 0x000fe200078e0016 */
[----:B------:R-:W-:Y:S04]  /*3e410*/  STL [R1+0x10c], R23 ;  /* 0x00010c1701007387 */ /* 0x000fe80000100800 */
[----:B------:R-:W-:Y:S04]  /*3e420*/  STL.64 [R1+0xe60], R14 ;  /* 0x000e600e01007387 */ /* 0x000fe80000100a00 */
[----:B------:R-:W0:Y:S04]  /*3e430*/  LDS.128 R20, [R16+0x8000] ;  /* 0x0080000010147984 */ /* 0x000e280000000c00 */
[----:B------:R-:W-:Y:S04]  /*3e440*/  STL.64 [R1+0xe58], R12 ;  /* 0x000e580c01007387 */ /* 0x000fe80000100a00 */
[----:B------:R-:W1:Y:S04]  /*3e450*/  LDS.128 R12, [R2+0xa000] ;  /* 0x00a00000020c7984 */ /* 0x000e680000000c00 */
[----:B------:R-:W-:Y:S04]  /*3e460*/  STL [R1+0xe2c], R26 ;  /* 0x000e2c1a01007387 */ /* 0x000fe80000100800 */
[----:B0-----:R0:W-:Y:S04]  /*3e470*/  STL.64 [R1+0x120], R20 ;  /* 0x0001201401007387 */ /* 0x0011e80000100a00 */
[----:B------:R-:W-:Y:S04]  /*3e480*/  STL.64 [R1+0x128], R22 ;  /* 0x0001281601007387 */ /* 0x000fe80000100a00 */
[----:B-1----:R-:W-:Y:S01]  /*3e490*/  STL.64 [R1+0x110], R12 ;  /* 0x0001100c01007387 */ /* 0x002fe20000100a00 */
[----:B0-----:R-:W-:-:S03]  /*3e4a0*/  IMAD.MOV.U32 R21, RZ, RZ, R20 ;  /* 0x000000ffff157224 */ /* 0x001fc600078e0014 */
[----:B------:R0:W-:Y:S01]  /*3e4b0*/  STL.64 [R1+0x118], R14 ;  /* 0x0001180e01007387 */ /* 0x0001e20000100a00 */
[----:B------:R-:W-:-:S03]  /*3e4c0*/  IMAD.MOV.U32 R20, RZ, RZ, R12 ;  /* 0x000000ffff147224 */ /* 0x000fc600078e000c */
[----:B0-----:R-:W2:Y:S04]  /*3e4d0*/  LDL.LU.64 R14, [R1+0xe60] ;  /* 0x000e6000010e7983 */ /* 0x001ea80000300a00 */
[----:B------:R-:W3:Y:S04]  /*3e4e0*/  LDL.LU.64 R12, [R1+0xe58] ;  /* 0x000e5800010c7983 */ /* 0x000ee80000300a00 */
[----:B------:R-:W-:Y:S01]  /*3e4f0*/  STL.64 [R1+0xe50], R20 ;  /* 0x000e501401007387 */ /* 0x000fe20000100a00 */
[C---:B------:R-:W-:Y:S01]  /*3e500*/  ISETP.LT.AND P1, PT, R6.reuse, c[0x0][0x17c], !P0 ;  /* 0x00005f0006007a0c */ /* 0x040fe20004721270 */
[----:B------:R-:W-:Y:S01]  /*3e510*/  IMAD R6, R6, c[0x0][0x198], RZ ;  /* 0x0000660006067a24 */ /* 0x000fe200078e02ff */
[C---:B------:R-:W-:Y:S01]  /*3e520*/  ISETP.LT.AND P2, PT, R5.reuse, c[0x0][0x17c], !P0 ;  /* 0x00005f0005007a0c */ /* 0x040fe20004741270 */
[----:B------:R-:W-:Y:S01]  /*3e530*/  IMAD R5, R5, c[0x0][0x198], RZ ;  /* 0x0000660005057a24 */ /* 0x000fe200078e02ff */
[C---:B------:R-:W-:Y:S01]  /*3e540*/  ISETP.LT.AND P4, PT, R4.reuse, c[0x0][0x17c], !P0 ;  /* 0x00005f0004007a0c */ /* 0x040fe20004781270 */
[----:B------:R-:W-:Y:S01]  /*3e550*/  IMAD R10, R4, c[0x0][0x198], RZ ;  /* 0x00006600040a7a24 */ /* 0x000fe200078e02ff */
[----:B------:R-:W-:-:S02]  /*3e560*/  LEA R8, P5, R6, R3, 0x1 ;  /* 0x0000000306087211 */ /* 0x000fc400078a08ff */
[C---:B------:R-:W-:Y:S02]  /*3e570*/  LEA R4, P6, R5.reuse, R3, 0x1 ;  /* 0x0000000305047211 */ /* 0x040fe400078c08ff */
[-C--:B------:R-:W-:Y:S02]  /*3e580*/  LEA.HI.X.SX32 R9, R6, R0.reuse, 0x1, P5 ;  /* 0x0000000006097211 */ /* 0x080fe400028f0eff */
[----:B------:R-:W-:-:S03]  /*3e590*/  LEA.HI.X.SX32 R5, R5, R0, 0x1, P6 ;  /* 0x0000000005057211 */ /* 0x000fc600030f0eff */
[----:B------:R-:W-:Y:S04]  /*3e5a0*/  @P1 STG.E.U16 [R8.64], R24 ;  /* 0x0000001808001986 */ /* 0x000fe8000c10150a */
[----:B------:R-:W-:Y:S01]  /*3e5b0*/  @P2 STG.E.U16 [R4.64], R17 ;  /* 0x0000001104002986 */ /* 0x000fe2000c10150a */
[C---:B------:R-:W-:Y:S01]  /*3e5c0*/  ISETP.LT.AND P3, PT, R7.reuse, c[0x0][0x17c], !P0 ;  /* 0x00005f0007007a0c */ /* 0x040fe20004761270 */
[----:B------:R-:W-:-:S05]  /*3e5d0*/  IMAD R7, R7, c[0x0][0x198], RZ ;  /* 0x0000660007077a24 */ /* 0x000fca00078e02ff */
[----:B------:R-:W-:-:S04]  /*3e5e0*/  LEA R6, P5, R7, R3, 0x1 ;  /* 0x0000000307067211 */ /* 0x000fc800078a08ff */
[----:B------:R-:W-:Y:S01]  /*3e5f0*/  LEA.HI.X.SX32 R7, R7, R0, 0x1, P5 ;  /* 0x0000000007077211 */ /* 0x000fe200028f0eff */
[----:B---3--:R-:W0:Y:S04]  /*3e600*/  LDS.128 R20, [R13+0xa000] ;  /* 0x00a000000d147984 */ /* 0x008e280000000c00 */
        /* <DEDUP_REMOVED lines=12> */
[----:B--2---:R1:W-:Y:S04]  /*3e6d0*/  @P3 STG.E.U16 [R6.64], R15 ;  /* 0x0000000f06003986 */ /* 0x0043e8000c10150a */
[----:B0-----:R0:W-:Y:S01]  /*3e6e0*/  STL.64 [R1+0xc0], R20 ;  /* 0x0000c01401007387 */ /* 0x0011e20000100a00 */
[----:B-1----:R-:W-:-:S03]  /*3e6f0*/  IMAD.MOV.U32 R15, RZ, RZ, R20 ;  /* 0x000000ffff0f7224 */ /* 0x002fc600078e0014 */
[----:B------:R-:W-:Y:S04]  /*3e700*/  STL.64 [R1+0xc8], R22 ;  /* 0x0000c81601007387 */ /* 0x000fe80000100a00 */
[----:B0-----:R-:W2:Y:S01]  /*3e710*/  LDL.LU.64 R20, [R1+0xe50] ;  /* 0x000e500001147983 */ /* 0x001ea20000300a00 */
[----:B------:R-:W-:Y:S02]  /*3e720*/  LEA R8, P1, R10, R3, 0x1 ;  /* 0x000000030a087211 */ /* 0x000fe400078208ff */
[----:B------:R-:W-:Y:S02]  /*3e730*/  LOP3.LUT R4, R14, 0x24, R29, 0xfe, !PT ;  /* 0x000000240e047812 */ /* 0x000fe400078efe1d */
[----:B------:R-:W-:Y:S02]  /*3e740*/  LEA.HI.X.SX32 R9, R10, R0, 0x1, P1 ;  /* 0x000000000a097211 */ /* 0x000fe400008f0eff */
[----:B------:R-:W-:-:S03]  /*3e750*/  ISETP.LT.AND P2, PT, R4, c[0x0][0x17c], !P0 ;  /* 0x00005f0004007a0c */ /* 0x000fc60004741270 */
[----:B------:R0:W-:Y:S01]  /*3e760*/  @P4 STG.E.U16 [R8.64], R25 ;  /* 0x0000001908004986 */ /* 0x0001e2000c10150a */
[C-C-:B------:R-:W-:Y:S02]  /*3e770*/  LOP3.LUT R5, R14.reuse, 0x26, R29.reuse, 0xfe, !PT ;  /* 0x000000260e057812 */ /* 0x140fe400078efe1d */
[C-C-:B------:R-:W-:Y:S02]  /*3e780*/  LOP3.LUT R7, R14.reuse, 0x28, R29.reuse, 0xfe, !PT ;  /* 0x000000280e077812 */ /* 0x140fe400078efe1d */
[----:B------:R-:W-:Y:S01]  /*3e790*/  LOP3.LUT R6, R14, 0x2a, R29, 0xfe, !PT ;  /* 0x0000002a0e067812 */ /* 0x000fe200078efe1d */
[----:B0-----:R-:W-:Y:S01]  /*3e7a0*/  IMAD R9, R4, c[0x0][0x198], RZ ;  /* 0x0000660004097a24 */ /* 0x001fe200078e02ff */
[C---:B------:R-:W-:Y:S01]  /*3e7b0*/  ISETP.LT.AND P3, PT, R5.reuse, c[0x0][0x17c], !P0 ;  /* 0x00005f0005007a0c */ /* 0x040fe20004761270 */
[----:B------:R-:W-:Y:S01]  /*3e7c0*/  IMAD R5, R5, c[0x0][0x198], RZ ;  /* 0x0000660005057a24 */ /* 0x000fe200078e02ff */
[----:B------:R-:W-:Y:S02]  /*3e7d0*/  ISETP.LT.AND P1, PT, R7, c[0x0][0x17c], !P0 ;  /* 0x00005f0007007a0c */ /* 0x000fe40004721270 */
[----:B------:R-:W-:Y:S01]  /*3e7e0*/  LEA R8, P6, R9, R3, 0x1 ;  /* 0x0000000309087211 */ /* 0x000fe200078c08ff */
[----:B------:R-:W-:Y:S01]  /*3e7f0*/  IMAD R7, R7, c[0x0][0x198], RZ ;  /* 0x0000660007077a24 */ /* 0x000fe200078e02ff */
[C---:B------:R-:W-:Y:S01]  /*3e800*/  ISETP.LT.AND P4, PT, R6.reuse, c[0x0][0x17c], !P0 ;  /* 0x00005f0006007a0c */ /* 0x040fe20004781270 */
[----:B------:R-:W-:Y:S01]  /*3e810*/  IMAD R10, R6, c[0x0][0x198], RZ ;  /* 0x00006600060a7a24 */ /* 0x000fe200078e02ff */
[----:B------:R-:W-:-:S02]  /*3e820*/  LEA.HI.X.SX32 R9, R9, R0, 0x1, P6 ;  /* 0x0000000009097211 */ /* 0x000fc400030f0eff */
[-C--:B------:R-:W-:Y:S02]  /*3e830*/  LEA R4, P5, R5, R3.reuse, 0x1 ;  /* 0x0000000305047211 */ /* 0x080fe400078a08ff */
[-C--:B------:R-:W-:Y:S01]  /*3e840*/  LEA R6, P6, R7, R3.reuse, 0x1 ;  /* 0x0000000307067211 */ /* 0x080fe200078c08ff */
[----:B------:R0:W-:Y:S01]  /*3e850*/  @P2 STG.E.U16 [R8.64], R11 ;  /* 0x0000000b08002986 */ /* 0x0001e2000c10150a */
[-C--:B------:R-:W-:Y:S02]  /*3e860*/  LEA.HI.X.SX32 R5, R5, R0.reuse, 0x1, P5 ;  /* 0x0000000005057211 */ /* 0x080fe400028f0eff */
[----:B------:R-:W-:Y:S02]  /*3e870*/  LEA.HI.X.SX32 R7, R7, R0, 0x1, P6 ;  /* 0x0000000007077211 */ /* 0x000fe400030f0eff */
[----:B0-----:R-:W-:Y:S02]  /*3e880*/  LEA R8, P2, R10, R3, 0x1 ;  /* 0x000000030a087211 */ /* 0x001fe400078408ff */
[----:B------:R-:W-:-:S02]  /*3e890*/  LOP3.LUT R11, R14, 0x2c, R29, 0xfe, !PT ;  /* 0x0000002c0e0b7812 */ /* 0x000fc400078efe1d */
[----:B------:R-:W-:Y:S01]  /*3e8a0*/  LEA.HI.X.SX32 R9, R10, R0, 0x1, P2 ;  /* 0x000000000a097211 */ /* 0x000fe200010f0eff */
[----:B--2---:R0:W-:Y:S01]  /*3e8b0*/  @P3 STG.E.U16 [R4.64], R21 ;  /* 0x0000001504003986 */ /* 0x0041e2000c10150a */
[----:B------:R-:W-:-:S03]  /*3e8c0*/  ISETP.LT.AND P3, PT, R11, c[0x0][0x17c], !P0 ;  /* 0x00005f000b007a0c */ /* 0x000fc60004761270 */
[----:B------:R1:W-:Y:S04]  /*3e8d0*/  @P1 STG.E.U16 [R6.64], R20 ;  /* 0x0000001406001986 */ /* 0x0003e8000c10150a */
[----:B------:R-:W2:Y:S01]  /*3e8e0*/  LDS.128 R20, [R13+0xc000] ;  /* 0x00c000000d147984 */ /* 0x000ea20000000c00 */
[----:B0-----:R-:W-:-:S03]  /*3e8f0*/  IMAD R5, R11, c[0x0][0x198], RZ ;  /* 0x000066000b057a24 */ /* 0x001fc600078e02ff */
[----:B------:R-:W-:Y:S04]  /*3e900*/  @P4 STG.E.U16 [R8.64], R19 ;  /* 0x0000001308004986 */ /* 0x000fe8000c10150a */
[----:B------:R-:W0:Y:S01]  /*3e910*/  LDS.128 R8, [R12+0xc000] ;  /* 0x00c000000c087984 */ /* 0x000e220000000c00 */
[C---:B------:R-:W-:Y:S02]  /*3e920*/  LEA R4, P1, R5.reuse, R3, 0x1 ;  /* 0x0000000305047211 */ /* 0x040fe400078208ff */
[C-C-:B-1----:R-:W-:Y:S02]  /*3e930*/  LOP3.LUT R6, R14.reuse, 0x2e, R29.reuse, 0xfe, !PT ;  /* 0x0000002e0e067812 */ /* 0x142fe400078efe1d */
[----:B------:R-:W-:Y:S02]  /*3e940*/  LEA.HI.X.SX32 R5, R5, R0, 0x1, P1 ;  /* 0x0000000005057211 */ /* 0x000fe400008f0eff */
[----:B------:R-:W-:-:S02]  /*3e950*/  LOP3.LUT R7, R14, 0x30, R29, 0xfe, !PT ;  /* 0x000000300e077812 */ /* 0x000fc400078efe1d */
[----:B------:R-:W-:Y:S01]  /*3e960*/  ISETP.LT.AND P4, PT, R6, c[0x0][0x17c], !P0 ;  /* 0x00005f0006007a0c */ /* 0x000fe20004781270 */
[----:B------:R1:W-:Y:S01]  /*3e970*/  @P3 STG.E.U16 [R4.64], R18 ;  /* 0x0000001204003986 */ /* 0x0003e2000c10150a */
[C---:B------:R-:W-:Y:S01]  /*3e980*/  ISETP.LT.AND P2, PT, R7.reuse, c[0x0][0x17c], !P0 ;  /* 0x00005f0007007a0c */ /* 0x040fe20004741270 */
[----:B------:R-:W-:Y:S02]  /*3e990*/  IMAD R7, R7, c[0x0][0x198], RZ ;  /* 0x0000660007077a24 */ /* 0x000fe400078e02ff */
[----:B--2---:R-:W-:Y:S01]  /*3e9a0*/  IMAD.MOV.U32 R26, RZ, RZ, R21 ;  /* 0x000000ffff1a7224 */ /* 0x004fe200078e0015 */
[----:B------:R-:W-:Y:S04]  /*3e9b0*/  STL [R1+0x50], R20 ;  /* 0x0000501401007387 */ /* 0x000fe80000100800 */
[----:B------:R-:W-:Y:S01]  /*3e9c0*/  STL.64 [R1+0x58], R22 ;  /* 0x0000581601007387 */ /* 0x000fe20000100a00 */
[----:B0-----:R-:W-:-:S03]  /*3e9d0*/  IMAD.MOV.U32 R27, RZ, RZ, R9 ;  /* 0x000000ffff1b7224 */ /* 0x001fc600078e0009 */
[----:B------:R-:W0:Y:S01]  /*3e9e0*/  LDS.128 R20, [R16+0xc000] ;  /* 0x00c0000010147984 */ /* 0x000e220000000c00 */
[----:B------:R-:W-:-:S03]  /*3e9f0*/  IMAD R9, R6, c[0x0][0x198], RZ ;  /* 0x0000660006097a24 */ /* 0x000fc600078e02ff */
[----:B------:R2:W-:Y:S04]  /*3ea00*/  STL [R1+0xe40], R26 ;  /* 0x000e401a01007387 */ /* 0x0005e80000100800 */
[----:B------:R3:W-:Y:S04]  /*3ea10*/  STL [R1+0x40], R8 ;  /* 0x0000400801007387 */ /* 0x0007e80000100800 */
[----:B------:R4:W-:Y:S01]  /*3ea20*/  STL.64 [R1+0x48], R10 ;  /* 0x0000480a01007387 */ /* 0x0009e20000100a00 */
[-C--:B------:R-:W-:Y:S02]  /*3ea30*/  LEA R6, P5, R7, R3.reuse, 0x1 ;  /* 0x0000000307067211 */ /* 0x080fe400078a08ff */
[----:B-1----:R-:W-:Y:S01]  /*3ea40*/  LOP3.LUT R5, R14, 0x34, R29, 0xfe, !PT ;  /* 0x000000340e057812 */ /* 0x002fe200078efe1d */
[----:B--2---:R-:W2:Y:S01]  /*3ea50*/  LDL.LU R26, [R1+0x50] ;  /* 0x00005000011a7983 */ /* 0x004ea20000300800 */
[----:B---3--:R-:W-:-:S02]  /*3ea60*/  LEA R8, P3, R9, R3, 0x1 ;  /* 0x0000000309087211 */ /* 0x008fc400078608ff */
[----:B----4-:R-:W-:Y:S02]  /*3ea70*/  LOP3.LUT R10, R14, 0x32, R29, 0xfe, !PT ;  /* 0x000000320e0a7812 */ /* 0x010fe400078efe1d */
[----:B------:R-:W-:-:S03]  /*3ea80*/  LEA.HI.X.SX32 R9, R9, R0, 0x1, P3 ;  /* 0x0000000009097211 */ /* 0x000fc600018f0eff */
[----:B------:R-:W-:Y:S01]  /*3ea90*/  IMAD R4, R10, c[0x0][0x198], RZ ;  /* 0x000066000a047a24 */ /* 0x000fe200078e02ff */
[----:B------:R-:W-:Y:S01]  /*3eaa0*/  LEA.HI.X.SX32 R7, R7, R0, 0x1, P5 ;  /* 0x0000000007077211 */ /* 0x000fe200028f0eff */
[----:B------:R1:W-:Y:S01]  /*3eab0*/  @P4 STG.E.U16 [R8.64], R17 ;  /* 0x0000001108004986 */ /* 0x0003e2000c10150a */
[C---:B------:R-:W-:Y:S01]  /*3eac0*/  ISETP.LT.AND P3, PT, R5.reuse, c[0x0][0x17c], !P0 ;  /* 0x00005f0005007a0c */ /* 0x040fe20004761270 */
[----:B------:R-:W-:Y:S02]  /*3ead0*/  IMAD R11, R5, c[0x0][0x198], RZ ;  /* 0x00006600050b7a24 */ /* 0x000fe400078e02ff */
[----:B------:R-:W-:Y:S01]  /*3eae0*/  @P2 STG.E.U16 [R6.64], R15 ;  /* 0x0000000f06002986 */ /* 0x000fe2000c10150a */
[----:B-1----:R-:W-:-:S04]  /*3eaf0*/  LEA R8, P4, R4, R3, 0x1 ;  /* 0x0000000304087211 */ /* 0x002fc800078808ff */
[----:B------:R-:W-:Y:S02]  /*3eb00*/  LEA.HI.X.SX32 R9, R4, R0, 0x1, P4 ;  /* 0x0000000004097211 */ /* 0x000fe400020f0eff */
[----:B------:R-:W1:Y:S01]  /*3eb10*/  LDS.128 R4, [R2+0xe000] ;  /* 0x00e0000002047984 */ /* 0x000e620000000c00 */
[----:B0-----:R-:W-:-:S03]  /*3eb20*/  IMAD.MOV.U32 R28, RZ, RZ, R21 ;  /* 0x000000ffff1c7224 */ /* 0x001fc600078e0015 */
[----:B------:R0:W-:Y:S04]  /*3eb30*/  STL.64 [R1+0x8], R22 ;  /* 0x0000081601007387 */ /* 0x0001e80000100a00 */
[----:B0-----:R-:W3:Y:S04]  /*3eb40*/  LDL.LU.64 R22, [R1+0xe48] ;  /* 0x000e480001167983 */ /* 0x001ee80000300a00 */
[----:B------:R-:W4:Y:S04]  /*3eb50*/  LDL.LU R21, [R1+0xe44] ;  /* 0x000e440001157983 */ /* 0x000f280000300800 */
[----:B-1----:R-:W-:Y:S04]  /*3eb60*/  STL [R1+0xe30], R6 ;  /* 0x000e300601007387 */ /* 0x002fe80000100800 */
[----:B------:R0:W-:Y:S04]  /*3eb70*/  STL [R1+0xe18], R7 ;  /* 0x000e180701007387 */ /* 0x0001e80000100800 */
[----:B0-----:R-:W5:Y:S01]  /*3eb80*/  LDL.LU R7, [R1+0x40] ;  /* 0x0000400001077983 */ /* 0x001f620000300800 */
[----:B------:R-:W-:-:S02]  /*3eb90*/  ISETP.LT.AND P1, PT, R10, c[0x0][0x17c], !P0 ;  /* 0x00005f000a007a0c */ /* 0x000fc40004721270 */
[----:B------:R-:W-:-:S04]  /*3eba0*/  LEA R10, P2, R11, R3, 0x1 ;  /* 0x000000030b0a7211 */ /* 0x000fc800078408ff */
[----:B------:R-:W-:-:S07]  /*3ebb0*/  LEA.HI.X.SX32 R11, R11, R0, 0x1, P2 ;  /* 0x000000000b0b7211 */ /* 0x000fce00010f0eff */
[----:B--2---:R0:W-:Y:S01]  /*3ebc0*/  @P1 STG.E.U16 [R8.64], R26 ;  /* 0x0000001a08001986 */ /* 0x0041e2000c10150a */
[----:B----4-:R-:W-:-:S04]  /*3ebd0*/  SHF.R.U32.HI R6, RZ, 0x8, R21 ;  /* 0x00000008ff067819 */ /* 0x010fc80000011615 */
[----:B------:R-:W-:-:S04]  /*3ebe0*/  SGXT.U32 R6, R6, 0x1 ;  /* 0x000000010606781a */ /* 0x000fc80000000000 */
[----:B0-----:R-:W-:-:S04]  /*3ebf0*/  LOP3.LUT R8, R14, 0x38, R6, 0xfe, !PT ;  /* 0x000000380e087812 */ /* 0x001fc800078efe06 */
[C---:B------:R-:W-:Y:S01]  /*3ec00*/  ISETP.LT.AND P4, PT, R8.reuse, c[0x0][0x17c], !P0 ;  /* 0x00005f0008007a0c */ /* 0x040fe20004781270 */
[----:B------:R-:W-:Y:S01]  /*3ec10*/  IMAD R17, R8, c[0x0][0x198], RZ ;  /* 0x0000660008117a24 */ /* 0x000fe200078e02ff */
[----:B------:R-:W-:Y:S01]  /*3ec20*/  LOP3.LUT R2, R14, 0x36, R6, 0xfe, !PT ;  /* 0x000000360e027812 */ /* 0x000fe200078efe06 */
[----:B-----5:R-:W-:Y:S04]  /*3ec30*/  @P3 STG.E.U16 [R10.64], R7 ;  /* 0x000000070a003986 */ /* 0x020fe8000c10150a */
[----:B------:R-:W0:Y:S04]  /*3ec40*/  LDS.128 R8, [R13+0xe000] ;  /* 0x00e000000d087984 */ /* 0x000e280000000c00 */
[----:B------:R-:W1:Y:S04]  /*3ec50*/  LDS.128 R12, [R12+0xe000] ;  /* 0x00e000000c0c7984 */ /* 0x000e680000000c00 */
[----:B0-----:R0:W-:Y:S04]  /*3ec60*/  STL [R1+0xe34], R10 ;  /* 0x000e340a01007387 */ /* 0x0011e80000100800 */
[----:B0-----:R-:W2:Y:S04]  /*3ec70*/  LDL.LU R10, [R1+0x70] ;  /* 0x00007000010a7983 */ /* 0x001ea80000300800 */
[----:B------:R0:W-:Y:S04]  /*3ec80*/  STL [R1+0xe14], R11 ;  /* 0x000e140b01007387 */ /* 0x0001e80000100800 */
[----:B0-----:R-:W4:Y:S04]  /*3ec90*/  LDL.LU R11, [R1+0xd0] ;  /* 0x0000d000010b7983 */ /* 0x001f280000300800 */
[----:B-1----:R0:W-:Y:S04]  /*3eca0*/  STL [R1+0xe38], R14 ;  /* 0x000e380e01007387 */ /* 0x0021e80000100800 */
[----:B0-----:R-:W5:Y:S04]  /*3ecb0*/  LDL.LU R14, [R1+0x170] ;  /* 0x00017000010e7983 */ /* 0x001f680000300800 */
[----:B------:R0:W-:Y:S04]  /*3ecc0*/  STL [R1+0xe10], R15 ;  /* 0x000e100f01007387 */ /* 0x0001e80000100800 */
[----:B0-----:R-:W2:Y:S01]  /*3ecd0*/  LDL R15, [R1+0x6e8] ;  /* 0x0006e800010f7983 */ /* 0x001ea20000100800 */
[C---:B------:R-:W-:Y:S01]  /*3ece0*/  ISETP.LT.AND P3, PT, R2.reuse, c[0x0][0x17c], !P0 ;  /* 0x00005f0002007a0c */ /* 0x040fe20004761270 */
[----:B------:R-:W-:-:S05]  /*3ecf0*/  IMAD R2, R2, c[0x0][0x198], RZ ;  /* 0x0000660002027a24 */ /* 0x000fca00078e02ff */
[CC--:B------:R-:W-:Y:S01]  /*3ed00*/  LEA R18, P1, R2.reuse, R3.reuse, 0x1 ;  /* 0x0000000302127211 */ /* 0x0c0fe200078208ff */
[----:B------:R-:W-:Y:S01]  /*3ed10*/  IMAD.MOV.U32 R29, RZ, RZ, R20 ;  /* 0x000000ffff1d7224 */ /* 0x000fe200078e0014 */
[C---:B------:R-:W-:Y:S02]  /*3ed20*/  LEA R20, P2, R17.reuse, R3, 0x1 ;  /* 0x0000000311147211 */ /* 0x040fe400078408ff */
[-C--:B------:R-:W-:Y:S02]  /*3ed30*/  LEA.HI.X.SX32 R19, R2, R0.reuse, 0x1, P1 ;  /* 0x0000000002137211 */ /* 0x080fe400008f0eff */
[----:B------:R-:W-:-:S03]  /*3ed40*/  LEA.HI.X.SX32 R21, R17, R0, 0x1, P2 ;  /* 0x0000000011157211 */ /* 0x000fc600010f0eff */
[----:B------:R0:W-:Y:S04]  /*3ed50*/  @P3 STG.E.U16 [R18.64], R29 ;  /* 0x0000001d12003986 */ /* 0x0001e8000c10150a */
[----:B------:R1:W-:Y:S01]  /*3ed60*/  @P4 STG.E.U16 [R20.64], R4 ;  /* 0x0000000414004986 */ /* 0x0003e2000c10150a */
[C-C-:B--2---:R-:W-:Y:S02]  /*3ed70*/  LOP3.LUT R2, R15.reuse, 0x3a, R6.reuse, 0xfe, !PT ;  /* 0x0000003a0f027812 */ /* 0x144fe400078efe06 */
[----:B------:R-:W-:Y:S02]  /*3ed80*/  LOP3.LUT R17, R15, 0x3c, R6, 0xfe, !PT ;  /* 0x0000003c0f117812 */ /* 0x000fe400078efe06 */
[C---:B------:R-:W-:Y:S01]  /*3ed90*/  ISETP.LT.AND P3, PT, R2.reuse, c[0x0][0x17c], !P0 ;  /* 0x00005f0002007a0c */ /* 0x040fe20004761270 */
[----:B------:R-:W-:Y:S01]  /*3eda0*/  IMAD R2, R2, c[0x0][0x198], RZ ;  /* 0x0000660002027a24 */ /* 0x000fe200078e02ff */
[C---:B------:R-:W-:Y:S01]  /*3edb0*/  ISETP.LT.AND P4, PT, R17.reuse, c[0x0][0x17c], !P0 ;  /* 0x00005f0011007a0c */ /* 0x040fe20004781270 */
[----:B------:R-:W-:-:S03]  /*3edc0*/  IMAD R17, R17, c[0x0][0x198], RZ ;  /* 0x0000660011117a24 */ /* 0x000fc600078e02ff */
[CC--:B0-----:R-:W-:Y:S02]  /*3edd0*/  LEA R18, P1, R2.reuse, R3.reuse, 0x1 ;  /* 0x0000000302127211 */ /* 0x0c1fe400078208ff */
[C---:B-1----:R-:W-:Y:S02]  /*3ede0*/  LEA R20, P2, R17.reuse, R3, 0x1 ;  /* 0x0000000311147211 */ /* 0x042fe400078408ff */
[-C--:B------:R-:W-:Y:S02]  /*3edf0*/  LEA.HI.X.SX32 R19, R2, R0.reuse, 0x1, P1 ;  /* 0x0000000002137211 */ /* 0x080fe400008f0eff */
[----:B------:R-:W-:-:S03]  /*3ee00*/  LEA.HI.X.SX32 R21, R17, R0, 0x1, P2 ;  /* 0x0000000011157211 */ /* 0x000fc600010f0eff */
[----:B------:R-:W-:Y:S04]  /*3ee10*/  @P3 STG.E.U16 [R18.64], R8 ;  /* 0x0000000812003986 */ /* 0x000fe8000c10150a */
[----:B------:R-:W0:Y:S01]  /*3ee20*/  LDS.128 R16, [R16+0xe000] ;  /* 0x00e0000010107984 */ /* 0x000e220000000c00 */
[----:B------:R-:W-:Y:S02]  /*3ee30*/  LOP3.LUT R2, R15, 0x3e, R6, 0xfe, !PT ;  /* 0x0000003e0f027812 */ /* 0x000fe400078efe06 */
[----:B----4-:R-:W-:Y:S02]  /*3ee40*/  PRMT R4, R11, 0x7632, R4 ;  /* 0x000076320b047816 */ /* 0x010fe40000000004 */
[C---:B------:R-:W-:Y:S01]  /*3ee50*/  ISETP.LT.AND P2, PT, R2.reuse, c[0x0][0x17c], !P0 ;  /* 0x00005f0002007a0c */ /* 0x040fe20004741270 */
[----:B------:R-:W-:Y:S01]  /*3ee60*/  IMAD R2, R2, c[0x0][0x198], RZ ;  /* 0x0000660002027a24 */ /* 0x000fe200078e02ff */
[----:B------:R1:W-:Y:S04]  /*3ee70*/  @P4 STG.E.U16 [R20.64], R12 ;  /* 0x0000000c14004986 */ /* 0x0003e8000c10150a */
[----:B-1----:R-:W-:-:S04]  /*3ee80*/  LEA R20, P1, R2, R3, 0x1 ;  /* 0x0000000302147211 */ /* 0x002fc800078208ff */
[----:B------:R-:W-:Y:S02]  /*3ee90*/  LEA.HI.X.SX32 R21, R2, R0, 0x1, P1 ;  /* 0x0000000002157211 */ /* 0x000fe400008f0eff */
[----:B------:R-:W-:Y:S01]  /*3eea0*/  LOP3.LUT R2, R15, 0x40, R6, 0xfe, !PT ;  /* 0x000000400f027812 */ /* 0x000fe200078efe06 */
[----:B0-----:R-:W-:Y:S04]  /*3eeb0*/  STL [R1+0xe3c], R18 ;  /* 0x000e3c1201007387 */ /* 0x001fe80000100800 */
[----:B------:R0:W-:Y:S04]  /*3eec0*/  STL [R1+0xe0c], R19 ;  /* 0x000e0c1301007387 */ /* 0x0001e80000100800 */
[----:B------:R-:W2:Y:S04]  /*3eed0*/  LDL.LU R11, [R1+0x1d0] ;  /* 0x0001d000010b7983 */ /* 0x000ea80000300800 */
[----:B------:R1:W-:Y:S01]  /*3eee0*/  @P2 STG.E.U16 [R20.64], R16 ;  /* 0x0000001014002986 */ /* 0x0003e2000c10150a */
[C---:B------:R-:W-:Y:S01]  /*3eef0*/  ISETP.LT.AND P2, PT, R2.reuse, c[0x0][0x17c], !P0 ;  /* 0x00005f0002007a0c */ /* 0x040fe20004741270 */
[----:B------:R-:W-:-:S02]  /*3ef00*/  IMAD R2, R2, c[0x0][0x198], RZ ;  /* 0x0000660002027a24 */ /* 0x000fc400078e02ff */
[----:B0-----:R-:W4:Y:S03]  /*3ef10*/  LDL.LU R19, [R1+0x220] ;  /* 0x0002200001137983 */ /* 0x001f260000300800 */
[----:B-1----:R-:W-:-:S04]  /*3ef20*/  LEA R20, P1, R2, R3, 0x1 ;  /* 0x0000000302147211 */ /* 0x002fc800078208ff */
[----:B------:R-:W-:Y:S02]  /*3ef30*/  LEA.HI.X.SX32 R21, R2, R0, 0x1, P1 ;  /* 0x0000000002157211 */ /* 0x000fe400008f0eff */
[----:B------:R-:W-:-:S03]  /*3ef40*/  LOP3.LUT R2, R15, 0x42, R6, 0xfe, !PT ;  /* 0x000000420f027812 */ /* 0x000fc600078efe06 */
[----:B------:R0:W-:Y:S01]  /*3ef50*/  @P2 STG.E.U16 [R20.64], R4 ;  /* 0x0000000414002986 */ /* 0x0001e2000c10150a */
[C---:B------:R-:W-:Y:S01]  /*3ef60*/  ISETP.LT.AND P2, PT, R2.reuse, c[0x0][0x17c], !P0 ;  /* 0x00005f0002007a0c */ /* 0x040fe20004741270 */
[----:B------:R-:W-:-:S05]  /*3ef70*/  IMAD R2, R2, c[0x0][0x198], RZ ;  /* 0x0000660002027a24 */ /* 0x000fca00078e02ff */
[----:B0-----:R-:W-:-:S04]  /*3ef80*/  LEA R20, P1, R2, R3, 0x1 ;  /* 0x0000000302147211 */ /* 0x001fc800078208ff */
[----:B------:R-:W-:Y:S02]  /*3ef90*/  LEA.HI.X.SX32 R21, R2, R0, 0x1, P1 ;  /* 0x0000000002157211 */ /* 0x000fe400008f0eff */
[----:B------:R-:W-:Y:S02]  /*3efa0*/  PRMT R2, R10, 0x7632, R2 ;  /* 0x000076320a027816 */ /* 0x000fe40000000002 */
[----:B------:R-:W3:Y:S04]  /*3efb0*/  LDL.LU R10, [R1+0x210] ;  /* 0x00021000010a7983 */ /* 0x000ee80000300800 */
[----:B------:R0:W-:Y:S04]  /*3efc0*/  @P2 STG.E.U16 [R20.64], R2 ;  /* 0x0000000214002986 */ /* 0x0001e8000c10150a */
[----:B------:R-:W3:Y:S01]  /*3efd0*/  LDL.LU R18, [R1+0x200] ;  /* 0x0002000001127983 */ /* 0x000ee20000300800 */
[----:B0-----:R-:W-:-:S04]  /*3efe0*/  LOP3.LUT R2, R15, 0x44, R6, 0xfe, !PT ;  /* 0x000000440f027812 */ /* 0x001fc800078efe06 */
[C---:B------:R-:W-:Y:S01]  /*3eff0*/  ISETP.LT.AND P2, PT, R2.reuse, c[0x0][0x17c], !P0 ;  /* 0x00005f0002007a0c */ /* 0x040fe20004741270 */
[----:B------:R-:W-:-:S05]  /*3f000*/  IMAD R2, R2, c[0x0][0x198], RZ ;  /* 0x0000660002027a24 */ /* 0x000fca00078e02ff */
[----:B------:R-:W-:-:S04]  /*3f010*/  LEA R20, P1, R2, R3, 0x1 ;  /* 0x0000000302147211 */ /* 0x000fc800078208ff */
[----:B------:R-:W-:Y:S02]  /*3f020*/  LEA.HI.X.SX32 R21, R2, R0, 0x1, P1 ;  /* 0x0000000002157211 */ /* 0x000fe400008f0eff */
[----:B-----5:R-:W-:Y:S02]  /*3f030*/  PRMT R2, R14, 0x7632, R2 ;  /* 0x000076320e027816 */ /* 0x020fe40000000002 */
[----:B------:R-:W5:Y:S04]  /*3f040*/  LDL.LU R14, [R1+0x1b0] ;  /* 0x0001b000010e7983 */ /* 0x000f680000300800 */
[----:B------:R0:W-:Y:S02]  /*3f050*/  @P2 STG.E.U16 [R20.64], R2 ;  /* 0x0000000214002986 */ /* 0x0001e4000c10150a */
[----:B0-----:R-:W-:-:S04]  /*3f060*/  LOP3.LUT R2, R15, 0x46, R6, 0xfe, !PT ;  /* 0x000000460f027812 */ /* 0x001fc800078efe06 */
[C---:B------:R-:W-:Y:S01]  /*3f070*/  ISETP.LT.AND P2, PT, R2.reuse, c[0x0][0x17c], !P0 ;  /* 0x00005f0002007a0c */ /* 0x040fe20004741270 */
[----:B------:R-:W-:-:S05]  /*3f080*/  IMAD R2, R2, c[0x0][0x198], RZ ;  /* 0x0000660002027a24 */ /* 0x000fca00078e02ff */
[----:B------:R-:W-:-:S04]  /*3f090*/  LEA R20, P1, R2, R3, 0x1 ;  /* 0x0000000302147211 */ /* 0x000fc800078208ff */
[----:B------:R-:W-:Y:S02]  /*3f0a0*/  LEA.HI.X.SX32 R21, R2, R0, 0x1, P1 ;  /* 0x0000000002157211 */ /* 0x000fe400008f0eff */
[----:B--2---:R-:W-:Y:S02]  /*3f0b0*/  PRMT R2, R11, 0x7632, R2 ;  /* 0x000076320b027816 */ /* 0x004fe40000000002 */
[----:B------:R-:W2:Y:S04]  /*3f0c0*/  LDL.LU R11, [R1+0x1f0] ;  /* 0x0001f000010b7983 */ /* 0x000ea80000300800 */
[----:B------:R0:W-:Y:S02]  /*3f0d0*/  @P2 STG.E.U16 [R20.64], R2 ;  /* 0x0000000214002986 */ /* 0x0001e4000c10150a */
[----:B0-----:R-:W-:-:S04]  /*3f0e0*/  LOP3.LUT R2, R15, 0x48, R6, 0xfe, !PT ;  /* 0x000000480f027812 */ /* 0x001fc800078efe06 */
[C---:B------:R-:W-:Y:S01]  /*3f0f0*/  ISETP.LT.AND P2, PT, R2.reuse, c[0x0][0x17c], !P0 ;  /* 0x00005f0002007a0c */ /* 0x040fe20004741270 */
[----:B------:R-:W-:-:S05]  /*3f100*/  IMAD R2, R2, c[0x0][0x198], RZ ;  /* 0x0000660002027a24 */ /* 0x000fca00078e02ff */
[----:B------:R-:W-:-:S04]  /*3f110*/  LEA R20, P1, R2, R3, 0x1 ;  /* 0x0000000302147211 */ /* 0x000fc800078208ff */
[----:B------:R-:W-:Y:S02]  /*3f120*/  LEA.HI.X.SX32 R21, R2, R0, 0x1, P1 ;  /* 0x0000000002157211 */ /* 0x000fe400008f0eff */
[----:B----4-:R-:W-:-:S05]  /*3f130*/  PRMT R2, R19, 0x7632, R2 ;  /* 0x0000763213027816 */ /* 0x010fca0000000002 */
[----:B------:R0:W-:Y:S02]  /*3f140*/  @P2 STG.E.U16 [R20.64], R2 ;  /* 0x0000000214002986 */ /* 0x0001e4000c10150a */
[----:B0-----:R-:W-:-:S04]  /*3f150*/  LOP3.LUT R2, R15, 0x4a, R6, 0xfe, !PT ;  /* 0x0000004a0f027812 */ /* 0x001fc800078efe06 */
[C---:B------:R-:W-:Y:S01]  /*3f160*/  ISETP.LT.AND P2, PT, R2.reuse, c[0x0][0x17c], !P0 ;  /* 0x00005f0002007a0c */ /* 0x040fe20004741270 */
[----:B------:R-:W-:-:S05]  /*3f170*/  IMAD R2, R2, c[0x0][0x198], RZ ;  /* 0x0000660002027a24 */ /* 0x000fca00078e02ff */
[----:B------:R-:W-:-:S04]  /*3f180*/  LEA R20, P1, R2, R3, 0x1 ;  /* 0x0000000302147211 */ /* 0x000fc800078208ff */
[----:B------:R-:W-:Y:S02]  /*3f190*/  LEA.HI.X.SX32 R21, R2, R0, 0x1, P1 ;  /* 0x0000000002157211 */ /* 0x000fe400008f0eff */
[----:B---3--:R-:W-:Y:S02]  /*3f1a0*/  PRMT R2, R10, 0x7632, R2 ;  /* 0x000076320a027816 */ /* 0x008fe40000000002 */
[----:B------:R-:W3:Y:S04]  /*3f1b0*/  LDL.LU R10, [R1+0x180] ;  /* 0x00018000010a7983 */ /* 0x000ee80000300800 */
[----:B------:R0:W-:Y:S02]  /*3f1c0*/  @P2 STG.E.U16 [R20.64], R2 ;  /* 0x0000000214002986 */ /* 0x0001e4000c10150a */
[----:B0-----:R-:W-:-:S04]  /*3f1d0*/  LOP3.LUT R2, R15, 0x4c, R6, 0xfe, !PT ;  /* 0x0000004c0f027812 */ /* 0x001fc800078efe06 */
[C---:B------:R-:W-:Y:S01]  /*3f1e0*/  ISETP.LT.AND P2, PT, R2.reuse, c[0x0][0x17c], !P0 ;  /* 0x00005f0002007a0c */ /* 0x040fe20004741270 */
[----:B------:R-:W-:-:S05]  /*3f1f0*/  IMAD R2, R2, c[0x0][0x198], RZ ;  /* 0x0000660002027a24 */ /* 0x000fca00078e02ff */
[----:B------:R-:W-:-:S04]  /*3f200*/  LEA R20, P1, R2, R3, 0x1 ;  /* 0x0000000302147211 */ /* 0x000fc800078208ff */
[----:B------:R-:W-:Y:S02]  /*3f210*/  LEA.HI.X.SX32 R21, R2, R0, 0x1, P1 ;  /* 0x0000000002157211 */ /* 0x000fe400008f0eff */
[----:B------:R-:W-:-:S05]  /*3f220*/  PRMT R2, R18, 0x7632, R2 ;  /* 0x0000763212027816 */ /* 0x000fca0000000002 */
[----:B------:R0:W-:Y:S02]  /*3f230*/  @P2 STG.E.U16 [R20.64], R2 ;  /* 0x0000000214002986 */ /* 0x0001e4000c10150a */
[----:B0-----:R-:W-:-:S04]  /*3f240*/  LOP3.LUT R2, R15, 0x4e, R6, 0xfe, !PT ;  /* 0x0000004e0f027812 */ /* 0x001fc800078efe06 */
[C---:B------:R-:W-:Y:S01]  /*3f250*/  ISETP.LT.AND P2, PT, R2.reuse, c[0x0][0x17c], !P0 ;  /* 0x00005f0002007a0c */ /* 0x040fe20004741270 */
[----:B------:R-:W-:-:S05]  /*3f260*/  IMAD R2, R2, c[0x0][0x198], RZ ;  /* 0x0000660002027a24 */ /* 0x000fca00078e02ff */
[----:B------:R-:W-:-:S04]  /*3f270*/  LEA R20, P1, R2, R3, 0x1 ;  /* 0x0000000302147211 */ /* 0x000fc800078208ff */
[----:B------:R-:W-:Y:S02]  /*3f280*/  LEA.HI.X.SX32 R21, R2, R0, 0x1, P1 ;  /* 0x0000000002157211 */ /* 0x000fe400008f0eff */
[----:B-----5:R-:W-:Y:S02]  /*3f290*/  PRMT R2, R14, 0x7632, R2 ;  /* 0x000076320e027816 */ /* 0x020fe40000000002 */
[----:B------:R-:W4:Y:S04]  /*3f2a0*/  LDL.LU R14, [R1+0x1c0] ;  /* 0x0001c000010e7983 */ /* 0x000f280000300800 */
[----:B------:R0:W-:Y:S02]  /*3f2b0*/  @P2 STG.E.U16 [R20.64], R2 ;  /* 0x0000000214002986 */ /* 0x0001e4000c10150a */
[----:B0-----:R-:W-:-:S04]  /*3f2c0*/  LOP3.LUT R2, R15, 0x50, R6, 0xfe, !PT ;  /* 0x000000500f027812 */ /* 0x001fc800078efe06 */
[C---:B------:R-:W-:Y:S01]  /*3f2d0*/  ISETP.LT.AND P2, PT, R2.reuse, c[0x0][0x17c], !P0 ;  /* 0x00005f0002007a0c */ /* 0x040fe20004741270 */
[----:B------:R-:W-:-:S05]  /*3f2e0*/  IMAD R2, R2, c[0x0][0x198], RZ ;  /* 0x0000660002027a24 */ /* 0x000fca00078e02ff */
[----:B------:R-:W-:-:S04]  /*3f2f0*/  LEA R20, P1, R2, R3, 0x1 ;  /* 0x0000000302147211 */ /* 0x000fc800078208ff */
[----:B------:R-:W-:Y:S02]  /*3f300*/  LEA.HI.X.SX32 R21, R2, R0, 0x1, P1 ;  /* 0x0000000002157211 */ /* 0x000fe400008f0eff */
[----:B--2---:R-:W-:Y:S02]  /*3f310*/  PRMT R2, R11, 0x7632, R2 ;  /* 0x000076320b027816 */ /* 0x004fe40000000002 */
[----:B------:R-:W2:Y:S01]  /*3f320*/  LDL.LU R11, [R1+0x1a0] ;  /* 0x0001a000010b7983 */ /* 0x000ea20000300800 */
[----:B---3--:R-:W-:-:S03]  /*3f330*/  PRMT R4, R10, 0x7632, R4 ;  /* 0x000076320a047816 */ /* 0x008fc60000000004 */
[----:B------:R-:W3:Y:S04]  /*3f340*/  LDL.LU R10, [R1+0x140] ;  /* 0x00014000010a7983 */ /* 0x000ee80000300800 */
[----:B------:R0:W-:Y:S02]  /*3f350*/  @P2 STG.E.U16 [R20.64], R2 ;  /* 0x0000000214002986 */ /* 0x0001e4000c10150a */
[----:B0-----:R-:W-:-:S04]  /*3f360*/  LOP3.LUT R2, R15, 0x52, R6, 0xfe, !PT ;  /* 0x000000520f027812 */ /* 0x001fc800078efe06 */
[C---:B------:R-:W-:Y:S01]  /*3f370*/  ISETP.LT.AND P2, PT, R2.reuse, c[0x0][0x17c], !P0 ;  /* 0x00005f0002007a0c */ /* 0x040fe20004741270 */
[----:B------:R-:W-:-:S05]  /*3f380*/  IMAD R2, R2, c[0x0][0x198], RZ ;  /* 0x0000660002027a24 */ /* 0x000fca00078e02ff */
[----:B------:R-:W-:-:S04]  /*3f390*/  LEA R20, P1, R2, R3, 0x1 ;  /* 0x0000000302147211 */ /* 0x000fc800078208ff */
[----:B------:R-:W-:Y:S02]  /*3f3a0*/  LEA.HI.X.SX32 R21, R2, R0, 0x1, P1 ;  /* 0x0000000002157211 */ /* 0x000fe400008f0eff */
[----:B------:R-:W-:Y:S02]  /*3f3b0*/  PRMT R2, R22, 0x7632, R2 ;  /* 0x0000763216027816 */ /* 0x000fe40000000002 */
[----:B------:R-:W-:-:S03]  /*3f3c0*/  LOP3.LUT R22, R15, 0x54, R6, 0xfe, !PT ;  /* 0x000000540f167812 */ /* 0x000fc600078efe06 */
[----:B------:R0:W-:Y:S01]  /*3f3d0*/  @P2 STG.E.U16 [R20.64], R2 ;  /* 0x0000000214002986 */ /* 0x0001e2000c10150a */
[C---:B------:R-:W-:Y:S01]  /*3f3e0*/  ISETP.LT.AND P2, PT, R22.reuse, c[0x0][0x17c], !P0 ;  /* 0x00005f0016007a0c */ /* 0x040fe20004741270 */
[----:B0-----:R-:W-:Y:S01]  /*3f3f0*/  IMAD R2, R22, c[0x0][0x198], RZ ;  /* 0x0000660016027a24 */ /* 0x001fe200078e02ff */
[----:B------:R-:W-:-:S04]  /*3f400*/  LOP3.LUT R22, R15, 0x56, R6, 0xfe, !PT ;  /* 0x000000560f167812 */ /* 0x000fc800078efe06 */
[----:B------:R-:W-:Y:S02]  /*3f410*/  LEA R20, P1, R2, R3, 0x1 ;  /* 0x0000000302147211 */ /* 0x000fe400078208ff */
[----:B------:R-:W-:Y:S02]  /*3f420*/  ISETP.LT.AND P3, PT, R22, c[0x0][0x17c], !P0 ;  /* 0x00005f0016007a0c */ /* 0x000fe40004761270 */
[----:B------:R-:W-:Y:S01]  /*3f430*/  LEA.HI.X.SX32 R21, R2, R0, 0x1, P1 ;  /* 0x0000000002157211 */ /* 0x000fe200008f0eff */
[----:B------:R-:W-:Y:S01]  /*3f440*/  IMAD R2, R22, c[0x0][0x198], RZ ;  /* 0x0000660016027a24 */ /* 0x000fe200078e02ff */
[----:B------:R-:W-:-:S03]  /*3f450*/  LOP3.LUT R22, R15, 0x58, R6, 0xfe, !PT ;  /* 0x000000580f167812 */ /* 0x000fc600078efe06 */
[----:B------:R0:W-:Y:S01]  /*3f460*/  @P2 STG.E.U16 [R20.64], R4 ;  /* 0x0000000414002986 */ /* 0x0001e2000c10150a */
[----:B------:R-:W-:Y:S02]  /*3f470*/  ISETP.LT.AND P4, PT, R22, c[0x0][0x17c], !P0 ;  /* 0x00005f0016007a0c */ /* 0x000fe40004781270 */
[C---:B0-----:R-:W-:Y:S02]  /*3f480*/  LEA R20, P1, R2.reuse, R3, 0x1 ;  /* 0x0000000302147211 */ /* 0x041fe400078208ff */
[----:B------:R-:W-:Y:S02]  /*3f490*/  PRMT R4, R23, 0x7632, R4 ;  /* 0x0000763217047816 */ /* 0x000fe40000000004 */
[----:B------:R-:W-:Y:S01]  /*3f4a0*/  LEA.HI.X.SX32 R21, R2, R0, 0x1, P1 ;  /* 0x0000000002157211 */ /* 0x000fe200008f0eff */
[----:B------:R-:W-:-:S04]  /*3f4b0*/  IMAD R2, R22, c[0x0][0x198], RZ ;  /* 0x0000660016027a24 */ /* 0x000fc800078e02ff */
[----:B------:R4:W-:Y:S02]  /*3f4c0*/  @P3 STG.E.U16 [R20.64], R4 ;  /* 0x0000000414003986 */ /* 0x0009e4000c10150a */
[----:B----4-:R-:W-:Y:S02]  /*3f4d0*/  PRMT R4, R14, 0x7632, R4 ;  /* 0x000076320e047816 */ /* 0x010fe40000000004 */
[C---:B------:R-:W-:Y:S01]  /*3f4e0*/  LEA R20, P1, R2.reuse, R3, 0x1 ;  /* 0x0000000302147211 */ /* 0x040fe200078208ff */
[----:B------:R-:W4:Y:S03]  /*3f4f0*/  LDL.LU R14, [R1+0x160] ;  /* 0x00016000010e7983 */ /* 0x000f260000300800 */
[----:B------:R-:W-:-:S05]  /*3f500*/  LEA.HI.X.SX32 R21, R2, R0, 0x1, P1 ;  /* 0x0000000002157211 */ /* 0x000fca00008f0eff */
[----:B------:R2:W-:Y:S02]  /*3f510*/  @P4 STG.E.U16 [R20.64], R4 ;  /* 0x0000000414004986 */ /* 0x0005e4000c10150a */
[----:B--2---:R-:W-:Y:S02]  /*3f520*/  PRMT R4, R11, 0x7632, R4 ;  /* 0x000076320b047816 */ /* 0x004fe40000000004 */
[----:B------:R-:W2:Y:S01]  /*3f530*/  LDL.LU R11, [R1+0x100] ;  /* 0x00010000010b7983 */ /* 0x000ea20000300800 */
[----:B---3--:R-:W-:-:S03]  /*3f540*/  PRMT R8, R10, 0x7632, R8 ;  /* 0x000076320a087816 */ /* 0x008fc60000000008 */
[----:B------:R-:W3:Y:S01]  /*3f550*/  LDL.LU R10, [R1+0x120] ;  /* 0x00012000010a7983 */ /* 0x000ee20000300800 */
[C-C-:B------:R-:W-:Y:S02]  /*3f560*/  LOP3.LUT R23, R15.reuse, 0x5a, R6.reuse, 0xfe, !PT ;  /* 0x0000005a0f177812 */ /* 0x140fe400078efe06 */
[--C-:B------:R-:W-:Y:S01]  /*3f570*/  LOP3.LUT R22, R15, 0x82, R6.reuse, 0xfe, !PT ;  /* 0x000000820f167812 */ /* 0x100fe200078efe06 */
[----:B------:R-:W5:Y:S01]  /*3f580*/  LDL.LU R19, [R1+0x110] ;  /* 0x0001100001137983 */ /* 0x000f620000300800 */
[C---:B------:R-:W-:Y:S01]  /*3f590*/  ISETP.LT.AND P5, PT, R23.reuse, c[0x0][0x17c], !P0 ;  /* 0x00005f0017007a0c */ /* 0x040fe200047a1270 */
[----:B------:R-:W-:Y:S01]  /*3f5a0*/  IMAD R2, R23, c[0x0][0x198], RZ ;  /* 0x0000660017027a24 */ /* 0x000fe200078e02ff */
[----:B------:R-:W-:Y:S01]  /*3f5b0*/  ISETP.LT.AND P2, PT, R22, c[0x0][0x17c], !P0 ;  /* 0x00005f0016007a0c */ /* 0x000fe20004741270 */
[----:B------:R-:W5:Y:S01]  /*3f5c0*/  LDL.LU R18, [R1+0xf0] ;  /* 0x0000f00001127983 */ /* 0x000f620000300800 */
[----:B------:R-:W-:Y:S02]  /*3f5d0*/  LOP3.LUT R22, R15, 0x5c, R6, 0xfe, !PT ;  /* 0x0000005c0f167812 */ /* 0x000fe400078efe06 */
[----:B------:R-:W-:-:S02]  /*3f5e0*/  LEA R20, P1, R2, R3, 0x1 ;  /* 0x0000000302147211 */ /* 0x000fc400078208ff */
[----:B------:R-:W-:Y:S02]  /*3f5f0*/  LOP3.LUT R23, R15, 0x5e, R6, 0xfe, !PT ;  /* 0x0000005e0f177812 */ /* 0x000fe400078efe06 */
[----:B------:R-:W-:Y:S01]  /*3f600*/  LEA.HI.X.SX32 R21, R2, R0, 0x1, P1 ;  /* 0x0000000002157211 */ /* 0x000fe200008f0eff */
[C---:B------:R-:W-:Y:S01]  /*3f610*/  IMAD R2, R22.reuse, c[0x0][0x198], RZ ;  /* 0x0000660016027a24 */ /* 0x040fe200078e02ff */
[C---:B------:R-:W-:Y:S01]  /*3f620*/  ISETP.LT.AND P4, PT, R23.reuse, c[0x0][0x17c], !P0 ;  /* 0x00005f0017007a0c */ /* 0x040fe20004781270 */
[----:B------:R-:W-:Y:S01]  /*3f630*/  IMAD R23, R23, c[0x0][0x198], RZ ;  /* 0x0000660017177a24 */ /* 0x000fe200078e02ff */
[----:B------:R-:W-:Y:S01]  /*3f640*/  ISETP.LT.AND P3, PT, R22, c[0x0][0x17c], !P0 ;  /* 0x00005f0016007a0c */ /* 0x000fe20004761270 */
[----:B------:R0:W-:Y:S03]  /*3f650*/  @P5 STG.E.U16 [R20.64], R4 ;  /* 0x0000000414005986 */ /* 0x0001e6000c10150a */
[----:B------:R-:W-:-:S04]  /*3f660*/  LEA R22, P5, R23, R3, 0x1 ;  /* 0x0000000317167211 */ /* 0x000fc800078a08ff */
[-C--:B------:R-:W-:Y:S02]  /*3f670*/  LEA.HI.X.SX32 R23, R23, R0.reuse, 0x1, P5 ;  /* 0x0000000017177211 */ /* 0x080fe400028f0eff */
[----:B0-----:R-:W-:Y:S02]  /*3f680*/  LEA R20, P1, R2, R3, 0x1 ;  /* 0x0000000302147211 */ /* 0x001fe400078208ff */
[----:B------:R-:W-:Y:S02]  /*3f690*/  PRMT R4, R24, 0x7632, R4 ;  /* 0x0000763218047816 */ /* 0x000fe40000000004 */
[----:B------:R-:W-:Y:S02]  /*3f6a0*/  LOP3.LUT R24, R15, 0x60, R6, 0xfe, !PT ;  /* 0x000000600f187812 */ /* 0x000fe400078efe06 */
[----:B------:R-:W-:Y:S02]  /*3f6b0*/  LEA.HI.X.SX32 R21, R2, R0, 0x1, P1 ;  /* 0x0000000002157211 */ /* 0x000fe400008f0eff */
[C---:B------:R-:W-:Y:S01]  /*3f6c0*/  ISETP.LT.AND P1, PT, R24.reuse, c[0x0][0x17c], !P0 ;  /* 0x00005f0018007a0c */ /* 0x040fe20004721270 */
[----:B------:R-:W-:-:S02]  /*3f6d0*/  IMAD R2, R24, c[0x0][0x198], RZ ;  /* 0x0000660018027a24 */ /* 0x000fc400078e02ff */
[----:B------:R0:W-:Y:S04]  /*3f6e0*/  @P3 STG.E.U16 [R20.64], R4 ;  /* 0x0000000414003986 */ /* 0x0001e8000c10150a */
[----:B------:R1:W-:Y:S01]  /*3f6f0*/  @P4 STG.E.U16 [R22.64], R8 ;  /* 0x0000000816004986 */ /* 0x0003e2000c10150a */
[C---:B0-----:R-:W-:Y:S02]  /*3f700*/  LEA R20, P3, R2.reuse, R3, 0x1 ;  /* 0x0000000302147211 */ /* 0x041fe400078608ff */
[C-C-:B-1----:R-:W-:Y:S02]  /*3f710*/  LOP3.LUT R23, R15.reuse, 0x62, R6.reuse, 0xfe, !PT ;  /* 0x000000620f177812 */ /* 0x142fe400078efe06 */
[----:B------:R-:W-:Y:S02]  /*3f720*/  LOP3.LUT R22, R15, 0x64, R6, 0xfe, !PT ;  /* 0x000000640f167812 */ /* 0x000fe400078efe06 */
[----:B------:R-:W-:Y:S01]  /*3f730*/  LEA.HI.X.SX32 R21, R2, R0, 0x1, P3 ;  /* 0x0000000002157211 */ /* 0x000fe200018f0eff */
[C---:B------:R-:W-:Y:S01]  /*3f740*/  IMAD R2, R23.reuse, c[0x0][0x198], RZ ;  /* 0x0000660017027a24 */ /* 0x040fe200078e02ff */
[----:B------:R-:W-:Y:S01]  /*3f750*/  ISETP.LT.AND P3, PT, R23, c[0x0][0x17c], !P0 ;  /* 0x00005f0017007a0c */ /* 0x000fe20004761270 */
[C---:B------:R-:W-:Y:S01]  /*3f760*/  IMAD R24, R22.reuse, c[0x0][0x198], RZ ;  /* 0x0000660016187a24 */ /* 0x040fe200078e02ff */
[----:B------:R-:W-:-:S02]  /*3f770*/  ISETP.LT.AND P4, PT, R22, c[0x0][0x17c], !P0 ;  /* 0x00005f0016007a0c */ /* 0x000fc40004781270 */
[----:B----4-:R-:W-:Y:S02]  /*3f780*/  PRMT R4, R14, 0x7632, R4 ;  /* 0x000076320e047816 */ /* 0x010fe40000000004 */
[----:B------:R-:W4:Y:S04]  /*3f790*/  LDL.LU R14, [R1+0xe0] ;  /* 0x0000e000010e7983 */ /* 0x000f280000300800 */
[----:B------:R0:W-:Y:S01]  /*3f7a0*/  @P1 STG.E.U16 [R20.64], R4 ;  /* 0x0000000414001986 */ /* 0x0001e2000c10150a */
[----:B------:R-:W-:-:S04]  /*3f7b0*/  LEA R22, P1, R2, R3, 0x1 ;  /* 0x0000000302167211 */ /* 0x000fc800078208ff */
[----:B------:R-:W-:Y:S02]  /*3f7c0*/  LEA.HI.X.SX32 R23, R2, R0, 0x1, P1 ;  /* 0x0000000002177211 */ /* 0x000fe400008f0eff */
[----:B0-----:R-:W-:-:S05]  /*3f7d0*/  PRMT R4, R25, 0x7632, R4 ;  /* 0x0000763219047816 */ /* 0x001fca0000000004 */
[----:B------:R3:W-:Y:S01]  /*3f7e0*/  @P3 STG.E.U16 [R22.64], R4 ;  /* 0x0000000416003986 */ /* 0x0007e2000c10150a */
[----:B--2---:R-:W-:-:S03]  /*3f7f0*/  PRMT R8, R11, 0x7632, R8 ;  /* 0x000076320b087816 */ /* 0x004fc60000000008 */
[----:B------:R-:W2:Y:S01]  /*3f800*/  LDL.LU R11, [R1+0xb0] ;  /* 0x0000b000010b7983 */ /* 0x000ea20000300800 */
[----:B---3--:R-:W-:-:S03]  /*3f810*/  PRMT R4, R10, 0x7632, R4 ;  /* 0x000076320a047816 */ /* 0x008fc60000000004 */
[----:B------:R-:W3:Y:S01]  /*3f820*/  LDL.LU R10, [R1+0xc0] ;  /* 0x0000c000010a7983 */ /* 0x000ee20000300800 */
[C---:B------:R-:W-:Y:S02]  /*3f830*/  LEA R20, P5, R24.reuse, R3, 0x1 ;  /* 0x0000000318147211 */ /* 0x040fe400078a08ff */
[----:B------:R-:W-:Y:S02]  /*3f840*/  LOP3.LUT R25, R15, 0x66, R6, 0xfe, !PT ;  /* 0x000000660f197812 */ /* 0x000fe400078efe06 */
[----:B------:R-:W-:-:S03]  /*3f850*/  LEA.HI.X.SX32 R21, R24, R0, 0x1, P5 ;  /* 0x0000000018157211 */ /* 0x000fc600028f0eff */
[C---:B------:R-:W-:Y:S01]  /*3f860*/  IMAD R2, R25.reuse, c[0x0][0x198], RZ ;  /* 0x0000660019027a24 */ /* 0x040fe200078e02ff */
[----:B------:R-:W-:Y:S01]  /*3f870*/  ISETP.LT.AND P1, PT, R25, c[0x0][0x17c], !P0 ;  /* 0x00005f0019007a0c */ /* 0x000fe20004721270 */
[----:B------:R0:W-:Y:S01]  /*3f880*/  @P4 STG.E.U16 [R20.64], R8 ;  /* 0x0000000814004986 */ /* 0x0001e2000c10150a */
[C-C-:B------:R-:W-:Y:S02]  /*3f890*/  LOP3.LUT R23, R15.reuse, 0x68, R6.reuse, 0xfe, !PT ;  /* 0x000000680f177812 */ /* 0x140fe400078efe06 */
[C-C-:B------:R-:W-:Y:S02]  /*3f8a0*/  LOP3.LUT R24, R15.reuse, 0x6a, R6.reuse, 0xfe, !PT ;  /* 0x0000006a0f187812 */ /* 0x140fe400078efe06 */
[----:B------:R-:W-:Y:S02]  /*3f8b0*/  LOP3.LUT R22, R15, 0x6c, R6, 0xfe, !PT ;  /* 0x0000006c0f167812 */ /* 0x000fe400078efe06 */
[----:B0-----:R-:W-:-:S04]  /*3f8c0*/  LEA R20, P3, R2, R3, 0x1 ;  /* 0x0000000302147211 */ /* 0x001fc800078608ff */
[----:B------:R-:W-:Y:S02]  /*3f8d0*/  LEA.HI.X.SX32 R21, R2, R0, 0x1, P3 ;  /* 0x0000000002157211 */ /* 0x000fe400018f0eff */
[C---:B------:R-:W-:Y:S01]  /*3f8e0*/  ISETP.LT.AND P3, PT, R23.reuse, c[0x0][0x17c], !P0 ;  /* 0x00005f0017007a0c */ /* 0x040fe20004761270 */
[----:B------:R-:W-:Y:S02]  /*3f8f0*/  IMAD R23, R23, c[0x0][0x198], RZ ;  /* 0x0000660017177a24 */ /* 0x000fe400078e02ff */
[----:B------:R-:W-:Y:S01]  /*3f900*/  IMAD R2, R24, c[0x0][0x198], RZ ;  /* 0x0000660018027a24 */ /* 0x000fe200078e02ff */
[----:B------:R0:W-:Y:S01]  /*3f910*/  @P1 STG.E.U16 [R20.64], R4 ;  /* 0x0000000414001986 */ /* 0x0001e2000c10150a */
[C---:B------:R-:W-:Y:S01]  /*3f920*/  ISETP.LT.AND P1, PT, R22.reuse, c[0x0][0x17c], !P0 ;  /* 0x00005f0016007a0c */ /* 0x040fe20004721270 */
[----:B------:R-:W-:Y:S01]  /*3f930*/  IMAD R25, R22, c[0x0][0x198], RZ ;  /* 0x0000660016197a24 */ /* 0x000fe200078e02ff */
[----:B------:R-:W-:Y:S02]  /*3f940*/  ISETP.LT.AND P4, PT, R24, c[0x0][0x17c], !P0 ;  /* 0x00005f0018007a0c */ /* 0x000fe40004781270 */
[----:B------:R-:W-:-:S02]  /*3f950*/  LEA R22, P5, R2, R3, 0x1 ;  /* 0x0000000302167211 */ /* 0x000fc400078a08ff */
[-C--:B0-----:R-:W-:Y:S02]  /*3f960*/  LEA R20, P6, R23, R3.reuse, 0x1 ;  /* 0x0000000317147211 */ /* 0x081fe400078c08ff */
[----:B-----5:R-:W-:Y:S02]  /*3f970*/  PRMT R4, R19, 0x7632, R4 ;  /* 0x0000763213047816 */ /* 0x020fe40000000004 */
[-C--:B------:R-:W-:Y:S02]  /*3f980*/  LEA.HI.X.SX32 R21, R23, R0.reuse, 0x1, P6 ;  /* 0x0000000017157211 */ /* 0x080fe400030f0eff */
[----:B------:R-:W-:Y:S02]  /*3f990*/  LEA.HI.X.SX32 R23, R2, R0, 0x1, P5 ;  /* 0x0000000002177211 */ /* 0x000fe400028f0eff */
[----:B------:R-:W-:Y:S02]  /*3f9a0*/  LEA R24, P6, R25, R3, 0x1 ;  /* 0x0000000319187211 */ /* 0x000fe400078c08ff */
[----:B------:R-:W-:Y:S01]  /*3f9b0*/  LOP3.LUT R2, R15, 0x6e, R6, 0xfe, !PT ;  /* 0x0000006e0f027812 */ /* 0x000fe200078efe06 */
[----:B------:R0:W-:Y:S01]  /*3f9c0*/  @P3 STG.E.U16 [R20.64], R4 ;  /* 0x0000000414003986 */ /* 0x0001e2000c10150a */
[----:B------:R-:W-:-:S02]  /*3f9d0*/  PRMT R8, R18, 0x7632, R8 ;  /* 0x0000763212087816 */ /* 0x000fc40000000008 */
[----:B------:R-:W-:Y:S02]  /*3f9e0*/  LEA.HI.X.SX32 R25, R25, R0, 0x1, P6 ;  /* 0x0000000019197211 */ /* 0x000fe400030f0eff */
[C---:B------:R-:W-:Y:S01]  /*3f9f0*/  ISETP.LT.AND P3, PT, R2.reuse, c[0x0][0x17c], !P0 ;  /* 0x00005f0002007a0c */ /* 0x040fe20004761270 */
[----:B------:R-:W-:Y:S01]  /*3fa00*/  IMAD R2, R2, c[0x0][0x198], RZ ;  /* 0x0000660002027a24 */ /* 0x000fe200078e02ff */
[----:B------:R1:W-:Y:S01]  /*3fa10*/  @P4 STG.E.U16 [R22.64], R8 ;  /* 0x0000000816004986 */ /* 0x0003e2000c10150a */
[----:B0-----:R-:W-:-:S04]  /*3fa20*/  LOP3.LUT R21, R15, 0x70, R6, 0xfe, !PT ;  /* 0x000000700f157812 */ /* 0x001fc800078efe06 */
[C---:B------:R-:W-:Y:S01]  /*3fa30*/  ISETP.LT.AND P4, PT, R21.reuse, c[0x0][0x17c], !P0 ;  /* 0x00005f0015007a0c */ /* 0x040fe20004781270 */
[----:B------:R-:W-:-:S05]  /*3fa40*/  IMAD R21, R21, c[0x0][0x198], RZ ;  /* 0x0000660015157a24 */ /* 0x000fca00078e02ff */
[----:B------:R-:W-:-:S04]  /*3fa50*/  LEA R20, P6, R21, R3, 0x1 ;  /* 0x0000000315147211 */ /* 0x000fc800078c08ff */
[----:B------:R-:W-:Y:S02]  /*3fa60*/  LEA.HI.X.SX32 R21, R21, R0, 0x1, P6 ;  /* 0x0000000015157211 */ /* 0x000fe400030f0eff */
[----:B----4-:R-:W-:-:S05]  /*3fa70*/  PRMT R4, R14, 0x7632, R4 ;  /* 0x000076320e047816 */ /* 0x010fca0000000004 */
[----:B------:R0:W-:Y:S01]  /*3fa80*/  @P1 STG.E.U16 [R24.64], R4 ;  /* 0x0000000418001986 */ /* 0x0001e2000c10150a */
[----:B-1----:R-:W-:-:S04]  /*3fa90*/  LEA R22, P1, R2, R3, 0x1 ;  /* 0x0000000302167211 */ /* 0x002fc800078208ff */
[----:B------:R-:W-:Y:S02]  /*3faa0*/  LEA.HI.X.SX32 R23, R2, R0, 0x1, P1 ;  /* 0x0000000002177211 */ /* 0x000fe400008f0eff */
[C-C-:B0-----:R-:W-:Y:S02]  /*3fab0*/  LOP3.LUT R25, R15.reuse, 0x72, R6.reuse, 0xfe, !PT ;  /* 0x000000720f197812 */ /* 0x141fe400078efe06 */
[----:B------:R-:W-:Y:S02]  /*3fac0*/  LOP3.LUT R24, R15, 0x74, R6, 0xfe, !PT ;  /* 0x000000740f187812 */ /* 0x000fe400078efe06 */
[C---:B------:R-:W-:Y:S01]  /*3fad0*/  ISETP.LT.AND P5, PT, R25.reuse, c[0x0][0x17c], !P0 ;  /* 0x00005f0019007a0c */ /* 0x040fe200047a1270 */
[----:B------:R-:W-:Y:S01]  /*3fae0*/  IMAD R2, R25, c[0x0][0x198], RZ ;  /* 0x0000660019027a24 */ /* 0x000fe200078e02ff */
[C---:B------:R-:W-:Y:S01]  /*3faf0*/  ISETP.LT.AND P1, PT, R24.reuse, c[0x0][0x17c], !P0 ;  /* 0x00005f0018007a0c */ /* 0x040fe20004721270 */
[----:B------:R-:W-:Y:S01]  /*3fb00*/  IMAD R24, R24, c[0x0][0x198], RZ ;  /* 0x0000660018187a24 */ /* 0x000fe200078e02ff */
[----:B------:R-:W-:-:S02]  /*3fb10*/  PRMT R12, R12, 0x7632, R12 ;  /* 0x000076320c0c7816 */ /* 0x000fc4000000000c */
[----:B------:R-:W-:Y:S02]  /*3fb20*/  PRMT R16, R16, 0x7632, R16 ;  /* 0x0000763210107816 */ /* 0x000fe40000000010 */
[----:B--2---:R-:W-:-:S05]  /*3fb30*/  PRMT R8, R11, 0x7632, R8 ;  /* 0x000076320b087816 */ /* 0x004fca0000000008 */
[----:B------:R0:W-:Y:S02]  /*3fb40*/  @P3 STG.E.U16 [R22.64], R8 ;  /* 0x0000000816003986 */ /* 0x0001e4000c10150a */
[----:B0-----:R-:W-:Y:S02]  /*3fb50*/  LEA R22, P3, R2, R3, 0x1 ;  /* 0x0000000302167211 */ /* 0x001fe400078608ff */
[----:B------:R-:W-:Y:S02]  /*3fb60*/  PRMT R8, R26, 0x7632, R8 ;  /* 0x000076321a087816 */ /* 0x000fe40000000008 */
[----:B------:R-:W-:Y:S01]  /*3fb70*/  LEA.HI.X.SX32 R23, R2, R0, 0x1, P3 ;  /* 0x0000000002177211 */ /* 0x000fe200018f0eff */
[----:B------:R-:W2:Y:S01]  /*3fb80*/  LDL.LU R26, [R1+0xe40] ;  /* 0x000e4000011a7983 */ /* 0x000ea20000300800 */
[----:B------:R-:W-:Y:S02]  /*3fb90*/  LOP3.LUT R2, R15, 0x76, R6, 0xfe, !PT ;  /* 0x000000760f027812 */ /* 0x000fe400078efe06 */
[----:B---3--:R-:W-:-:S05]  /*3fba0*/  PRMT R4, R10, 0x7632, R4 ;  /* 0x000076320a047816 */ /* 0x008fca0000000004 */
[----:B------:R0:W-:Y:S04]  /*3fbb0*/  @P4 STG.E.U16 [R20.64], R4 ;  /* 0x0000000414004986 */ /* 0x0001e8000c10150a */
[----:B------:R1:W-:Y:S01]  /*3fbc0*/  @P5 STG.E.U16 [R22.64], R8 ;  /* 0x0000000816005986 */ /* 0x0003e2000c10150a */
[C---:B0-----:R-:W-:Y:S02]  /*3fbd0*/  LEA R20, P4, R24.reuse, R3, 0x1 ;  /* 0x0000000318147211 */ /* 0x041fe400078808ff */
[----:B------:R-:W-:Y:S02]  /*3fbe0*/  PRMT R4, R7, 0x7632, R4 ;  /* 0x0000763207047816 */ /* 0x000fe40000000004 */
[----:B------:R-:W-:Y:S01]  /*3fbf0*/  LEA.HI.X.SX32 R21, R24, R0, 0x1, P4 ;  /* 0x0000000018157211 */ /* 0x000fe200020f0eff */
[C---:B-1----:R-:W-:Y:S01]  /*3fc00*/  IMAD R23, R2.reuse, c[0x0][0x198], RZ ;  /* 0x0000660002177a24 */ /* 0x042fe200078e02ff */
[----:B------:R-:W-:-:S02]  /*3fc10*/  ISETP.LT.AND P4, PT, R2, c[0x0][0x17c], !P0 ;  /* 0x00005f0002007a0c */ /* 0x000fc40004781270 */
[--C-:B------:R-:W-:Y:S01]  /*3fc20*/  LOP3.LUT R2, R15, 0x78, R6.reuse, 0xfe, !PT ;  /* 0x000000780f027812 */ /* 0x100fe200078efe06 */
[----:B------:R0:W-:Y:S01]  /*3fc30*/  @P1 STG.E.U16 [R20.64], R4 ;  /* 0x0000000414001986 */ /* 0x0001e2000c10150a */
[----:B------:R-:W-:Y:S02]  /*3fc40*/  LEA R22, P1, R23, R3, 0x1 ;  /* 0x0000000317167211 */ /* 0x000fe400078208ff */
[C---:B------:R-:W-:Y:S01]  /*3fc50*/  ISETP.LT.AND P5, PT, R2.reuse, c[0x0][0x17c], !P0 ;  /* 0x00005f0002007a0c */ /* 0x040fe200047a1270 */
[----:B------:R-:W-:Y:S01]  /*3fc60*/  IMAD R2, R2, c[0x0][0x198], RZ ;  /* 0x0000660002027a24 */ /* 0x000fe200078e02ff */
[--C-:B------:R-:W-:Y:S02]  /*3fc70*/  LOP3.LUT R24, R15, 0x7a, R6.reuse, 0xfe, !PT ;  /* 0x0000007a0f187812 */ /* 0x100fe400078efe06 */
[----:B------:R-:W-:Y:S02]  /*3fc80*/  LEA.HI.X.SX32 R23, R23, R0, 0x1, P1 ;  /* 0x0000000017177211 */ /* 0x000fe400008f0eff */
[----:B0-----:R-:W-:-:S02]  /*3fc90*/  LOP3.LUT R20, R15, 0x84, R6, 0xfe, !PT ;  /* 0x000000840f147812 */ /* 0x001fc400078efe06 */
[----:B------:R-:W-:Y:S02]  /*3fca0*/  PRMT R4, R29, 0x7632, R4 ;  /* 0x000076321d047816 */ /* 0x000fe40000000004 */
[----:B------:R-:W-:Y:S02]  /*3fcb0*/  ISETP.LT.AND P3, PT, R20, c[0x0][0x17c], !P0 ;  /* 0x00005f0014007a0c */ /* 0x000fe40004761270 */
[C---:B------:R-:W-:Y:S01]  /*3fcc0*/  ISETP.LT.AND P1, PT, R24.reuse, c[0x0][0x17c], !P0 ;  /* 0x00005f0018007a0c */ /* 0x040fe20004721270 */
[----:B------:R-:W-:Y:S01]  /*3fcd0*/  IMAD R24, R24, c[0x0][0x198], RZ ;  /* 0x0000660018187a24 */ /* 0x000fe200078e02ff */
[C---:B------:R-:W-:Y:S01]  /*3fce0*/  LEA R20, P6, R2.reuse, R3, 0x1 ;  /* 0x0000000302147211 */ /* 0x040fe200078c08ff */
[----:B------:R0:W-:Y:S03]  /*3fcf0*/  @P4 STG.E.U16 [R22.64], R4 ;  /* 0x0000000416004986 */ /* 0x0001e6000c10150a */
[----:B------:R-:W-:-:S02]  /*3fd00*/  LEA.HI.X.SX32 R21, R2, R0, 0x1, P6 ;  /* 0x0000000002157211 */ /* 0x000fc400030f0eff */
[----:B------:R-:W-:Y:S02]  /*3fd10*/  LOP3.LUT R2, R15, 0x7c, R6, 0xfe, !PT ;  /* 0x0000007c0f027812 */ /* 0x000fe400078efe06 */
[----:B0-----:R-:W-:Y:S02]  /*3fd20*/  PRMT R4, R4, 0x7632, R4 ;  /* 0x0000763204047816 */ /* 0x001fe40000000004 */
[-C--:B------:R-:W-:Y:S02]  /*3fd30*/  LEA R22, P4, R24, R3.reuse, 0x1 ;  /* 0x0000000318167211 */ /* 0x080fe400078808ff */
[----:B------:R-:W-:Y:S01]  /*3fd40*/  PRMT R8, R8, 0x7632, R8 ;  /* 0x0000763208087816 */ /* 0x000fe20000000008 */
[----:B------:R0:W-:Y:S01]  /*3fd50*/  @P5 STG.E.U16 [R20.64], R4 ;  /* 0x0000000414005986 */ /* 0x0001e2000c10150a */
[----:B------:R-:W-:Y:S02]  /*3fd60*/  LEA.HI.X.SX32 R23, R24, R0, 0x1, P4 ;  /* 0x0000000018177211 */ /* 0x000fe400020f0eff */
[C---:B------:R-:W-:Y:S01]  /*3fd70*/  ISETP.LT.AND P5, PT, R2.reuse, c[0x0][0x17c], !P0 ;  /* 0x00005f0002007a0c */ /* 0x040fe200047a1270 */
[----:B------:R-:W-:Y:S01]  /*3fd80*/  IMAD R2, R2, c[0x0][0x198], RZ ;  /* 0x0000660002027a24 */ /* 0x000fe200078e02ff */
[----:B------:R-:W3:Y:S04]  /*3fd90*/  LDL.LU R24, [R1+0x134] ;  /* 0x0001340001187983 */ /* 0x000ee80000300800 */
[----:B------:R1:W-:Y:S01]  /*3fda0*/  @P1 STG.E.U16 [R22.64], R8 ;  /* 0x0000000816001986 */ /* 0x0003e2000c10150a */
[----:B0-----:R-:W-:-:S03]  /*3fdb0*/  LEA R20, P1, R2, R3, 0x1 ;  /* 0x0000000302147211 */ /* 0x001fc600078208ff */
[----:B------:R-:W4:Y:S01]  /*3fdc0*/  LDL.LU R25, [R1+0x144] ;  /* 0x0001440001197983 */ /* 0x000f220000300800 */
[----:B------:R-:W-:-:S03]  /*3fdd0*/  LEA.HI.X.SX32 R21, R2, R0, 0x1, P1 ;  /* 0x0000000002157211 */ /* 0x000fc600008f0eff */
[----:B------:R-:W5:Y:S01]  /*3fde0*/  LDL.LU R19, [R1+0x164] ;  /* 0x0001640001137983 */ /* 0x000f620000300800 */
[----:B-1----:R-:W-:-:S03]  /*3fdf0*/  LOP3.LUT R8, R15, 0x86, R6, 0xfe, !PT ;  /* 0x000000860f087812 */ /* 0x002fc600078efe06 */
[----:B------:R-:W-:Y:S01]  /*3fe00*/  @P5 STG.E.U16 [R20.64], R12 ;  /* 0x0000000c14005986 */ /* 0x000fe2000c10150a */
[C-C-:B------:R-:W-:Y:S02]  /*3fe10*/  LOP3.LUT R4, R15.reuse, 0x7e, R6.reuse, 0xfe, !PT ;  /* 0x0000007e0f047812 */ /* 0x140fe400078efe06 */
[----:B------:R-:W-:Y:S01]  /*3fe20*/  ISETP.LT.AND P5, PT, R8, c[0x0][0x17c], !P0 ;  /* 0x00005f0008007a0c */ /* 0x000fe200047a1270 */
[----:B------:R-:W2:Y:S01]  /*3fe30*/  LDL.LU R11, [R1+0x154] ;  /* 0x00015400010b7983 */ /* 0x000ea20000300800 */
[C-C-:B------:R-:W-:Y:S02]  /*3fe40*/  LOP3.LUT R22, R15.reuse, 0x80, R6.reuse, 0xfe, !PT ;  /* 0x000000800f167812 */ /* 0x140fe400078efe06 */
[----:B------:R-:W-:Y:S01]  /*3fe50*/  LOP3.LUT R8, R15, 0x88, R6, 0xfe, !PT ;  /* 0x000000880f087812 */ /* 0x000fe200078efe06 */
[----:B------:R-:W2:Y:S04]  /*3fe60*/  LDL.LU R7, [R1+0x104] ;  /* 0x0001040001077983 */ /* 0x000ea80000300800 */
[----:B------:R-:W0:Y:S01]  /*3fe70*/  S2R R6, SR_TID.X ;  /* 0x0000000000067919 */ /* 0x000e220000002100 */
[C---:B------:R-:W-:Y:S01]  /*3fe80*/  ISETP.LT.AND P4, PT, R4.reuse, c[0x0][0x17c], !P0 ;  /* 0x00005f0004007a0c */ /* 0x040fe20004781270 */
[----:B------:R-:W-:Y:S01]  /*3fe90*/  IMAD R4, R4, c[0x0][0x198], RZ ;  /* 0x0000660004047a24 */ /* 0x000fe200078e02ff */
[C---:B------:R-:W-:Y:S01]  /*3fea0*/  ISETP.LT.AND P1, PT, R22.reuse, c[0x0][0x17c], !P0 ;  /* 0x00005f0016007a0c */ /* 0x040fe20004721270 */
[----:B------:R-:W-:Y:S01]  /*3feb0*/  IMAD R2, R22, c[0x0][0x198], RZ ;  /* 0x0000660016027a24 */ /* 0x000fe200078e02ff */
[----:B------:R-:W2:Y:S02]  /*3fec0*/  LDL.LU R18, [R1+0x114] ;  /* 0x0001140001127983 */ /* 0x000ea40000300800 */
[----:B------:R-:W-:-:S02]  /*3fed0*/  LEA R22, P6, R4, R3, 0x1 ;  /* 0x0000000304167211 */ /* 0x000fc400078c08ff */
[----:B------:R-:W2:Y:S02]  /*3fee0*/  LDL.LU R14, [R1+0xf4] ;  /* 0x0000f400010e7983 */ /* 0x000ea40000300800 */
[----:B------:R-:W-:Y:S02]  /*3fef0*/  LEA.HI.X.SX32 R23, R4, R0, 0x1, P6 ;  /* 0x0000000004177211 */ /* 0x000fe400030f0eff */
[----:B------:R-:W2:Y:S04]  /*3ff00*/  LDL.LU R10, [R1+0xe4] ;  /* 0x0000e400010a7983 */ /* 0x000ea80000300800 */
[----:B------:R0:W-:Y:S01]  /*3ff10*/  @P4 STG.E.U16 [R22.64], R16 ;  /* 0x0000001016004986 */ /* 0x0001e2000c10150a */
[----:B------:R-:W-:Y:S02]  /*3ff20*/  ISETP.LT.AND P4, PT, R8, c[0x0][0x17c], !P0 ;  /* 0x00005f0008007a0c */ /* 0x000fe40004781270 */
[----:B0-----:R-:W-:-:S02]  /*3ff30*/  SHF.R.U32.HI R16, RZ, 0x8, R6 ;  /* 0x00000008ff107819 */ /* 0x001fc40000011606 */
[----:B------:R-:W2:Y:S04]  /*3ff40*/  LDL.LU R6, [R1+0xb4] ;  /* 0x0000b40001067983 */ /* 0x000ea80000300800 */
[----:B------:R-:W2:Y:S04]  /*3ff50*/  LDL.LU R12, [R1+0xc4] ;  /* 0x0000c400010c7983 */ /* 0x000ea80000300800 */
[----:B------:R-:W2:Y:S01]  /*3ff60*/  LDL R8, [R1+0xd4] ;  /* 0x0000d40001087983 */ /* 0x000ea20000100800 */
[----:B------:R-:W-:-:S04]  /*3ff70*/  LEA R20, P6, R2, R3, 0x1 ;  /* 0x0000000302147211 */ /* 0x000fc800078c08ff */
[----:B------:R-:W-:Y:S01]  /*3ff80*/  LEA.HI.X.SX32 R21, R2, R0, 0x1, P6 ;  /* 0x0000000002157211 */ /* 0x000fe200030f0eff */
[----:B------:R-:W-:Y:S01]  /*3ff90*/  IMAD.MOV.U32 R29, RZ, RZ, c[0x0][0x198] ;  /* 0x00006600ff1d7624 */ /* 0x000fe200078e00ff */
[----:B------:R-:W-:-:S03]  /*3ffa0*/  SGXT.U32 R16, R16, 0x1 ;  /* 0x000000011010781a */ /* 0x000fc60000000000 */
[C---:B------:R-:W-:Y:S01]  /*3ffb0*/  IMAD R4, R29.reuse, 0x2, R2 ;  /* 0x000000021d047824 */ /* 0x040fe200078e0202 */
[----:B--2---:R0:W-:Y:S04]  /*3ffc0*/  @P1 STG.E.U16 [R20.64], R8 ;  /* 0x0000000814001986 */ /* 0x0041e8000c10150a */
[----:B0-----:R-:W2:Y:S01]  /*3ffd0*/  LDL R21, [R1+0x74] ;  /* 0x0000740001157983 */ /* 0x001ea20000100800 */
[C---:B------:R-:W-:Y:S01]  /*3ffe0*/  LEA R22, P6, R4.reuse, R3, 0x1 ;  /* 0x0000000304167211 */ /* 0x040fe200078c08ff */
[----:B------:R-:W-:Y:S01]  /*3fff0*/  IMAD R8, R29, 0x2, R4 ;  /* 0x000000021d087824 */ /* 0x000fe200078e0204 */
[----:B------:R-:W-:Y:S02]  /*40000*/  LOP3.LUT R2, R15, 0x8a, R16, 0xfe, !PT ;  /* 0x0000008a0f027812 */ /* 0x000fe400078efe10 */
[----:B------:R-:W-:-:S02]  /*40010*/  LEA.HI.X.SX32 R23, R4, R0, 0x1, P6 ;  /* 0x0000000004177211 */ /* 0x000fc400030f0eff */
[----:B------:R-:W-:Y:S01]  /*40020*/  ISETP.LT.AND P1, PT, R2, c[0x0][0x17c], !P0 ;  /* 0x00005f0002007a0c */ /* 0x000fe20004721270 */
[----:B------:R-:W-:Y:S01]  /*40030*/  IMAD R2, R29, 0x2, R8 ;  /* 0x000000021d027824 */ /* 0x000fe200078e0208 */
[----:B------:R-:W-:Y:S02]  /*40040*/  LEA R20, P6, R8, R3, 0x1 ;  /* 0x0000000308147211 */ /* 0x000fe400078c08ff */
[----:B------:R-:W-:Y:S01]  /*40050*/  LOP3.LUT R4, R15, 0x8c, R16, 0xfe, !PT ;  /* 0x0000008c0f047812 */ /* 0x000fe200078efe10 */
[----:B--2---:R0:W-:Y:S03]  /*40060*/  @P2 STG.E.U16 [R22.64], R21 ;  /* 0x0000001516002986 */ /* 0x0041e6000c10150a */
[----:B------:R-:W-:Y:S01]  /*40070*/  ISETP.LT.AND P2, PT, R4, c[0x0][0x17c], !P0 ;  /* 0x00005f0004007a0c */ /* 0x000fe20004741270 */
[----:B------:R-:W-:Y:S01]  /*40080*/  IMAD R4, R29, 0x2, R2 ;  /* 0x000000021d047824 */ /* 0x000fe200078e0202 */
[----:B0-----:R-:W-:-:S02]  /*40090*/  LEA.HI.X.SX32 R21, R8, R0, 0x1, P6 ;  /* 0x0000000008157211 */ /* 0x001fc400030f0eff */
[----:B------:R-:W-:-:S04]  /*400a0*/  LEA R22, P6, R2, R3, 0x1 ;  /* 0x0000000302167211 */ /* 0x000fc800078c08ff */
[----:B------:R-:W-:Y:S02]  /*400b0*/  LEA.HI.X.SX32 R23, R2, R0, 0x1, P6 ;  /* 0x0000000002177211 */ /* 0x000fe400030f0eff */
[----:B------:R-:W2:Y:S01]  /*400c0*/  LDL R2, [R1+0x174] ;  /* 0x0001740001027983 */ /* 0x000ea20000100800 */
[----:B------:R-:W-:-:S03]  /*400d0*/  LOP3.LUT R8, R15, 0x8e, R16, 0xfe, !PT ;  /* 0x0000008e0f087812 */ /* 0x000fc600078efe10 */
[----:B--2---:R0:W-:Y:S01]  /*400e0*/  @P3 STG.E.U16 [R20.64], R2 ;  /* 0x0000000214003986 */ /* 0x0041e2000c10150a */
[----:B------:R-:W-:-:S03]  /*400f0*/  ISETP.LT.AND P3, PT, R8, c[0x0][0x17c], !P0 ;  /* 0x00005f0008007a0c */ /* 0x000fc60004761270 */
[----:B------:R-:W2:Y:S01]  /*40100*/  LDL R8, [R1+0x1d4] ;  /* 0x0001d40001087983 */ /* 0x000ea20000100800 */
[----:B0-----:R-:W-:-:S03]  /*40110*/  LEA R20, P6, R4, R3, 0x1 ;  /* 0x0000000304147211 */ /* 0x001fc600078c08ff */
[----:B--2---:R0:W-:Y:S04]  /*40120*/  @P5 STG.E.U16 [R22.64], R8 ;  /* 0x0000000816005986 */ /* 0x0041e8000c10150a */
[----:B0-----:R-:W2:Y:S01]  /*40130*/  LDL R23, [R1+0x224] ;  /* 0x0002240001177983 */ /* 0x001ea20000100800 */
[----:B------:R-:W-:Y:S01]  /*40140*/  LOP3.LUT R2, R15, 0x90, R16, 0xfe, !PT ;  /* 0x000000900f027812 */ /* 0x000fe200078efe10 */
[C---:B------:R-:W-:Y:S01]  /*40150*/  IMAD R8, R29.reuse, 0x2, R4 ;  /* 0x000000021d087824 */ /* 0x040fe200078e0204 */
[----:B------:R-:W-:Y:S02]  /*40160*/  LEA.HI.X.SX32 R21, R4, R0, 0x1, P6 ;  /* 0x0000000004157211 */ /* 0x000fe400030f0eff */
[----:B------:R-:W-:Y:S01]  /*40170*/  ISETP.LT.AND P5, PT, R2, c[0x0][0x17c], !P0 ;  /* 0x00005f0002007a0c */ /* 0x000fe200047a1270 */
[----:B------:R-:W-:Y:S01]  /*40180*/  IMAD R2, R29, 0x2, R8 ;  /* 0x000000021d027824 */ /* 0x000fe200078e0208 */
[----:B------:R-:W-:-:S02]  /*40190*/  LEA R22, P6, R8, R3, 0x1 ;  /* 0x0000000308167211 */ /* 0x000fc400078c08ff */
[----:B------:R-:W-:Y:S01]  /*401a0*/  LOP3.LUT R4, R15, 0x92, R16, 0xfe, !PT ;  /* 0x000000920f047812 */ /* 0x000fe200078efe10 */
[----:B--2---:R0:W-:Y:S03]  /*401b0*/  @P4 STG.E.U16 [R20.64], R23 ;  /* 0x0000001714004986 */ /* 0x0041e6000c10150a */
[----:B------:R-:W-:Y:S01]  /*401c0*/  ISETP.LT.AND P4, PT, R4, c[0x0][0x17c], !P0 ;  /* 0x00005f0004007a0c */ /* 0x000fe20004781270 */
[----:B------:R-:W-:Y:S01]  /*401d0*/  IMAD R4, R29, 0x2, R2 ;  /* 0x000000021d047824 */ /* 0x000fe200078e0202 */
[----:B0-----:R-:W-:Y:S02]  /*401e0*/  LEA.HI.X.SX32 R23, R8, R0, 0x1, P6 ;  /* 0x0000000008177211 */ /* 0x001fe400030f0eff */
        /* <DEDUP_REMOVED lines=62> */
[-C--:B0-----:R-:W-:Y:S02]  /*405d0*/  LEA.HI.X.SX32 R21, R8, R0.reuse, 0x1, P6 ;  /* 0x0000000008157211 */ /* 0x081fe400030f0eff */
[C---:B------:R-:W-:Y:S02]  /*405e0*/  LEA R22, P6, R2.reuse, R3, 0x1 ;  /* 0x0000000302167211 */ /* 0x040fe400078c08ff */
[----:B------:R-:W-:Y:S01]  /*405f0*/  LOP3.LUT R8, R15, 0xa6, R16, 0xfe, !PT ;  /* 0x000000a60f087812 */ /* 0x000fe200078efe10 */
[----:B---3--:R0:W-:Y:S01]  /*40600*/  @P4 STG.E.U16 [R20.64], R24 ;  /* 0x0000001814004986 */ /* 0x0081e2000c10150a */
[----:B------:R-:W-:-:S02]  /*40610*/  LEA.HI.X.SX32 R23, R2, R0, 0x1, P6 ;  /* 0x0000000002177211 */ /* 0x000fc400030f0eff */
[----:B------:R-:W-:Y:S01]  /*40620*/  ISETP.LT.AND P4, PT, R8, c[0x0][0x17c], !P0 ;  /* 0x00005f0008007a0c */ /* 0x000fe20004781270 */
[----:B------:R-:W-:Y:S01]  /*40630*/  IMAD R8, R29, 0x2, R4 ;  /* 0x000000021d087824 */ /* 0x000fe200078e0204 */
[----:B------:R-:W-:Y:S01]  /*40640*/  LOP3.LUT R2, R15, 0xa8, R16, 0xfe, !PT ;  /* 0x000000a80f027812 */ /* 0x000fe200078efe10 */
[----:B----4-:R1:W-:Y:S01]  /*40650*/  @P1 STG.E.U16 [R22.64], R25 ;  /* 0x0000001916001986 */ /* 0x0103e2000c10150a */
[-C--:B0-----:R-:W-:Y:S02]  /*40660*/  LEA R20, P6, R4, R3.reuse, 0x1 ;  /* 0x0000000304147211 */ /* 0x081fe400078c08ff */
[----:B------:R-:W-:Y:S01]  /*40670*/  ISETP.LT.AND P1, PT, R2, c[0x0][0x17c], !P0 ;  /* 0x00005f0002007a0c */ /* 0x000fe20004721270 */
[----:B------:R-:W-:Y:S01]  /*40680*/  IMAD R2, R29, 0x2, R8 ;  /* 0x000000021d027824 */ /* 0x000fe200078e0208 */
[----:B------:R-:W-:Y:S02]  /*40690*/  LEA.HI.X.SX32 R21, R4, R0, 0x1, P6 ;  /* 0x0000000004157211 */ /* 0x000fe400030f0eff */
[----:B-1----:R-:W-:-:S03]  /*406a0*/  LEA R22, P6, R8, R3, 0x1 ;  /* 0x0000000308167211 */ /* 0x002fc600078c08ff */
[----:B-----5:R0:W-:Y:S01]  /*406b0*/  @P2 STG.E.U16 [R20.64], R19 ;  /* 0x0000001314002986 */ /* 0x0201e2000c10150a */
[----:B------:R-:W-:Y:S02]  /*406c0*/  LEA.HI.X.SX32 R23, R8, R0, 0x1, P6 ;  /* 0x0000000008177211 */ /* 0x000fe400030f0eff */
[----:B0-----:R-:W-:-:S04]  /*406d0*/  LEA R20, P6, R2, R3, 0x1 ;  /* 0x0000000302147211 */ /* 0x001fc800078c08ff */
[----:B------:R-:W-:Y:S01]  /*406e0*/  LEA.HI.X.SX32 R21, R2, R0, 0x1, P6 ;  /* 0x0000000002157211 */ /* 0x000fe200030f0eff */
[----:B------:R-:W-:Y:S04]  /*406f0*/  @P3 STG.E.U16 [R22.64], R11 ;  /* 0x0000000b16003986 */ /* 0x000fe8000c10150a */
[----:B------:R0:W-:Y:S04]  /*40700*/  @P5 STG.E.U16 [R20.64], R7 ;  /* 0x0000000714005986 */ /* 0x0001e8000c10150a */
[----:B0-----:R-:W2:Y:S01]  /*40710*/  LDL R21, [R1+0x124] ;  /* 0x0001240001157983 */ /* 0x001ea20000100800 */
[----:B------:R-:W-:-:S02]  /*40720*/  LOP3.LUT R4, R15, 0xaa, R16, 0xfe, !PT ;  /* 0x000000aa0f047812 */ /* 0x000fc400078efe10 */
[----:B------:R-:W-:Y:S02]  /*40730*/  LOP3.LUT R8, R15, 0xac, R16, 0xfe, !PT ;  /* 0x000000ac0f087812 */ /* 0x000fe400078efe10 */
[----:B------:R-:W-:Y:S01]  /*40740*/  ISETP.LT.AND P2, PT, R4, c[0x0][0x17c], !P0 ;  /* 0x00005f0004007a0c */ /* 0x000fe20004741270 */
[----:B------:R-:W-:Y:S01]  /*40750*/  IMAD R4, R29, 0x2, R2 ;  /* 0x000000021d047824 */ /* 0x000fe200078e0202 */
[----:B------:R-:W-:Y:S02]  /*40760*/  ISETP.LT.AND P3, PT, R8, c[0x0][0x17c], !P0 ;  /* 0x00005f0008007a0c */ /* 0x000fe40004761270 */
[----:B------:R-:W-:Y:S01]  /*40770*/  LOP3.LUT R2, R15, 0xae, R16, 0xfe, !PT ;  /* 0x000000ae0f027812 */ /* 0x000fe200078efe10 */
[----:B------:R-:W-:Y:S01]  /*40780*/  IMAD R8, R29, 0x2, R4 ;  /* 0x000000021d087824 */ /* 0x000fe200078e0204 */
[----:B------:R-:W-:Y:S02]  /*40790*/  LEA R22, P6, R4, R3, 0x1 ;  /* 0x0000000304167211 */ /* 0x000fe400078c08ff */
[----:B------:R-:W-:-:S02]  /*407a0*/  ISETP.LT.AND P5, PT, R2, c[0x0][0x17c], !P0 ;  /* 0x00005f0002007a0c */ /* 0x000fc400047a1270 */
[-C--:B------:R-:W-:Y:S01]  /*407b0*/  LEA.HI.X.SX32 R23, R4, R0.reuse, 0x1, P6 ;  /* 0x0000000004177211 */ /* 0x080fe200030f0eff */
[----:B------:R-:W-:Y:S01]  /*407c0*/  IMAD R2, R29, 0x2, R8 ;  /* 0x000000021d027824 */ /* 0x000fe200078e0208 */
[----:B------:R-:W-:Y:S02]  /*407d0*/  LEA R20, P6, R8, R3, 0x1 ;  /* 0x0000000308147211 */ /* 0x000fe400078c08ff */
[----:B------:R-:W-:Y:S01]  /*407e0*/  LOP3.LUT R4, R15, 0xb0, R16, 0xfe, !PT ;  /* 0x000000b00f047812 */ /* 0x000fe200078efe10 */
[----:B--2---:R0:W-:Y:S03]  /*407f0*/  @P4 STG.E.U16 [R22.64], R21 ;  /* 0x0000001516004986 */ /* 0x0041e6000c10150a */
[----:B------:R-:W-:Y:S01]  /*40800*/  ISETP.LT.AND P4, PT, R4, c[0x0][0x17c], !P0 ;  /* 0x00005f0004007a0c */ /* 0x000fe20004781270 */
[----:B------:R-:W-:Y:S01]  /*40810*/  IMAD R4, R29, 0x2, R2 ;  /* 0x000000021d047824 */ /* 0x000fe200078e0202 */
[----:B0-----:R-:W-:-:S02]  /*40820*/  LEA.HI.X.SX32 R21, R8, R0, 0x1, P6 ;  /* 0x0000000008157211 */ /* 0x001fc400030f0eff */
[CC--:B------:R-:W-:Y:S02]  /*40830*/  LEA R22, P6, R2.reuse, R3.reuse, 0x1 ;  /* 0x0000000302167211 */ /* 0x0c0fe400078c08ff */
[----:B------:R-:W-:Y:S01]  /*40840*/  LOP3.LUT R8, R15, 0xb2, R16, 0xfe, !PT ;  /* 0x000000b20f087812 */ /* 0x000fe200078efe10 */
[----:B------:R0:W-:Y:S01]  /*40850*/  @P1 STG.E.U16 [R20.64], R18 ;  /* 0x0000001214001986 */ /* 0x0001e2000c10150a */
[----:B------:R-:W-:Y:S02]  /*40860*/  LEA.HI.X.SX32 R23, R2, R0, 0x1, P6 ;  /* 0x0000000002177211 */ /* 0x000fe400030f0eff */
[----:B------:R-:W-:Y:S01]  /*40870*/  ISETP.LT.AND P1, PT, R8, c[0x0][0x17c], !P0 ;  /* 0x00005f0008007a0c */ /* 0x000fe20004721270 */
[----:B------:R-:W-:Y:S01]  /*40880*/  IMAD R8, R29, 0x2, R4 ;  /* 0x000000021d087824 */ /* 0x000fe200078e0204 */
[----:B------:R-:W-:Y:S01]  /*40890*/  LOP3.LUT R2, R15, 0xb4, R16, 0xfe, !PT ;  /* 0x000000b40f027812 */ /* 0x000fe200078efe10 */
[----:B------:R1:W-:Y:S01]  /*408a0*/  @P2 STG.E.U16 [R22.64], R14 ;  /* 0x0000000e16002986 */ /* 0x0003e2000c10150a */
[----:B0-----:R-:W-:-:S02]  /*408b0*/  LEA R20, P6, R4, R3, 0x1 ;  /* 0x0000000304147211 */ /* 0x001fc400078c08ff */
[----:B------:R-:W-:Y:S01]  /*408c0*/  ISETP.LT.AND P2, PT, R2, c[0x0][0x17c], !P0 ;  /* 0x00005f0002007a0c */ /* 0x000fe20004741270 */
[----:B------:R-:W-:Y:S01]  /*408d0*/  IMAD R2, R29, 0x2, R8 ;  /* 0x000000021d027824 */ /* 0x000fe200078e0208 */
[-C--:B------:R-:W-:Y:S02]  /*408e0*/  LEA.HI.X.SX32 R21, R4, R0.reuse, 0x1, P6 ;  /* 0x0000000004157211 */ /* 0x080fe400030f0eff */
[CC--:B-1----:R-:W-:Y:S02]  /*408f0*/  LEA R22, P6, R8.reuse, R3.reuse, 0x1 ;  /* 0x0000000308167211 */ /* 0x0c2fe400078c08ff */
        /* <DEDUP_REMOVED lines=8> */
[----:B------:R-:W-:Y:S02]  /*40980*/  ISETP.LT.AND P5, PT, R8, c[0x0][0x17c], !P0 ;  /* 0x00005f0008007a0c */ /* 0x000fe400047a1270 */
[-C--:B------:R-:W-:Y:S01]  /*40990*/  LEA.HI.X.SX32 R21, R2, R0.reuse, 0x1, P6 ;  /* 0x0000000002157211 */ /* 0x080fe200030f0eff */
[----:B------:R-:W-:Y:S01]  /*409a0*/  IMAD R8, R29, 0x2, R4 ;  /* 0x000000021d087824 */ /* 0x000fe200078e0204 */
[----:B------:R-:W-:Y:S02]  /*409b0*/  LOP3.LUT R2, R15, 0xba, R16, 0xfe, !PT ;  /* 0x000000ba0f027812 */ /* 0x000fe400078efe10 */
[----:B-1----:R-:W-:Y:S01]  /*409c0*/  LEA R22, P6, R4, R3, 0x1 ;  /* 0x0000000304167211 */ /* 0x002fe200078c08ff */
[----:B------:R0:W-:Y:S01]  /*409d0*/  @P4 STG.E.U16 [R20.64], R12 ;  /* 0x0000000c14004986 */ /* 0x0001e2000c10150a */
[----:B------:R-:W-:Y:S01]  /*409e0*/  ISETP.LT.AND P4, PT, R2, c[0x0][0x17c], !P0 ;  /* 0x00005f0002007a0c */ /* 0x000fe20004781270 */
[----:B------:R-:W-:Y:S01]  /*409f0*/  IMAD R2, R29, 0x2, R8 ;  /* 0x000000021d027824 */ /* 0x000fe200078e0208 */
[----:B------:R-:W-:-:S02]  /*40a00*/  LEA.HI.X.SX32 R23, R4, R0, 0x1, P6 ;  /* 0x0000000004177211 */ /* 0x000fc400030f0eff */
[----:B------:R-:W-:-:S03]  /*40a10*/  LOP3.LUT R4, R15, 0xbc, R16, 0xfe, !PT ;  /* 0x000000bc0f047812 */ /* 0x000fc600078efe10 */
[----:B------:R1:W-:Y:S01]  /*40a20*/  @P1 STG.E.U16 [R22.64], R26 ;  /* 0x0000001a16001986 */ /* 0x0003e2000c10150a */
[-C--:B0-----:R-:W-:Y:S02]  /*40a30*/  LEA R20, P6, R8, R3.reuse, 0x1 ;  /* 0x0000000308147211 */ /* 0x081fe400078c08ff */
[----:B------:R-:W-:Y:S02]  /*40a40*/  ISETP.LT.AND P1, PT, R4, c[0x0][0x17c], !P0 ;  /* 0x00005f0004007a0c */ /* 0x000fe40004721270 */
[----:B------:R-:W-:Y:S01]  /*40a50*/  LEA.HI.X.SX32 R21, R8, R0, 0x1, P6 ;  /* 0x0000000008157211 */ /* 0x000fe200030f0eff */
[----:B------:R-:W-:Y:S01]  /*40a60*/  IMAD R4, R29, 0x2, R2 ;  /* 0x000000021d047824 */ /* 0x000fe200078e0202 */
[----:B------:R-:W-:Y:S02]  /*40a70*/  LOP3.LUT R8, R15, 0xbe, R16, 0xfe, !PT ;  /* 0x000000be0f087812 */ /* 0x000fe400078efe10 */
[----:B-1----:R-:W-:Y:S01]  /*40a80*/  LEA R22, P6, R2, R3, 0x1 ;  /* 0x0000000302167211 */ /* 0x002fe200078c08ff */
[----:B------:R0:W-:Y:S01]  /*40a90*/  @P2 STG.E.U16 [R20.64], R27 ;  /* 0x0000001b14002986 */ /* 0x0001e2000c10150a */
[----:B------:R-:W-:-:S02]  /*40aa0*/  ISETP.LT.AND P2, PT, R8, c[0x0][0x17c], !P0 ;  /* 0x00005f0008007a0c */ /* 0x000fc40004741270 */
[----:B------:R-:W-:Y:S01]  /*40ab0*/  LEA.HI.X.SX32 R23, R2, R0, 0x1, P6 ;  /* 0x0000000002177211 */ /* 0x000fe200030f0eff */
[----:B------:R-:W-:Y:S01]  /*40ac0*/  IMAD R8, R29, 0x2, R4 ;  /* 0x000000021d087824 */ /* 0x000fe200078e0204 */
[----:B------:R-:W-:-:S03]  /*40ad0*/  LOP3.LUT R2, R15, 0xc0, R16, 0xfe, !PT ;  /* 0x000000c00f027812 */ /* 0x000fc600078efe10 */
[----:B------:R1:W-:Y:S01]  /*40ae0*/  @P3 STG.E.U16 [R22.64], R28 ;  /* 0x0000001c16003986 */ /* 0x0003e2000c10150a */
[-C--:B0-----:R-:W-:Y:S02]  /*40af0*/  LEA R20, P6, R4, R3.reuse, 0x1 ;  /* 0x0000000304147211 */ /* 0x081fe400078c08ff */
[----:B------:R-:W-:Y:S01]  /*40b00*/  ISETP.LT.AND P3, PT, R2, c[0x0][0x17c], !P0 ;  /* 0x00005f0002007a0c */ /* 0x000fe20004761270 */
[----:B------:R-:W-:Y:S01]  /*40b10*/  IMAD R2, R29, 0x2, R8 ;  /* 0x000000021d027824 */ /* 0x000fe200078e0208 */
[----:B------:R-:W-:Y:S02]  /*40b20*/  LEA.HI.X.SX32 R21, R4, R0, 0x1, P6 ;  /* 0x0000000004157211 */ /* 0x000fe400030f0eff */
[----:B-1----:R-:W-:-:S03]  /*40b30*/  LEA R22, P6, R8, R3, 0x1 ;  /* 0x0000000308167211 */ /* 0x002fc600078c08ff */
[----:B------:R0:W-:Y:S01]  /*40b40*/  @P5 STG.E.U16 [R20.64], R5 ;  /* 0x0000000514005986 */ /* 0x0001e2000c10150a */
[----:B------:R-:W-:Y:S01]  /*40b50*/  LEA.HI.X.SX32 R23, R8, R0, 0x1, P6 ;  /* 0x0000000008177211 */ /* 0x000fe200030f0eff */
[----:B------:R-:W-:Y:S01]  /*40b60*/  IMAD R8, R29, 0x2, R2 ;  /* 0x000000021d087824 */ /* 0x000fe200078e0202 */
[----:B0-----:R-:W-:-:S03]  /*40b70*/  LEA R20, P6, R2, R3, 0x1 ;  /* 0x0000000302147211 */ /* 0x001fc600078c08ff */
[----:B------:R0:W-:Y:S01]  /*40b80*/  @P4 STG.E.U16 [R22.64], R9 ;  /* 0x0000000916004986 */ /* 0x0001e2000c10150a */
[----:B------:R-:W-:Y:S02]  /*40b90*/  LEA.HI.X.SX32 R21, R2, R0, 0x1, P6 ;  /* 0x0000000002157211 */ /* 0x000fe400030f0eff */
[----:B------:R-:W-:-:S03]  /*40ba0*/  LOP3.LUT R2, R15, 0xc6, R16, 0xfe, !PT ;  /* 0x000000c60f027812 */ /* 0x000fc600078efe10 */
[----:B------:R1:W-:Y:S01]  /*40bb0*/  @P1 STG.E.U16 [R20.64], R13 ;  /* 0x0000000d14001986 */ /* 0x0003e2000c10150a */
[----:B0-----:R-:W-:Y:S02]  /*40bc0*/  LEA R22, P6, R8, R3, 0x1 ;  /* 0x0000000308167211 */ /* 0x001fe400078c08ff */
[----:B------:R-:W-:Y:S02]  /*40bd0*/  ISETP.LT.AND P1, PT, R2, c[0x0][0x17c], !P0 ;  /* 0x00005f0002007a0c */ /* 0x000fe40004721270 */
[----:B------:R-:W-:Y:S02]  /*40be0*/  LEA.HI.X.SX32 R23, R8, R0, 0x1, P6 ;  /* 0x0000000008177211 */ /* 0x000fe400030f0eff */
[----:B------:R-:W-:Y:S01]  /*40bf0*/  LOP3.LUT R2, R15, 0xc8, R16, 0xfe, !PT ;  /* 0x000000c80f027812 */ /* 0x000fe200078efe10 */
[----:B-1----:R-:W2:Y:S04]  /*40c00*/  LDL.LU R21, [R1+0xd4] ;  /* 0x0000d40001157983 */ /* 0x002ea80000300800 */
[----:B------:R0:W-:Y:S01]  /*40c10*/  @P2 STG.E.U16 [R22.64], R17 ;  /* 0x0000001116002986 */ /* 0x0001e2000c10150a */
[----:B------:R-:W-:-:S03]  /*40c20*/  ISETP.LT.AND P2, PT, R2, c[0x0][0x17c], !P0 ;  /* 0x00005f0002007a0c */ /* 0x000fc60004741270 */
[----:B------:R-:W3:Y:S01]  /*40c30*/  LDL.LU R2, [R1+0x74] ;  /* 0x0000740001027983 */ /* 0x000ee20000300800 */
[----:B------:R-:W-:Y:S01]  /*40c40*/  LOP3.LUT R4, R15, 0xc2, R16, 0xfe, !PT ;  /* 0x000000c20f047812 */ /* 0x000fe200078efe10 */
[----:B------:R-:W-:-:S03]  /*40c50*/  IMAD R8, R29, 0x2, R8 ;  /* 0x000000021d087824 */ /* 0x000fc600078e0208 */
[----:B------:R-:W-:Y:S02]  /*40c60*/  ISETP.LT.AND P5, PT, R4, c[0x0][0x17c], !P0 ;  /* 0x00005f0004007a0c */ /* 0x000fe400047a1270 */
[----:B------:R-:W-:Y:S02]  /*40c70*/  LOP3.LUT R4, R15, 0xc4, R16, 0xfe, !PT ;  /* 0x000000c40f047812 */ /* 0x000fe400078efe10 */
[----:B0-----:R-:W-:Y:S02]  /*40c80*/  LEA R22, P6, R8, R3, 0x1 ;  /* 0x0000000308167211 */ /* 0x001fe400078c08ff */
[----:B------:R-:W-:Y:S01]  /*40c90*/  ISETP.LT.AND P4, PT, R4, c[0x0][0x17c], !P0 ;  /* 0x00005f0004007a0c */ /* 0x000fe20004781270 */
[----:B------:R-:W-:Y:S01]  /*40ca0*/  IMAD R4, R29, 0x2, R8 ;  /* 0x000000021d047824 */ /* 0x000fe200078e0208 */
[----:B------:R-:W-:-:S04]  /*40cb0*/  LEA.HI.X.SX32 R23, R8, R0, 0x1, P6 ;  /* 0x0000000008177211 */ /* 0x000fc800030f0eff */
[C---:B------:R-:W-:Y:S02]  /*40cc0*/  LEA R20, P6, R4.reuse, R3, 0x1 ;  /* 0x0000000304147211 */ /* 0x040fe400078c08ff */
[----:B------:R-:W-:Y:S02]  /*40cd0*/  LOP3.LUT R8, R15, 0xca, R16, 0xfe, !PT ;  /* 0x000000ca0f087812 */ /* 0x000fe400078efe10 */
[----:B--2---:R-:W-:Y:S02]  /*40ce0*/  PRMT R9, R21, 0x7632, R9 ;  /* 0x0000763215097816 */ /* 0x004fe40000000009 */
[----:B------:R-:W-:Y:S02]  /*40cf0*/  LEA.HI.X.SX32 R21, R4, R0, 0x1, P6 ;  /* 0x0000000004157211 */ /* 0x000fe400030f0eff */
[----:B---3--:R-:W-:Y:S01]  /*40d00*/  PRMT R5, R2, 0x7632, R5 ;  /* 0x0000763202057816 */ /* 0x008fe20000000005 */
[----:B------:R-:W-:Y:S01]  /*40d10*/  @P3 STG.E.U16 [R22.64], R9 ;  /* 0x0000000916003986 */ /* 0x000fe2000c10150a */
[----:B------:R-:W-:-:S02]  /*40d20*/  ISETP.LT.AND P3, PT, R8, c[0x0][0x17c], !P0 ;  /* 0x00005f0008007a0c */ /* 0x000fc40004761270 */
[----:B------:R-:W-:Y:S01]  /*40d30*/  LOP3.LUT R8, R15, 0xcc, R16, 0xfe, !PT ;  /* 0x000000cc0f087812 */ /* 0x000fe200078efe10 */
[----:B------:R0:W-:Y:S03]  /*40d40*/  @P5 STG.E.U16 [R20.64], R5 ;  /* 0x0000000514005986 */ /* 0x0001e6000c10150a */
[----:B------:R-:W-:Y:S01]  /*40d50*/  ISETP.LT.AND P5, PT, R8, c[0x0][0x17c], !P0 ;  /* 0x00005f0008007a0c */ /* 0x000fe200047a1270 */
[----:B0-----:R-:W2:Y:S04]  /*40d60*/  LDL.LU R21, [R1+0x174] ;  /* 0x0001740001157983 */ /* 0x001ea80000300800 */
[----:B------:R-:W3:Y:S01]  /*40d70*/  LDL.LU R8, [R1+0x1d4] ;  /* 0x0001d40001087983 */ /* 0x000ee20000300800 */
[----:B------:R-:W-:-:S04]  /*40d80*/  IMAD R2, R29, 0x2, R4 ;  /* 0x000000021d027824 */ /* 0x000fc800078e0204 */
[----:B------:R-:W-:Y:S01]  /*40d90*/  IMAD R4, R29, 0x2, R2 ;  /* 0x000000021d047824 */ /* 0x000fe200078e0202 */
[----:B------:R-:W-:-:S04]  /*40da0*/  LEA R22, P6, R2, R3, 0x1 ;  /* 0x0000000302167211 */ /* 0x000fc800078c08ff */
[-C--:B------:R-:W-:Y:S02]  /*40db0*/  LEA.HI.X.SX32 R23, R2, R0.reuse, 0x1, P6 ;  /* 0x0000000002177211 */ /* 0x080fe400030f0eff */
[C---:B------:R-:W-:Y:S02]  /*40dc0*/  LEA R20, P6, R4.reuse, R3, 0x1 ;  /* 0x0000000304147211 */ /* 0x040fe400078c08ff */
[----:B--2---:R-:W-:Y:S02]  /*40dd0*/  PRMT R5, R21, 0x7632, R5 ;  /* 0x0000763215057816 */ /* 0x004fe40000000005 */
[----:B------:R-:W-:-:S03]  /*40de0*/  LEA.HI.X.SX32 R21, R4, R0, 0x1, P6 ;  /* 0x0000000004157211 */ /* 0x000fc600030f0eff */
[----:B------:R3:W-:Y:S02]  /*40df0*/  @P4 STG.E.U16 [R22.64], R5 ;  /* 0x0000000516004986 */ /* 0x0007e4000c10150a */
[----:B---3--:R-:W-:Y:S02]  /*40e00*/  PRMT R5, R8, 0x7632, R5 ;  /* 0x0000763208057816 */ /* 0x008fe40000000005 */
[----:B------:R-:W-:-:S03]  /*40e10*/  LOP3.LUT R8, R15, 0xd0, R16, 0xfe, !PT ;  /* 0x000000d00f087812 */ /* 0x000fc600078efe10 */
[----:B------:R0:W-:Y:S01]  /*40e20*/  @P1 STG.E.U16 [R20.64], R5 ;  /* 0x0000000514001986 */ /* 0x0001e2000c10150a */
[----:B------:R-:W-:-:S03]  /*40e30*/  ISETP.LT.AND P1, PT, R8, c[0x0][0x17c], !P0 ;  /* 0x00005f0008007a0c */ /* 0x000fc60004721270 */
[----:B0-----:R-:W2:Y:S04]  /*40e40*/  LDL.LU R21, [R1+0x224] ;  /* 0x0002240001157983 */ /* 0x001ea80000300800 */
[----:B------:R-:W3:Y:S01]  /*40e50*/  LDL.LU R8, [R1+0x214] ;  /* 0x0002140001087983 */ /* 0x000ee20000300800 */
[----:B------:R-:W-:-:S04]  /*40e60*/  LOP3.LUT R2, R15, 0xce, R16, 0xfe, !PT ;  /* 0x000000ce0f027812 */ /* 0x000fc800078efe10 */
[----:B------:R-:W-:Y:S01]  /*40e70*/  ISETP.LT.AND P4, PT, R2, c[0x0][0x17c], !P0 ;  /* 0x00005f0002007a0c */ /* 0x000fe20004781270 */
[----:B------:R-:W-:-:S04]  /*40e80*/  IMAD R2, R29, 0x2, R4 ;  /* 0x000000021d027824 */ /* 0x000fc800078e0204 */
[----:B------:R-:W-:Y:S01]  /*40e90*/  IMAD R4, R29, 0x2, R2 ;  /* 0x000000021d047824 */ /* 0x000fe200078e0202 */
[----:B------:R-:W-:-:S04]  /*40ea0*/  LEA R22, P6, R2, R3, 0x1 ;  /* 0x0000000302167211 */ /* 0x000fc800078c08ff */
[-C--:B------:R-:W-:Y:S02]  /*40eb0*/  LEA.HI.X.SX32 R23, R2, R0.reuse, 0x1, P6 ;  /* 0x0000000002177211 */ /* 0x080fe400030f0eff */
[C---:B------:R-:W-:Y:S02]  /*40ec0*/  LEA R20, P6, R4.reuse, R3, 0x1 ;  /* 0x0000000304147211 */ /* 0x040fe400078c08ff */
[----:B--2---:R-:W-:Y:S02]  /*40ed0*/  PRMT R9, R21, 0x7632, R9 ;  /* 0x0000763215097816 */ /* 0x004fe40000000009 */
[----:B------:R-:W-:Y:S02]  /*40ee0*/  LEA.HI.X.SX32 R21, R4, R0, 0x1, P6 ;  /* 0x0000000004157211 */ /* 0x000fe400030f0eff */
[----:B---3--:R-:W-:Y:S02]  /*40ef0*/  PRMT R5, R8, 0x7632, R5 ;  /* 0x0000763208057816 */ /* 0x008fe40000000005 */
[C-C-:B------:R-:W-:Y:S01]  /*40f00*/  LOP3.LUT R8, R15.reuse, 0xd2, R16.reuse, 0xfe, !PT ;  /* 0x000000d20f087812 */ /* 0x140fe200078efe10 */
[----:B------:R-:W-:Y:S03]  /*40f10*/  @P2 STG.E.U16 [R22.64], R9 ;  /* 0x0000000916002986 */ /* 0x000fe6000c10150a */
[----:B------:R-:W-:Y:S01]  /*40f20*/  ISETP.LT.AND P2, PT, R8, c[0x0][0x17c], !P0 ;  /* 0x00005f0008007a0c */ /* 0x000fe20004741270 */
[----:B------:R0:W-:Y:S01]  /*40f30*/  @P3 STG.E.U16 [R20.64], R5 ;  /* 0x0000000514003986 */ /* 0x0001e2000c10150a */
[----:B------:R-:W-:-:S04]  /*40f40*/  LOP3.LUT R8, R15, 0xd4, R16, 0xfe, !PT ;  /* 0x000000d40f087812 */ /* 0x000fc800078efe10 */
        /* <DEDUP_REMOVED lines=54> */
[-C--:B------:R-:W-:Y:S01]  /*412b0*/  LEA.HI.X.SX32 R23, R2, R0.reuse, 0x1, P6 ;  /* 0x0000000002177211 */ /* 0x080fe200030f0eff */
[----:B------:R-:W-:Y:S01]  /*412c0*/  IMAD R2, R29, 0x2, R4 ;  /* 0x000000021d027824 */ /* 0x000fe200078e0204 */
[C---:B------:R-:W-:Y:S02]  /*412d0*/  LEA R20, P6, R4.reuse, R3, 0x1 ;  /* 0x0000000304147211 */ /* 0x040fe400078c08ff */
[----:B--2---:R-:W-:Y:S02]  /*412e0*/  PRMT R9, R21, 0x7632, R9 ;  /* 0x0000763215097816 */ /* 0x004fe40000000009 */
[----:B------:R-:W-:Y:S02]  /*412f0*/  LEA.HI.X.SX32 R21, R4, R0, 0x1, P6 ;  /* 0x0000000004157211 */ /* 0x000fe400030f0eff */
[----:B---3--:R-:W-:Y:S01]  /*41300*/  PRMT R5, R8, 0x7632, R5 ;  /* 0x0000763208057816 */ /* 0x008fe20000000005 */
[----:B------:R0:W-:Y:S01]  /*41310*/  @P4 STG.E.U16 [R22.64], R9 ;  /* 0x0000000916004986 */ /* 0x0001e2000c10150a */
[----:B------:R-:W-:-:S03]  /*41320*/  IMAD R4, R29, 0x2, R2 ;  /* 0x000000021d047824 */ /* 0x000fc600078e0202 */
[----:B------:R1:W-:Y:S01]  /*41330*/  @P1 STG.E.U16 [R20.64], R5 ;  /* 0x0000000514001986 */ /* 0x0003e2000c10150a */
[----:B------:R-:W-:Y:S02]  /*41340*/  LOP3.LUT R8, R15, 0xe2, R16, 0xfe, !PT ;  /* 0x000000e20f087812 */ /* 0x000fe400078efe10 */
[----:B0-----:R-:W-:-:S04]  /*41350*/  LEA R22, P6, R2, R3, 0x1 ;  /* 0x0000000302167211 */ /* 0x001fc800078c08ff */
[----:B------:R-:W-:Y:S02]  /*41360*/  LEA.HI.X.SX32 R23, R2, R0, 0x1, P6 ;  /* 0x0000000002177211 */ /* 0x000fe400030f0eff */
[----:B-1----:R-:W-:Y:S02]  /*41370*/  PRMT R5, R24, 0x7632, R5 ;  /* 0x0000763218057816 */ /* 0x002fe40000000005 */
[----:B------:R-:W-:Y:S01]  /*41380*/  LOP3.LUT R2, R15, 0xe6, R16, 0xfe, !PT ;  /* 0x000000e60f027812 */ /* 0x000fe200078efe10 */
[----:B------:R-:W2:Y:S01]  /*41390*/  LDL.LU R24, [R1+0x198] ;  /* 0x0001980001187983 */ /* 0x000ea20000300800 */
[----:B------:R-:W-:-:S03]  /*413a0*/  ISETP.LT.AND P4, PT, R8, c[0x0][0x17c], !P0 ;  /* 0x00005f0008007a0c */ /* 0x000fc60004781270 */
[----:B------:R0:W-:Y:S01]  /*413b0*/  @P2 STG.E.U16 [R22.64], R5 ;  /* 0x0000000516002986 */ /* 0x0001e2000c10150a */
[----:B------:R-:W-:Y:S01]  /*413c0*/  ISETP.LT.AND P2, PT, R2, c[0x0][0x17c], !P0 ;  /* 0x00005f0002007a0c */ /* 0x000fe20004741270 */
[----:B------:R-:W-:Y:S01]  /*413d0*/  IMAD R2, R29, 0x2, R4 ;  /* 0x000000021d027824 */ /* 0x000fe200078e0204 */
[C---:B------:R-:W-:Y:S02]  /*413e0*/  LEA R20, P6, R4.reuse, R3, 0x1 ;  /* 0x0000000304147211 */ /* 0x040fe400078c08ff */
[----:B------:R-:W-:Y:S02]  /*413f0*/  LOP3.LUT R8, R15, 0xe4, R16, 0xfe, !PT ;  /* 0x000000e40f087812 */ /* 0x000fe400078efe10 */
[----:B------:R-:W-:Y:S01]  /*41400*/  LEA.HI.X.SX32 R21, R4, R0, 0x1, P6 ;  /* 0x0000000004157211 */ /* 0x000fe200030f0eff */
[----:B------:R-:W-:Y:S01]  /*41410*/  IMAD R4, R29, 0x2, R2 ;  /* 0x000000021d047824 */ /* 0x000fe200078e0202 */
[----:B------:R-:W-:Y:S02]  /*41420*/  ISETP.LT.AND P1, PT, R8, c[0x0][0x17c], !P0 ;  /* 0x00005f0008007a0c */ /* 0x000fe40004721270 */
[----:B0-----:R-:W-:-:S02]  /*41430*/  PRMT R5, R25, 0x7632, R5 ;  /* 0x0000763219057816 */ /* 0x001fc40000000005 */
[C---:B------:R-:W-:Y:S01]  /*41440*/  LEA R22, P6, R2.reuse, R3, 0x1 ;  /* 0x0000000302167211 */ /* 0x040fe200078c08ff */
[----:B------:R-:W3:Y:S01]  /*41450*/  LDL.LU R25, [R1+0x1c8] ;  /* 0x0001c80001197983 */ /* 0x000ee20000300800 */
[--C-:B------:R-:W-:Y:S02]  /*41460*/  LOP3.LUT R8, R15, 0xe8, R16.reuse, 0xfe, !PT ;  /* 0x000000e80f087812 */ /* 0x100fe400078efe10 */
[----:B------:R-:W-:Y:S01]  /*41470*/  PRMT R9, R19, 0x7632, R9 ;  /* 0x0000763213097816 */ /* 0x000fe20000000009 */
[----:B------:R0:W-:Y:S01]  /*41480*/  @P3 STG.E.U16 [R20.64], R5 ;  /* 0x0000000514003986 */ /* 0x0001e2000c10150a */
[----:B------:R-:W-:Y:S02]  /*41490*/  LEA.HI.X.SX32 R23, R2, R0, 0x1, P6 ;  /* 0x0000000002177211 */ /* 0x000fe400030f0eff */
[----:B------:R-:W-:Y:S01]  /*414a0*/  ISETP.LT.AND P3, PT, R8, c[0x0][0x17c], !P0 ;  /* 0x00005f0008007a0c */ /* 0x000fe20004761270 */
[----:B------:R-:W4:Y:S01]  /*414b0*/  LDL.LU R19, [R1+0x1a8] ;  /* 0x0001a80001137983 */ /* 0x000f220000300800 */
[----:B------:R-:W-:-:S03]  /*414c0*/  LOP3.LUT R8, R15, 0xea, R16, 0xfe, !PT ;  /* 0x000000ea0f087812 */ /* 0x000fc600078efe10 */
[----:B------:R-:W-:Y:S01]  /*414d0*/  @P5 STG.E.U16 [R22.64], R9 ;  /* 0x0000000916005986 */ /* 0x000fe2000c10150a */
[C---:B0-----:R-:W-:Y:S02]  /*414e0*/  LEA R20, P6, R4.reuse, R3, 0x1 ;  /* 0x0000000304147211 */ /* 0x041fe400078c08ff */
[----:B------:R-:W-:Y:S02]  /*414f0*/  PRMT R5, R11, 0x7632, R5 ;  /* 0x000076320b057816 */ /* 0x000fe40000000005 */
[----:B------:R-:W-:Y:S01]  /*41500*/  LEA.HI.X.SX32 R21, R4, R0, 0x1, P6 ;  /* 0x0000000004157211 */ /* 0x000fe200030f0eff */
[----:B------:R-:W5:Y:S01]  /*41510*/  LDL.LU R11, [R1+0x138] ;  /* 0x00013800010b7983 */ /* 0x000f620000300800 */
[----:B------:R-:W-:Y:S02]  /*41520*/  ISETP.LT.AND P5, PT, R8, c[0x0][0x17c], !P0 ;  /* 0x00005f0008007a0c */ /* 0x000fe400047a1270 */
[----:B------:R-:W-:Y:S01]  /*41530*/  LOP3.LUT R8, R15, 0xec, R16, 0xfe, !PT ;  /* 0x000000ec0f087812 */ /* 0x000fe200078efe10 */
[----:B------:R0:W-:Y:S03]  /*41540*/  @P4 STG.E.U16 [R20.64], R5 ;  /* 0x0000000514004986 */ /* 0x0001e6000c10150a */
[----:B------:R-:W-:-:S02]  /*41550*/  ISETP.LT.AND P4, PT, R8, c[0x0][0x17c], !P0 ;  /* 0x00005f0008007a0c */ /* 0x000fc40004781270 */
[----:B0-----:R-:W-:Y:S02]  /*41560*/  PRMT R5, R7, 0x7632, R5 ;  /* 0x0000763207057816 */ /* 0x001fe40000000005 */
[----:B------:R-:W2:Y:S04]  /*41570*/  LDL.LU R7, [R1+0x148] ;  /* 0x0001480001077983 */ /* 0x000ea80000300800 */
[----:B------:R-:W2:Y:S01]  /*41580*/  LDL.LU R8, [R1+0x124] ;  /* 0x0001240001087983 */ /* 0x000ea20000300800 */
[----:B------:R-:W-:-:S05]  /*41590*/  IMAD R2, R29, 0x2, R4 ;  /* 0x000000021d027824 */ /* 0x000fca00078e0204 */
[----:B------:R-:W-:Y:S01]  /*415a0*/  LEA R22, P6, R2, R3, 0x1 ;  /* 0x0000000302167211 */ /* 0x000fe200078c08ff */
[----:B------:R-:W-:-:S03]  /*415b0*/  IMAD R4, R29, 0x2, R2 ;  /* 0x000000021d047824 */ /* 0x000fc600078e0202 */
[----:B------:R-:W-:Y:S02]  /*415c0*/  LEA.HI.X.SX32 R23, R2, R0, 0x1, P6 ;  /* 0x0000000002177211 */ /* 0x000fe400030f0eff */
[----:B------:R-:W-:-:S03]  /*415d0*/  LOP3.LUT R2, R15, 0xee, R16, 0xfe, !PT ;  /* 0x000000ee0f027812 */ /* 0x000fc600078efe10 */
[----:B------:R0:W-:Y:S01]  /*415e0*/  @P1 STG.E.U16 [R22.64], R5 ;  /* 0x0000000516001986 */ /* 0x0001e2000c10150a */
[----:B------:R-:W-:Y:S01]  /*415f0*/  ISETP.LT.AND P1, PT, R2, c[0x0][0x17c], !P0 ;  /* 0x00005f0002007a0c */ /* 0x000fe20004721270 */
[----:B------:R-:W-:Y:S01]  /*41600*/  IMAD R2, R29, 0x2, R4 ;  /* 0x000000021d027824 */ /* 0x000fe200078e0204 */
[----:B------:R-:W-:-:S04]  /*41610*/  LEA R20, P6, R4, R3, 0x1 ;  /* 0x0000000304147211 */ /* 0x000fc800078c08ff */
[-C--:B------:R-:W-:Y:S01]  /*41620*/  LEA.HI.X.SX32 R21, R4, R0.reuse, 0x1, P6 ;  /* 0x0000000004157211 */ /* 0x080fe200030f0eff */
[C---:B------:R-:W-:Y:S01]  /*41630*/  IMAD R4, R29.reuse, 0x2, R2 ;  /* 0x000000021d047824 */ /* 0x040fe200078e0202 */
[----:B0-----:R-:W-:Y:S02]  /*41640*/  LEA R22, P6, R2, R3, 0x1 ;  /* 0x0000000302167211 */ /* 0x001fe400078c08ff */
[----:B------:R-:W-:Y:S02]  /*41650*/  PRMT R9, R18, 0x7632, R9 ;  /* 0x0000763212097816 */ /* 0x000fe40000000009 */
[----:B------:R-:W-:Y:S01]  /*41660*/  LEA.HI.X.SX32 R23, R2, R0, 0x1, P6 ;  /* 0x0000000002177211 */ /* 0x000fe200030f0eff */
[----:B------:R-:W-:Y:S01]  /*41670*/  IMAD R2, R29, 0x2, R4 ;  /* 0x000000021d027824 */ /* 0x000fe200078e0204 */
[----:B------:R-:W3:Y:S01]  /*41680*/  LDL.LU R18, [R1+0xe3c] ;  /* 0x000e3c0001127983 */ /* 0x000ee20000300800 */
[----:B--2---:R-:W-:-:S05]  /*41690*/  PRMT R5, R8, 0x7632, R5 ;  /* 0x0000763208057816 */ /* 0x004fca0000000005 */
[----:B------:R0:W-:Y:S04]  /*416a0*/  @P2 STG.E.U16 [R20.64], R5 ;  /* 0x0000000514002986 */ /* 0x0001e8000c10150a */
[----:B------:R1:W-:Y:S01]  /*416b0*/  @P3 STG.E.U16 [R22.64], R9 ;  /* 0x0000000916003986 */ /* 0x0003e2000c10150a */
[-C--:B0-----:R-:W-:Y:S02]  /*416c0*/  LEA R20, P6, R4, R3.reuse, 0x1 ;  /* 0x0000000304147211 */ /* 0x081fe400078c08ff */
[----:B------:R-:W-:Y:S02]  /*416d0*/  PRMT R5, R14, 0x7632, R5 ;  /* 0x000076320e057816 */ /* 0x000fe40000000005 */
[----:B------:R-:W-:Y:S01]  /*416e0*/  LEA.HI.X.SX32 R21, R4, R0, 0x1, P6 ;  /* 0x0000000004157211 */ /* 0x000fe200030f0eff */
[----:B------:R-:W2:Y:S01]  /*416f0*/  LDL.LU R14, [R1+0xe38] ;  /* 0x000e3800010e7983 */ /* 0x000ea20000300800 */
[----:B-1----:R-:W-:Y:S01]  /*41700*/  LEA R22, P6, R2, R3, 0x1 ;  /* 0x0000000302167211 */ /* 0x002fe200078c08ff */
[----:B------:R-:W-:-:S02]  /*41710*/  IMAD R4, R29, 0x2, R2 ;  /* 0x000000021d047824 */ /* 0x000fc400078e0202 */
[----:B------:R0:W-:Y:S01]  /*41720*/  @P5 STG.E.U16 [R20.64], R5 ;  /* 0x0000000514005986 */ /* 0x0001e2000c10150a */
[----:B------:R-:W-:Y:S02]  /*41730*/  LEA.HI.X.SX32 R23, R2, R0, 0x1, P6 ;  /* 0x0000000002177211 */ /* 0x000fe400030f0eff */
[C-C-:B------:R-:W-:Y:S02]  /*41740*/  LOP3.LUT R2, R15.reuse, 0xf6, R16.reuse, 0xfe, !PT ;  /* 0x000000f60f027812 */ /* 0x140fe400078efe10 */
[----:B------:R-:W-:Y:S02]  /*41750*/  LOP3.LUT R8, R15, 0xf0, R16, 0xfe, !PT ;  /* 0x000000f00f087812 */ /* 0x000fe400078efe10 */
[----:B0-----:R-:W-:Y:S02]  /*41760*/  PRMT R5, R10, 0x7632, R5 ;  /* 0x000076320a057816 */ /* 0x001fe40000000005 */
[----:B------:R-:W-:Y:S01]  /*41770*/  LEA R20, P6, R4, R3, 0x1 ;  /* 0x0000000304147211 */ /* 0x000fe200078c08ff */
[----:B------:R-:W2:Y:S01]  /*41780*/  LDL.LU R10, [R1+0xe34] ;  /* 0x000e3400010a7983 */ /* 0x000ea20000300800 */
[----:B------:R-:W-:-:S03]  /*41790*/  ISETP.LT.AND P2, PT, R8, c[0x0][0x17c], !P0 ;  /* 0x00005f0008007a0c */ /* 0x000fc60004741270 */
[----:B------:R0:W-:Y:S01]  /*417a0*/  @P4 STG.E.U16 [R22.64], R5 ;  /* 0x0000000516004986 */ /* 0x0001e2000c10150a */
[----:B------:R-:W-:Y:S01]  /*417b0*/  ISETP.LT.AND P4, PT, R2, c[0x0][0x17c], !P0 ;  /* 0x00005f0002007a0c */ /* 0x000fe20004781270 */
[----:B------:R-:W-:Y:S01]  /*417c0*/  IMAD R2, R29, 0x2, R4 ;  /* 0x000000021d027824 */ /* 0x000fe200078e0204 */
[----:B------:R-:W-:Y:S02]  /*417d0*/  LOP3.LUT R8, R15, 0xf2, R16, 0xfe, !PT ;  /* 0x000000f20f087812 */ /* 0x000fe400078efe10 */
[----:B------:R-:W-:Y:S01]  /*417e0*/  LEA.HI.X.SX32 R21, R4, R0, 0x1, P6 ;  /* 0x0000000004157211 */ /* 0x000fe200030f0eff */
[----:B------:R-:W-:Y:S01]  /*417f0*/  IMAD R4, R29, 0x2, R2 ;  /* 0x000000021d047824 */ /* 0x000fe200078e0202 */
[----:B------:R-:W-:Y:S02]  /*41800*/  ISETP.LT.AND P3, PT, R8, c[0x0][0x17c], !P0 ;  /* 0x00005f0008007a0c */ /* 0x000fe40004761270 */
[----:B0-----:R-:W-:Y:S02]  /*41810*/  PRMT R5, R6, 0x7632, R5 ;  /* 0x0000763206057816 */ /* 0x001fe40000000005 */
[----:B------:R-:W-:Y:S01]  /*41820*/  LEA R22, P6, R2, R3, 0x1 ;  /* 0x0000000302167211 */ /* 0x000fe200078c08ff */
[----:B------:R-:W2:Y:S01]  /*41830*/  LDL.LU R6, [R1+0xe30] ;  /* 0x000e300001067983 */ /* 0x000ea20000300800 */
[----:B------:R-:W-:-:S02]  /*41840*/  LOP3.LUT R8, R15, 0xf4, R16, 0xfe, !PT ;  /* 0x000000f40f087812 */ /* 0x000fc400078efe10 */
[----:B------:R-:W-:Y:S01]  /*41850*/  LEA.HI.X.SX32 R23, R2, R0, 0x1, P6 ;  /* 0x0000000002177211 */ /* 0x000fe200030f0eff */
[----:B------:R0:W-:Y:S01]  /*41860*/  @P1 STG.E.U16 [R20.64], R5 ;  /* 0x0000000514001986 */ /* 0x0001e2000c10150a */
[----:B------:R-:W-:Y:S01]  /*41870*/  PRMT R9, R12, 0x7632, R9 ;  /* 0x000076320c097816 */ /* 0x000fe20000000009 */
[----:B------:R-:W-:Y:S01]  /*41880*/  IMAD R2, R29, 0x2, R4 ;  /* 0x000000021d027824 */ /* 0x000fe200078e0204 */
[----:B------:R-:W-:-:S03]  /*41890*/  ISETP.LT.AND P5, PT, R8, c[0x0][0x17c], !P0 ;  /* 0x00005f0008007a0c */ /* 0x000fc600047a1270 */
[----:B------:R1:W-:Y:S01]  /*418a0*/  @P2 STG.E.U16 [R22.64], R9 ;  /* 0x0000000916002986 */ /* 0x0003e2000c10150a */
[-C--:B0-----:R-:W-:Y:S02]  /*418b0*/  LEA R20, P6, R4, R3.reuse, 0x1 ;  /* 0x0000000304147211 */ /* 0x081fe400078c08ff */
[----:B------:R-:W-:Y:S02]  /*418c0*/  PRMT R5, R26, 0x7632, R5 ;  /* 0x000076321a057816 */ /* 0x000fe40000000005 */
[-C--:B------:R-:W-:Y:S01]  /*418d0*/  LEA.HI.X.SX32 R21, R4, R0.reuse, 0x1, P6 ;  /* 0x0000000004157211 */ /* 0x080fe200030f0eff */
[----:B------:R-:W2:Y:S01]  /*418e0*/  LDL.LU R26, [R1+0xe2c] ;  /* 0x000e2c00011a7983 */ /* 0x000ea20000300800 */
[C---:B-1----:R-:W-:Y:S02]  /*418f0*/  LEA R22, P6, R2.reuse, R3, 0x1 ;  /* 0x0000000302167211 */ /* 0x042fe400078c08ff */
[----:B------:R-:W-:Y:S01]  /*41900*/  LOP3.LUT R8, R15, 0xf8, R16, 0xfe, !PT ;  /* 0x000000f80f087812 */ /* 0x000fe200078efe10 */
[----:B------:R0:W-:Y:S01]  /*41910*/  @P3 STG.E.U16 [R20.64], R5 ;  /* 0x0000000514003986 */ /* 0x0001e2000c10150a */
[----:B------:R-:W-:Y:S01]  /*41920*/  LEA.HI.X.SX32 R23, R2, R0, 0x1, P6 ;  /* 0x0000000002177211 */ /* 0x000fe200030f0eff */
[----:B------:R-:W-:Y:S01]  /*41930*/  IMAD R4, R29, 0x2, R2 ;  /* 0x000000021d047824 */ /* 0x000fe200078e0202 */
[----:B------:R-:W-:-:S02]  /*41940*/  ISETP.LT.AND P1, PT, R8, c[0x0][0x17c], !P0 ;  /* 0x00005f0008007a0c */ /* 0x000fc40004721270 */
[C-C-:B------:R-:W-:Y:S02]  /*41950*/  LOP3.LUT R8, R15.reuse, 0xfa, R16.reuse, 0xfe, !PT ;  /* 0x000000fa0f087812 */ /* 0x140fe400078efe10 */
[----:B------:R-:W-:Y:S02]  /*41960*/  LOP3.LUT R2, R15, 0xfe, R16, 0xfe, !PT ;  /* 0x000000fe0f027812 */ /* 0x000fe400078efe10 */
[----:B0-----:R-:W-:Y:S02]  /*41970*/  PRMT R5, R27, 0x7632, R5 ;  /* 0x000076321b057816 */ /* 0x001fe40000000005 */
[----:B------:R-:W-:Y:S01]  /*41980*/  ISETP.LT.AND P2, PT, R8, c[0x0][0x17c], !P0 ;  /* 0x00005f0008007a0c */ /* 0x000fe20004741270 */
[----:B------:R-:W2:Y:S01]  /*41990*/  LDL.LU R27, [R1+0xe28] ;  /* 0x000e2800011b7983 */ /* 0x000ea20000300800 */
[----:B------:R-:W-:-:S03]  /*419a0*/  LEA R20, P6, R4, R3, 0x1 ;  /* 0x0000000304147211 */ /* 0x000fc600078c08ff */
[----:B------:R0:W-:Y:S01]  /*419b0*/  @P5 STG.E.U16 [R22.64], R5 ;  /* 0x0000000516005986 */ /* 0x0001e2000c10150a */
[----:B------:R-:W-:Y:S01]  /*419c0*/  ISETP.LT.AND P5, PT, R2, c[0x0][0x17c], !P0 ;  /* 0x00005f0002007a0c */ /* 0x000fe200047a1270 */
[----:B------:R-:W-:Y:S01]  /*419d0*/  IMAD R2, R29, 0x2, R4 ;  /* 0x000000021d027824 */ /* 0x000fe200078e0204 */
[----:B------:R-:W-:Y:S02]  /*419e0*/  LOP3.LUT R8, R15, 0xfc, R16, 0xfe, !PT ;  /* 0x000000fc0f087812 */ /* 0x000fe400078efe10 */
[----:B------:R-:W-:Y:S01]  /*419f0*/  LEA.HI.X.SX32 R21, R4, R0, 0x1, P6 ;  /* 0x0000000004157211 */ /* 0x000fe200030f0eff */
[----:B------:R-:W-:Y:S01]  /*41a00*/  IMAD R12, R29, 0x2, R2 ;  /* 0x000000021d0c7824 */ /* 0x000fe200078e0202 */
[----:B------:R-:W-:Y:S02]  /*41a10*/  ISETP.LT.AND P3, PT, R8, c[0x0][0x17c], !P0 ;  /* 0x00005f0008007a0c */ /* 0x000fe40004761270 */
[----:B------:R-:W-:Y:S02]  /*41a20*/  LOP3.LUT R8, R15, 0x100, R16, 0xfe, !PT ;  /* 0x000001000f087812 */ /* 0x000fe400078efe10 */
[----:B0-----:R-:W-:Y:S01]  /*41a30*/  PRMT R5, R28, 0x7632, R5 ;  /* 0x000076321c057816 */ /* 0x001fe20000000005 */
[----:B------:R-:W2:Y:S01]  /*41a40*/  LDL.LU R22, [R1+0x1e8] ;  /* 0x0001e80001167983 */ /* 0x000ea20000300800 */
[----:B------:R-:W-:-:S02]  /*41a50*/  LEA R4, P6, R2, R3, 0x1 ;  /* 0x0000000302047211 */ /* 0x000fc400078c08ff */
[----:B------:R-:W-:Y:S01]  /*41a60*/  PRMT R17, R5, 0x7632, R17 ;  /* 0x0000763205117816 */ /* 0x000fe20000000011 */
[----:B------:R0:W-:Y:S01]  /*41a70*/  @P4 STG.E.U16 [R20.64], R5 ;  /* 0x0000000514004986 */ /* 0x0001e2000c10150a */
[----:B------:R-:W-:Y:S02]  /*41a80*/  ISETP.LT.AND P4, PT, R8, c[0x0][0x17c], !P0 ;  /* 0x00005f0008007a0c */ /* 0x000fe40004781270 */
[----:B------:R-:W-:Y:S01]  /*41a90*/  PRMT R13, R9, 0x7632, R13 ;  /* 0x00007632090d7816 */ /* 0x000fe2000000000d */
[----:B------:R-:W2:Y:S01]  /*41aa0*/  LDL.LU R23, [R1+0x188] ;  /* 0x0001880001177983 */ /* 0x000ea20000300800 */
[----:B------:R-:W-:-:S03]  /*41ab0*/  LOP3.LUT R16, R15, 0x102, R16, 0xfe, !PT ;  /* 0x000001020f107812 */ /* 0x000fc600078efe10 */
[----:B------:R-:W2:Y:S01]  /*41ac0*/  LDL.LU R28, [R1+0xe24] ;  /* 0x000e2400011c7983 */ /* 0x000ea20000300800 */
[----:B0-----:R-:W-:-:S03]  /*41ad0*/  LEA.HI.X.SX32 R5, R2, R0, 0x1, P6 ;  /* 0x0000000002057211 */ /* 0x001fc600030f0eff */
[----:B------:R-:W2:Y:S01]  /*41ae0*/  LDL.LU R20, [R1+0x1b8] ;  /* 0x0001b80001147983 */ /* 0x000ea20000300800 */
[C---:B------:R-:W-:Y:S01]  /*41af0*/  LEA R8, P6, R12.reuse, R3, 0x1 ;  /* 0x000000030c087211 */ /* 0x040fe200078c08ff */
[----:B------:R-:W-:Y:S02]  /*41b00*/  IMAD R2, R29, 0x2, R12 ;  /* 0x000000021d027824 */ /* 0x000fe400078e020c */
[----:B------:R0:W-:Y:S01]  /*41b10*/  @P1 STG.E.U16 [R4.64], R17 ;  /* 0x0000001104001986 */ /* 0x0001e2000c10150a */
[----:B------:R-:W-:-:S03]  /*41b20*/  LEA.HI.X.SX32 R9, R12, R0, 0x1, P6 ;  /* 0x000000000c097211 */ /* 0x000fc600030f0eff */
[----:B------:R-:W1:Y:S04]  /*41b30*/  S2R R12, SR_TID.X ;  /* 0x00000000000c7919 */ /* 0x000e680000002100 */
[----:B------:R3:W-:Y:S01]  /*41b40*/  @P2 STG.E.U16 [R8.64], R13 ;  /* 0x0000000d08002986 */ /* 0x0007e2000c10150a */
[----:B0-----:R-:W-:-:S03]  /*41b50*/  LEA R4, P6, R2, R3, 0x1 ;  /* 0x0000000302047211 */ /* 0x001fc600078c08ff */
[----:B------:R-:W2:Y:S01]  /*41b60*/  LDL.LU R21, [R1+0x1f8] ;  /* 0x0001f80001157983 */ /* 0x000ea20000300800 */
[----:B------:R-:W-:Y:S01]  /*41b70*/  LEA.HI.X.SX32 R5, R2, R0, 0x1, P6 ;  /* 0x0000000002057211 */ /* 0x000fe200030f0eff */
[----:B---3--:R-:W-:Y:S01]  /*41b80*/  IMAD R9, R29, 0x2, R2 ;  /* 0x000000021d097824 */ /* 0x008fe200078e0202 */
[----:B-1----:R-:W-:-:S04]  /*41b90*/  SHF.R.U32.HI R12, RZ, 0x8, R12 ;  /* 0x00000008ff0c7819 */ /* 0x002fc8000001160c */
[----:B------:R-:W-:-:S04]  /*41ba0*/  SGXT.U32 R12, R12, 0x1 ;  /* 0x000000010c0c781a */ /* 0x000fc80000000000 */
[C-C-:B------:R-:W-:Y:S02]  /*41bb0*/  LOP3.LUT R8, R15.reuse, 0x104, R12.reuse, 0xfe, !PT ;  /* 0x000001040f087812 */ /* 0x140fe400078efe0c */
[----:B------:R-:W-:Y:S02]  /*41bc0*/  LOP3.LUT R2, R15, 0x106, R12, 0xfe, !PT ;  /* 0x000001060f027812 */ /* 0x000fe400078efe0c */
[----:B------:R-:W0:Y:S01]  /*41bd0*/  S2R R12, SR_TID.X ;  /* 0x00000000000c7919 */ /* 0x000e220000002100 */
[----:B------:R-:W-:Y:S02]  /*41be0*/  PRMT R13, R13, 0x7632, R13 ;  /* 0x000076320d0d7816 */ /* 0x000fe4000000000d */
[----:B------:R-:W-:-:S03]  /*41bf0*/  ISETP.LT.AND P2, PT, R8, c[0x0][0x17c], !P0 ;  /* 0x00005f0008007a0c */ /* 0x000fc60004741270 */
[----:B------:R1:W-:Y:S01]  /*41c00*/  @P3 STG.E.U16 [R4.64], R13 ;  /* 0x0000000d04003986 */ /* 0x0003e2000c10150a */
[----:B------:R-:W-:Y:S02]  /*41c10*/  LEA R8, P6, R9, R3, 0x1 ;  /* 0x0000000309087211 */ /* 0x000fe400078c08ff */
[----:B------:R-:W-:Y:S02]  /*41c20*/  PRMT R17, R17, 0x7632, R17 ;  /* 0x0000763211117816 */ /* 0x000fe40000000011 */
[----:B------:R-:W-:Y:S01]  /*41c30*/  ISETP.LT.AND P3, PT, R2, c[0x0][0x17c], !P0 ;  /* 0x00005f0002007a0c */ /* 0x000fe20004761270 */
[----:B-1----:R-:W-:Y:S01]  /*41c40*/  IMAD R5, R29, 0x2, R9 ;  /* 0x000000021d057824 */ /* 0x002fe200078e0209 */
[----:B0-----:R-:W-:Y:S02]  /*41c50*/  SHF.R.U32.HI R13, RZ, 0x8, R12 ;  /* 0x00000008ff0d7819 */ /* 0x001fe4000001160c */
[----:B------:R-:W-:Y:S02]  /*41c60*/  LEA.HI.X.SX32 R9, R9, R0, 0x1, P6 ;  /* 0x0000000009097211 */ /* 0x000fe400030f0eff */
[----:B------:R-:W-:Y:S01]  /*41c70*/  SGXT.U32 R13, R13, 0x1 ;  /* 0x000000010d0d781a */ /* 0x000fe20000000000 */
[----:B------:R-:W-:-:S03]  /*41c80*/  IMAD R2, R29, 0x2, R5 ;  /* 0x000000021d027824 */ /* 0x000fc600078e0205 */
[----:B------:R-:W-:Y:S01]  /*41c90*/  LOP3.LUT R12, R15, 0x108, R13, 0xfe, !PT ;  /* 0x000001080f0c7812 */ /* 0x000fe200078efe0d */
[----:B------:R0:W-:Y:S01]  /*41ca0*/  @P5 STG.E.U16 [R8.64], R17 ;  /* 0x0000001108005986 */ /* 0x0001e2000c10150a */
[----:B------:R-:W-:Y:S02]  /*41cb0*/  ISETP.LT.AND P1, PT, R16, c[0x0][0x17c], !P0 ;  /* 0x00005f0010007a0c */ /* 0x000fe40004721270 */
[----:B------:R-:W-:Y:S01]  /*41cc0*/  ISETP.LT.AND P5, PT, R12, c[0x0][0x17c], !P0 ;  /* 0x00005f000c007a0c */ /* 0x000fe200047a1270 */
[----:B------:R-:W3:Y:S01]  /*41cd0*/  LDL.LU R16, [R1+0x208] ;  /* 0x0002080001107983 */ /* 0x000ee20000300800 */
[----:B------:R-:W-:-:S03]  /*41ce0*/  IMAD R12, R29, 0x2, R2 ;  /* 0x000000021d0c7824 */ /* 0x000fc600078e0202 */
[----:B0-----:R-:W2:Y:S04]  /*41cf0*/  LDL.LU R17, [R1+0x218] ;  /* 0x0002180001117983 */ /* 0x001ea80000300800 */
[----:B------:R-:W2:Y:S01]  /*41d00*/  LDL R29, [R1+0xd8] ;  /* 0x0000d800011d7983 */ /* 0x000ea20000100800 */
[----:B------:R-:W-:-:S04]  /*41d10*/  LEA R4, P6, R5, R3, 0x1 ;  /* 0x0000000305047211 */ /* 0x000fc800078c08ff */
[----:B------:R-:W-:Y:S02]  /*41d20*/  LEA.HI.X.SX32 R5, R5, R0, 0x1, P6 ;  /* 0x0000000005057211 */ /* 0x000fe400030f0eff */
[----:B------:R-:W-:-:S04]  /*41d30*/  LEA R8, P6, R2, R3, 0x1 ;  /* 0x0000000302087211 */ /* 0x000fc800078c08ff */
[----:B------:R-:W-:Y:S02]  /*41d40*/  LEA.HI.X.SX32 R9, R2, R0, 0x1, P6 ;  /* 0x0000000002097211 */ /* 0x000fe400030f0eff */
[----:B------:R-:W0:Y:S04]  /*41d50*/  S2R R2, SR_TID.X ;  /* 0x0000000000027919 */ /* 0x000e280000002100 */
[----:B--2---:R1:W-:Y:S04]  /*41d60*/  @P4 STG.E.U16 [R4.64], R29 ;  /* 0x0000001d04004986 */ /* 0x0043e8000c10150a */
[----:B-1----:R-:W2:Y:S01]  /*41d70*/  LDL R5, [R1+0x78] ;  /* 0x0000780001057983 */ /* 0x002ea20000100800 */
[----:B------:R-:W-:-:S04]  /*41d80*/  LOP3.LUT R13, R15, 0x10a, R13, 0xfe, !PT ;  /* 0x0000010a0f0d7812 */ /* 0x000fc800078efe0d */
[----:B------:R-:W-:Y:S02]  /*41d90*/  ISETP.LT.AND P4, PT, R13, c[0x0][0x17c], !P0 ;  /* 0x00005f000d007a0c */ /* 0x000fe40004781270 */
[----:B0-----:R-:W-:Y:S01]  /*41da0*/  SHF.R.U32.HI R13, RZ, 0x8, R2 ;  /* 0x00000008ff0d7819 */ /* 0x001fe20000011602 */
[----:B------:R-:W-:-:S03]  /*41db0*/  IMAD.MOV.U32 R29, RZ, RZ, c[0x0][0x198] ;  /* 0x00006600ff1d7624 */ /* 0x000fc600078e00ff */
[----:B------:R-:W-:-:S04]  /*41dc0*/  SGXT.U32 R13, R13, 0x1 ;  /* 0x000000010d0d781a */ /* 0x000fc80000000000 */
[----:B------:R-:W-:Y:S01]  /*41dd0*/  LOP3.LUT R2, R15, 0x10c, R13, 0xfe, !PT ;  /* 0x0000010c0f027812 */ /* 0x000fe200078efe0d */
[----:B--2---:R0:W-:Y:S03]  /*41de0*/  @P1 STG.E.U16 [R8.64], R5 ;  /* 0x0000000508001986 */ /* 0x0041e6000c10150a */
[----:B------:R-:W-:Y:S01]  /*41df0*/  ISETP.LT.AND P1, PT, R2, c[0x0][0x17c], !P0 ;  /* 0x00005f0002007a0c */ /* 0x000fe20004721270 */
[----:B0-----:R-:W-:-:S04]  /*41e00*/  IMAD R9, R29, 0x2, R12 ;  /* 0x000000021d097824 */ /* 0x001fc800078e020c */
[----:B------:R-:W-:Y:S02]  /*41e10*/  IMAD R2, R29, 0x2, R9 ;  /* 0x000000021d027824 */ /* 0x000fe400078e0209 */
[----:B------:R-:W2:Y:S01]  /*41e20*/  LDL R29, [R1+0x178] ;  /* 0x00017800011d7983 */ /* 0x000ea20000100800 */
[----:B------:R-:W-:-:S04]  /*41e30*/  LEA R4, P6, R12, R3, 0x1 ;  /* 0x000000030c047211 */ /* 0x000fc800078c08ff */
[----:B------:R-:W-:Y:S02]  /*41e40*/  LEA.HI.X.SX32 R5, R12, R0, 0x1, P6 ;  /* 0x000000000c057211 */ /* 0x000fe400030f0eff */
[----:B------:R-:W-:-:S03]  /*41e50*/  LOP3.LUT R12, R15, 0x10e, R13, 0xfe, !PT ;  /* 0x0000010e0f0c7812 */ /* 0x000fc600078efe0d */
[----:B--2---:R0:W-:Y:S01]  /*41e60*/  @P2 STG.E.U16 [R4.64], R29 ;  /* 0x0000001d04002986 */ /* 0x0041e2000c10150a */
[----:B------:R-:W-:Y:S01]  /*41e70*/  ISETP.LT.AND P2, PT, R12, c[0x0][0x17c], !P0 ;  /* 0x00005f000c007a0c */ /* 0x000fe20004741270 */
[----:B0-----:R-:W-:-:S04]  /*41e80*/  IMAD.MOV.U32 R29, RZ, RZ, c[0x0][0x198] ;  /* 0x00006600ff1d7624 */ /* 0x001fc800078e00ff */
[----:B------:R-:W-:Y:S02]  /*41e90*/  IMAD R12, R29, 0x2, R2 ;  /* 0x000000021d0c7824 */ /* 0x000fe400078e0202 */
        /* <DEDUP_REMOVED lines=12> */
[----:B------:R-:W-:Y:S02]  /*41f60*/  SGXT.U32 R13, R13, 0x1 ;  /* 0x000000010d0d781a */ /* 0x000fe40000000000 */
[----:B------:R-:W-:Y:S02]  /*41f70*/  LEA R8, P6, R12, R3, 0x1 ;  /* 0x000000030c087211 */ /* 0x000fe400078c08ff */
[----:B------:R-:W-:Y:S01]  /*41f80*/  LOP3.LUT R2, R15, 0x112, R13, 0xfe, !PT ;  /* 0x000001120f027812 */ /* 0x000fe200078efe0d */
[----:B--2---:R0:W-:Y:S03]  /*41f90*/  @P5 STG.E.U16 [R4.64], R9 ;  /* 0x0000000904005986 */ /* 0x0041e6000c10150a */
[----:B------:R-:W-:Y:S01]  /*41fa0*/  ISETP.LT.AND P5, PT, R2, c[0x0][0x17c], !P0 ;  /* 0x00005f0002007a0c */ /* 0x000fe200047a1270 */
[----:B0-----:R-:W-:Y:S01]  /*41fb0*/  IMAD R5, R29, 0x2, R12 ;  /* 0x000000021d057824 */ /* 0x001fe200078e020c */
[----:B------:R-:W-:-:S03]  /*41fc0*/  LEA.HI.X.SX32 R9, R12, R0, 0x1, P6 ;  /* 0x000000000c097211 */ /* 0x000fc600030f0eff */
[----:B------:R-:W-:Y:S01]  /*41fd0*/  IMAD R2, R29, 0x2, R5 ;  /* 0x000000021d027824 */ /* 0x000fe200078e0205 */
[-C--:B------:R-:W-:Y:S01]  /*41fe0*/  LEA R4, P6, R5, R3.reuse, 0x1 ;  /* 0x0000000305047211 */ /* 0x080fe200078c08ff */
[----:B------:R0:W-:Y:S01]  /*41ff0*/  @P4 STG.E.U16 [R8.64], R17 ;  /* 0x0000001108004986 */ /* 0x0001e2000c10150a */
[----:B------:R-:W-:Y:S02]  /*42000*/  LOP3.LUT R12, R15, 0x114, R13, 0xfe, !PT ;  /* 0x000001140f0c7812 */ /* 0x000fe400078efe0d */
[----:B------:R-:W-:Y:S02]  /*42010*/  LEA.HI.X.SX32 R5, R5, R0, 0x1, P6 ;  /* 0x0000000005057211 */ /* 0x000fe400030f0eff */
[----:B------:R-:W-:Y:S01]  /*42020*/  ISETP.LT.AND P4, PT, R12, c[0x0][0x17c], !P0 ;  /* 0x00005f000c007a0c */ /* 0x000fe20004781270 */
[----:B------:R-:W-:Y:S01]  /*42030*/  IMAD R12, R29, 0x2, R2 ;  /* 0x000000021d0c7824 */ /* 0x000fe200078e0202 */
[----:B0-----:R-:W-:-:S04]  /*42040*/  LEA R8, P6, R2, R3, 0x1 ;  /* 0x0000000302087211 */ /* 0x001fc800078c08ff */
[----:B------:R-:W-:Y:S02]  /*42050*/  LEA.HI.X.SX32 R9, R2, R0, 0x1, P6 ;  /* 0x0000000002097211 */ /* 0x000fe400030f0eff */
[----:B------:R-:W0:Y:S01]  /*42060*/  S2R R2, SR_TID.X ;  /* 0x0000000000027919 */ /* 0x000e220000002100 */
[----:B------:R-:W-:-:S03]  /*42070*/  LOP3.LUT R13, R15, 0x116, R13, 0xfe, !PT ;  /* 0x000001160f0d7812 */ /* 0x000fc600078efe0d */
[----:B---3--:R1:W-:Y:S01]  /*42080*/  @P1 STG.E.U16 [R4.64], R16 ;  /* 0x0000001004001986 */ /* 0x0083e2000c10150a */
[----:B------:R-:W-:-:S03]  /*42090*/  ISETP.LT.AND P1, PT, R13, c[0x0][0x17c], !P0 ;  /* 0x00005f000d007a0c */ /* 0x000fc60004721270 */
[----:B------:R2:W-:Y:S01]  /*420a0*/  @P2 STG.E.U16 [R8.64], R20 ;  /* 0x0000001408002986 */ /* 0x0005e2000c10150a */
[----:B-1----:R-:W-:Y:S02]  /*420b0*/  LEA R4, P6, R12, R3, 0x1 ;  /* 0x000000030c047211 */ /* 0x002fe400078c08ff */
[----:B0-----:R-:W-:-:S04]  /*420c0*/  SHF.R.U32.HI R13, RZ, 0x8, R2 ;  /* 0x00000008ff0d7819 */ /* 0x001fc80000011602 */
[----:B------:R-:W-:Y:S01]  /*420d0*/  SGXT.U32 R13, R13, 0x1 ;  /* 0x000000010d0d781a */ /* 0x000fe20000000000 */
[----:B--2---:R-:W-:-:S03]  /*420e0*/  IMAD R9, R29, 0x2, R12 ;  /* 0x000000021d097824 */ /* 0x004fc600078e020c */
[----:B------:R-:W-:Y:S02]  /*420f0*/  LOP3.LUT R2, R15, 0x118, R13, 0xfe, !PT ;  /* 0x000001180f027812 */ /* 0x000fe400078efe0d */
[-C--:B------:R-:W-:Y:S02]  /*42100*/  LEA.HI.X.SX32 R5, R12, R0.reuse, 0x1, P6 ;  /* 0x000000000c057211 */ /* 0x080fe400030f0eff */
[----:B------:R-:W-:Y:S01]  /*42110*/  ISETP.LT.AND P2, PT, R2, c[0x0][0x17c], !P0 ;  /* 0x00005f0002007a0c */ /* 0x000fe20004741270 */
[----:B------:R-:W-:Y:S01]  /*42120*/  IMAD R2, R29, 0x2, R9 ;  /* 0x000000021d027824 */ /* 0x000fe200078e0209 */
[----:B------:R-:W-:Y:S01]  /*42130*/  LEA R8, P6, R9, R3, 0x1 ;  /* 0x0000000309087211 */ /* 0x000fe200078c08ff */
[----:B------:R0:W-:Y:S01]  /*42140*/  @P3 STG.E.U16 [R4.64], R21 ;  /* 0x0000001504003986 */ /* 0x0001e2000c10150a */
[----:B------:R-:W-:Y:S02]  /*42150*/  LOP3.LUT R12, R15, 0x11a, R13, 0xfe, !PT ;  /* 0x0000011a0f0c7812 */ /* 0x000fe400078efe0d */
[----:B------:R-:W-:-:S02]  /*42160*/  LEA.HI.X.SX32 R9, R9, R0, 0x1, P6 ;  /* 0x0000000009097211 */ /* 0x000fc400030f0eff */
[----:B------:R-:W-:Y:S01]  /*42170*/  ISETP.LT.AND P3, PT, R12, c[0x0][0x17c], !P0 ;  /* 0x00005f000c007a0c */ /* 0x000fe20004761270 */
[----:B------:R-:W-:Y:S01]  /*42180*/  IMAD R12, R29, 0x2, R2 ;  /* 0x000000021d0c7824 */ /* 0x000fe200078e0202 */
[----:B0-----:R-:W-:-:S04]  /*42190*/  LEA R4, P6, R2, R3, 0x1 ;  /* 0x0000000302047211 */ /* 0x001fc800078c08ff */
[----:B------:R-:W-:Y:S02]  /*421a0*/  LEA.HI.X.SX32 R5, R2, R0, 0x1, P6 ;  /* 0x0000000002057211 */ /* 0x000fe400030f0eff */
[----:B------:R-:W0:Y:S01]  /*421b0*/  S2R R2, SR_TID.X ;  /* 0x0000000000027919 */ /* 0x000e220000002100 */
[----:B------:R-:W-:-:S03]  /*421c0*/  LOP3.LUT R13, R15, 0x11c, R13, 0xfe, !PT ;  /* 0x0000011c0f0d7812 */ /* 0x000fc600078efe0d */
[----:B------:R1:W-:Y:S01]  /*421d0*/  @P5 STG.E.U16 [R8.64], R22 ;  /* 0x0000001608005986 */ /* 0x0003e2000c10150a */
        /* <DEDUP_REMOVED lines=22> */
[----:B----4-:R2:W-:Y:S01]  /*42340*/  @P3 STG.E.U16 [R8.64], R19 ;  /* 0x0000001308003986 */ /* 0x0105e2000c10150a */
        /* <DEDUP_REMOVED lines=9> */
[----:B-----5:R0:W-:Y:S01]  /*423e0*/  @P5 STG.E.U16 [R4.64], R11 ;  /* 0x0000000b04005986 */ /* 0x0201e2000c10150a */
        /* <DEDUP_REMOVED lines=12> */
[----:B0-----:R-:W-:Y:S01]  /*424b0*/  SHF.R.U32.HI R13, RZ, 0x8, R2 ;  /* 0x00000008ff0d7819 */ /* 0x001fe20000011602 */
[----:B--2---:R-:W-:-:S03]  /*424c0*/  IMAD R5, R29, 0x2, R12 ;  /* 0x000000021d057824 */ /* 0x004fc600078e020c */
[----:B------:R-:W-:Y:S02]  /*424d0*/  SGXT.U32 R13, R13, 0x1 ;  /* 0x000000010d0d781a */ /* 0x000fe40000000000 */
[-C--:B------:R-:W-:Y:S02]  /*424e0*/  LEA.HI.X.SX32 R9, R12, R0.reuse, 0x1, P6 ;  /* 0x000000000c097211 */ /* 0x080fe400030f0eff */
[----:B------:R-:W-:Y:S02]  /*424f0*/  LOP3.LUT R2, R15, 0x12a, R13, 0xfe, !PT ;  /* 0x0000012a0f027812 */ /* 0x000fe400078efe0d */
[----:B------:R-:W-:Y:S02]  /*42500*/  LEA R4, P6, R5, R3, 0x1 ;  /* 0x0000000305047211 */ /* 0x000fe400078c08ff */
[----:B------:R-:W-:Y:S01]  /*42510*/  ISETP.LT.AND P1, PT, R2, c[0x0][0x17c], !P0 ;  /* 0x00005f0002007a0c */ /* 0x000fe20004721270 */
[----:B------:R-:W-:Y:S01]  /*42520*/  IMAD R2, R29, 0x2, R5 ;  /* 0x000000021d027824 */ /* 0x000fe200078e0205 */
[----:B------:R-:W-:Y:S01]  /*42530*/  LEA.HI.X.SX32 R5, R5, R0, 0x1, P6 ;  /* 0x0000000005057211 */ /* 0x000fe200030f0eff */
[----:B------:R-:W-:Y:S04]  /*42540*/  @P2 STG.E.U16 [R8.64], R27 ;  /* 0x0000001b08002986 */ /* 0x000fe8000c10150a */
[----:B------:R0:W-:Y:S04]  /*42550*/  @P3 STG.E.U16 [R4.64], R26 ;  /* 0x0000001a04003986 */ /* 0x0001e8000c10150a */
[----:B0-----:R-:W2:Y:S01]  /*42560*/  LDL R5, [R1+0x128] ;  /* 0x0001280001057983 */ /* 0x001ea20000100800 */
[----:B------:R-:W-:-:S02]  /*42570*/  LOP3.LUT R12, R15, 0x12c, R13, 0xfe, !PT ;  /* 0x0000012c0f0c7812 */ /* 0x000fc400078efe0d */
[----:B------:R-:W-:Y:S02]  /*42580*/  LEA R8, P6, R2, R3, 0x1 ;  /* 0x0000000302087211 */ /* 0x000fe400078c08ff */
[----:B------:R-:W-:Y:S01]  /*42590*/  ISETP.LT.AND P2, PT, R12, c[0x0][0x17c], !P0 ;  /* 0x00005f000c007a0c */ /* 0x000fe20004741270 */
[----:B------:R-:W-:Y:S01]  /*425a0*/  IMAD R12, R29, 0x2, R2 ;  /* 0x000000021d0c7824 */ /* 0x000fe200078e0202 */
[----:B------:R-:W-:Y:S02]  /*425b0*/  LEA.HI.X.SX32 R9, R2, R0, 0x1, P6 ;  /* 0x0000000002097211 */ /* 0x000fe400030f0eff */
[----:B------:R-:W0:Y:S01]  /*425c0*/  S2R R2, SR_TID.X ;  /* 0x0000000000027919 */ /* 0x000e220000002100 */
[----:B------:R-:W-:-:S04]  /*425d0*/  LOP3.LUT R13, R15, 0x12e, R13, 0xfe, !PT ;  /* 0x0000012e0f0d7812 */ /* 0x000fc800078efe0d */
[----:B------:R-:W-:Y:S02]  /*425e0*/  ISETP.LT.AND P3, PT, R13, c[0x0][0x17c], !P0 ;  /* 0x00005f000d007a0c */ /* 0x000fe40004761270 */
[----:B0-----:R-:W-:-:S04]  /*425f0*/  SHF.R.U32.HI R13, RZ, 0x8, R2 ;  /* 0x00000008ff0d7819 */ /* 0x001fc80000011602 */
        /* <DEDUP_REMOVED lines=35> */
[----:B------:R-:W-:Y:S02]  /*42830*/  LOP3.LUT R12, R15, 0x138, R13, 0xfe, !PT ;  /* 0x000001380f0c7812 */ /* 0x000fe400078efe0d */
[----:B------:R-:W-:-:S04]  /*42840*/  LEA R4, P6, R5, R3, 0x1 ;  /* 0x0000000305047211 */ /* 0x000fc800078c08ff */
[----:B------:R-:W-:Y:S01]  /*42850*/  LEA.HI.X.SX32 R5, R5, R0, 0x1, P6 ;  /* 0x0000000005057211 */ /* 0x000fe200030f0eff */
[----:B--2---:R0:W-:Y:S01]  /*42860*/  @P3 STG.E.U16 [R8.64], R29 ;  /* 0x0000001d08003986 */ /* 0x0041e2000c10150a */
[----:B------:R-:W-:Y:S01]  /*42870*/  ISETP.LT.AND P3, PT, R12, c[0x0][0x17c], !P0 ;  /* 0x00005f000c007a0c */ /* 0x000fe20004761270 */
[----:B0-----:R-:W-:-:S04]  /*42880*/  IMAD.MOV.U32 R29, RZ, RZ, c[0x0][0x198] ;  /* 0x00006600ff1d7624 */ /* 0x001fc800078e00ff */
[----:B------:R-:W-:Y:S02]  /*42890*/  IMAD R12, R29, 0x2, R2 ;  /* 0x000000021d0c7824 */ /* 0x000fe400078e0202 */
[----:B------:R-:W2:Y:S01]  /*428a0*/  LDL R29, [R1+0xc8] ;  /* 0x0000c800011d7983 */ /* 0x000ea20000100800 */
[----:B------:R-:W-:-:S04]  /*428b0*/  LEA R8, P6, R2, R3, 0x1 ;  /* 0x0000000302087211 */ /* 0x000fc800078c08ff */
[----:B------:R-:W-:Y:S02]  /*428c0*/  LEA.HI.X.SX32 R9, R2, R0, 0x1, P6 ;  /* 0x0000000002097211 */ /* 0x000fe400030f0eff */
[----:B------:R-:W0:Y:S01]  /*428d0*/  S2R R2, SR_TID.X ;  /* 0x0000000000027919 */ /* 0x000e220000002100 */
[----:B------:R-:W-:-:S03]  /*428e0*/  LOP3.LUT R13, R15, 0x13a, R13, 0xfe, !PT ;  /* 0x0000013a0f0d7812 */ /* 0x000fc600078efe0d */
[----:B--2---:R0:W-:Y:S01]  /*428f0*/  @P5 STG.E.U16 [R4.64], R29 ;  /* 0x0000001d04005986 */ /* 0x0041e2000c10150a */
[----:B------:R-:W-:Y:S02]  /*42900*/  ISETP.LT.AND P5, PT, R13, c[0x0][0x17c], !P0 ;  /* 0x00005f000d007a0c */ /* 0x000fe400047a1270 */
[----:B0-----:R-:W-:-:S04]  /*42910*/  SHF.R.U32.HI R5, RZ, 0x8, R2 ;  /* 0x00000008ff057819 */ /* 0x001fc80000011602 */
[----:B------:R-:W-:-:S04]  /*42920*/  SGXT.U32 R5, R5, 0x1 ;  /* 0x000000010505781a */ /* 0x000fc80000000000 */
[----:B------:R-:W-:Y:S02]  /*42930*/  LOP3.LUT R13, R15, 0x13c, R5, 0xfe, !PT ;  /* 0x0000013c0f0d7812 */ /* 0x000fe400078efe05 */
[----:B------:R-:W2:Y:S04]  /*42940*/  LDL R5, [R1+0x58] ;  /* 0x0000580001057983 */ /* 0x000ea80000100800 */
[----:B--2---:R0:W-:Y:S01]  /*42950*/  @P4 STG.E.U16 [R8.64], R5 ;  /* 0x0000000508004986 */ /* 0x0041e2000c10150a */
[----:B------:R-:W-:Y:S02]  /*42960*/  ISETP.LT.AND P4, PT, R13, c[0x0][0x17c], !P0 ;  /* 0x00005f000d007a0c */ /* 0x000fe40004781270 */
[----:B0-----:R-:W-:-:S04]  /*42970*/  SHF.R.U32.HI R9, RZ, 0x8, R2 ;  /* 0x00000008ff097819 */ /* 0x001fc80000011602 */
[----:B------:R-:W-:-:S04]  /*42980*/  SGXT.U32 R9, R9, 0x1 ;  /* 0x000000010909781a */ /* 0x000fc80000000000 */
[----:B------:R-:W-:Y:S02]  /*42990*/  LOP3.LUT R13, R15, 0x13e, R9, 0xfe, !PT ;  /* 0x0000013e0f0d7812 */ /* 0x000fe400078efe09 */
[----:B------:R-:W2:Y:S01]  /*429a0*/  LDL R9, [R1+0x48] ;  /* 0x0000480001097983 */ /* 0x000ea20000100800 */
[----:B------:R-:W-:-:S04]  /*429b0*/  LEA R4, P6, R12, R3, 0x1 ;  /* 0x000000030c047211 */ /* 0x000fc800078c08ff */
[----:B------:R-:W-:Y:S01]  /*429c0*/  LEA.HI.X.SX32 R5, R12, R0, 0x1, P6 ;  /* 0x000000000c057211 */ /* 0x000fe200030f0eff */
[----:B------:R-:W-:-:S04]  /*429d0*/  IMAD.MOV.U32 R29, RZ, RZ, c[0x0][0x198] ;  /* 0x00006600ff1d7624 */ /* 0x000fc800078e00ff */
[----:B------:R-:W-:-:S05]  /*429e0*/  IMAD R2, R29, 0x2, R12 ;  /* 0x000000021d027824 */ /* 0x000fca00078e020c */
[C---:B------:R-:W-:Y:S01]  /*429f0*/  LEA R8, P6, R2.reuse, R3, 0x1 ;  /* 0x0000000302087211 */ /* 0x040fe200078c08ff */
[----:B------:R-:W-:Y:S01]  /*42a00*/  IMAD R12, R29, 0x2, R2 ;  /* 0x000000021d0c7824 */ /* 0x000fe200078e0202 */
[----:B--2---:R0:W-:Y:S04]  /*42a10*/  @P1 STG.E.U16 [R4.64], R9 ;  /* 0x0000000904001986 */ /* 0x0041e8000c10150a */
[----:B0-----:R-:W0:Y:S01]  /*42a20*/  S2R R5, SR_TID.X ;  /* 0x0000000000057919 */ /* 0x001e220000002100 */
[----:B------:R-:W-:Y:S02]  /*42a30*/  LEA.HI.X.SX32 R9, R2, R0, 0x1, P6 ;  /* 0x0000000002097211 */ /* 0x000fe400030f0eff */
[----:B------:R-:W-:Y:S02]  /*42a40*/  ISETP.LT.AND P1, PT, R13, c[0x0][0x17c], !P0 ;  /* 0x00005f000d007a0c */ /* 0x000fe40004721270 */
[----:B0-----:R-:W-:-:S04]  /*42a50*/  SHF.R.U32.HI R2, RZ, 0x8, R5 ;  /* 0x00000008ff027819 */ /* 0x001fc80000011605 */
[----:B------:R-:W-:-:S04]  /*42a60*/  SGXT.U32 R2, R2, 0x1 ;  /* 0x000000010202781a */ /* 0x000fc80000000000 */
[----:B------:R-:W-:Y:S01]  /*42a70*/  LOP3.LUT R13, R15, 0x140, R2, 0xfe, !PT ;  /* 0x000001400f0d7812 */ /* 0x000fe200078efe02 */
[----:B------:R-:W-:Y:S02]  /*42a80*/  IMAD R2, R29, 0x2, R12 ;  /* 0x000000021d027824 */ /* 0x000fe400078e020c */
[----:B------:R-:W2:Y:S01]  /*42a90*/  LDL R29, [R1+0x8] ;  /* 0x00000800011d7983 */ /* 0x000ea20000100800 */
[----:B------:R-:W-:-:S04]  /*42aa0*/  LEA R4, P6, R12, R3, 0x1 ;  /* 0x000000030c047211 */ /* 0x000fc800078c08ff */
[----:B------:R-:W-:Y:S02]  /*42ab0*/  LEA.HI.X.SX32 R5, R12, R0, 0x1, P6 ;  /* 0x000000000c057211 */ /* 0x000fe400030f0eff */
[----:B------:R-:W0:Y:S04]  /*42ac0*/  S2R R12, SR_TID.X ;  /* 0x00000000000c7919 */ /* 0x000e280000002100 */
[----:B------:R-:W-:Y:S04]  /*42ad0*/  STL [R1+0xe1c], R14 ;  /* 0x000e1c0e01007387 */ /* 0x000fe80000100800 */
[----:B--2---:R1:W-:Y:S01]  /*42ae0*/  @P2 STG.E.U16 [R8.64], R29 ;  /* 0x0000001d08002986 */ /* 0x0043e2000c10150a */
[----:B------:R-:W-:-:S02]  /*42af0*/  ISETP.LT.AND P2, PT, R13, c[0x0][0x17c], !P0 ;  /* 0x00005f000d007a0c */ /* 0x000fc40004741270 */
[----:B0-----:R-:W-:Y:S01]  /*42b00*/  SHF.R.U32.HI R13, RZ, 0x8, R12 ;  /* 0x00000008ff0d7819 */ /* 0x001fe2000001160c */
[----:B------:R0:W-:Y:S03]  /*42b10*/  @P3 STG.E.U16 [R4.64], R6 ;  /* 0x0000000604003986 */ /* 0x0001e6000c10150a */
[----:B------:R-:W-:Y:S01]  /*42b20*/  SGXT.U32 R13, R13, 0x1 ;  /* 0x000000010d0d781a */ /* 0x000fe20000000000 */
[----:B-1----:R-:W-:-:S03]  /*42b30*/  IMAD.MOV.U32 R29, RZ, RZ, c[0x0][0x198] ;  /* 0x00006600ff1d7624 */ /* 0x002fc600078e00ff */
[----:B------:R-:W-:Y:S02]  /*42b40*/  LOP3.LUT R12, R15, 0x142, R13, 0xfe, !PT ;  /* 0x000001420f0c7812 */ /* 0x000fe400078efe0d */
[-C--:B------:R-:W-:Y:S01]  /*42b50*/  LEA R8, P6, R2, R3.reuse, 0x1 ;  /* 0x0000000302087211 */ /* 0x080fe200078c08ff */
[C---:B0-----:R-:W-:Y:S01]  /*42b60*/  IMAD R5, R29.reuse, 0x2, R2 ;  /* 0x000000021d057824 */ /* 0x041fe200078e0202 */
[----:B------:R-:W-:Y:S02]  /*42b70*/  ISETP.LT.AND P3, PT, R12, c[0x0][0x17c], !P0 ;  /* 0x00005f000c007a0c */ /* 0x000fe40004761270 */
[----:B------:R-:W-:Y:S01]  /*42b80*/  LEA.HI.X.SX32 R9, R2, R0, 0x1, P6 ;  /* 0x0000000002097211 */ /* 0x000fe200030f0eff */
[----:B------:R-:W-:Y:S01]  /*42b90*/  IMAD R12, R29, 0x2, R5 ;  /* 0x000000021d0c7824 */ /* 0x000fe200078e0205 */
[----:B------:R-:W-:-:S03]  /*42ba0*/  LEA R4, P6, R5, R3, 0x1 ;  /* 0x0000000305047211 */ /* 0x000fc600078c08ff */
[----:B------:R0:W-:Y:S01]  /*42bb0*/  @P5 STG.E.U16 [R8.64], R10 ;  /* 0x0000000a08005986 */ /* 0x0001e2000c10150a */
[-C--:B------:R-:W-:Y:S02]  /*42bc0*/  LEA.HI.X.SX32 R5, R5, R0.reuse, 0x1, P6 ;  /* 0x0000000005057211 */ /* 0x080fe400030f0eff */
[C-C-:B------:R-:W-:Y:S02]  /*42bd0*/  LOP3.LUT R2, R15.reuse, 0x144, R13.reuse, 0xfe, !PT ;  /* 0x000001440f027812 */ /* 0x140fe400078efe0d */
[----:B------:R-:W-:Y:S02]  /*42be0*/  LOP3.LUT R13, R15, 0x146, R13, 0xfe, !PT ;  /* 0x000001460f0d7812 */ /* 0x000fe400078efe0d */
[C---:B0-----:R-:W-:Y:S01]  /*42bf0*/  LEA R8, P6, R12.reuse, R3, 0x1 ;  /* 0x000000030c087211 */ /* 0x041fe200078c08ff */
[----:B------:R-:W-:Y:S03]  /*42c00*/  @P4 STG.E.U16 [R4.64], R14 ;  /* 0x0000000e04004986 */ /* 0x000fe6000c10150a */
[----:B------:R-:W-:-:S02]  /*42c10*/  LEA.HI.X.SX32 R9, R12, R0, 0x1, P6 ;  /* 0x000000000c097211 */ /* 0x000fc400030f0eff */
[----:B------:R-:W-:Y:S02]  /*42c20*/  ISETP.LT.AND P4, PT, R13, c[0x0][0x17c], !P0 ;  /* 0x00005f000d007a0c */ /* 0x000fe40004781270 */
[----:B------:R-:W2:Y:S04]  /*42c30*/  LDL.LU R13, [R1+0x228] ;  /* 0x00022800010d7983 */ /* 0x000ea80000300800 */
[----:B------:R0:W-:Y:S04]  /*42c40*/  @P1 STG.E.U16 [R8.64], R18 ;  /* 0x0000001208001986 */ /* 0x0001e8000c10150a */
[----:B0-----:R-:W3:Y:S01]  /*42c50*/  LDL.LU R9, [R1+0xd8] ;  /* 0x0000d80001097983 */ /* 0x001ee20000300800 */
[----:B------:R-:W-:Y:S01]  /*42c60*/  ISETP.LT.AND P5, PT, R2, c[0x0][0x17c], !P0 ;  /* 0x00005f0002007a0c */ /* 0x000fe200047a1270 */
[----:B------:R-:W-:-:S05]  /*42c70*/  IMAD R2, R29, 0x2, R12 ;  /* 0x000000021d027824 */ /* 0x000fca00078e020c */
[----:B------:R-:W-:-:S04]  /*42c80*/  LEA R4, P6, R2, R3, 0x1 ;  /* 0x0000000302047211 */ /* 0x000fc800078c08ff */
[----:B------:R-:W-:Y:S01]  /*42c90*/  LEA.HI.X.SX32 R5, R2, R0, 0x1, P6 ;  /* 0x0000000002057211 */ /* 0x000fe200030f0eff */
[----:B------:R0:W-:Y:S04]  /*42ca0*/  STL [R1+0xe20], R18 ;  /* 0x000e201201007387 */ /* 0x0001e80000100800 */
[----:B0-----:R-:W4:Y:S04]  /*42cb0*/  LDL.LU R18, [R1+0x1d8] ;  /* 0x0001d80001127983 */ /* 0x001f280000300800 */
[----:B------:R-:W0:Y:S01]  /*42cc0*/  S2R R12, SR_TID.X ;  /* 0x00000000000c7919 */ /* 0x000e220000002100 */
[----:B---3--:R-:W-:-:S05]  /*42cd0*/  PRMT R6, R9, 0x7632, R6 ;  /* 0x0000763209067816 */ /* 0x008fca0000000006 */
[----:B------:R1:W-:Y:S04]  /*42ce0*/  @P2 STG.E.U16 [R4.64], R6 ;  /* 0x0000000604002986 */ /* 0x0003e8000c10150a */
[----:B-1----:R-:W3:Y:S01]  /*42cf0*/  LDL.LU R5, [R1+0x78] ;  /* 0x0000780001057983 */ /* 0x002ee20000300800 */
[----:B0-----:R-:W-:-:S04]  /*42d00*/  SHF.R.U32.HI R14, RZ, 0x8, R12 ;  /* 0x00000008ff0e7819 */ /* 0x001fc8000001160c */
[----:B------:R-:W-:Y:S01]  /*42d10*/  SGXT.U32 R14, R14, 0x1 ;  /* 0x000000010e0e781a */ /* 0x000fe20000000000 */
[----:B------:R-:W-:-:S03]  /*42d20*/  IMAD R12, R29, 0x2, R2 ;  /* 0x000000021d0c7824 */ /* 0x000fc600078e0202 */
[----:B------:R-:W-:-:S04]  /*42d30*/  LOP3.LUT R8, R15, 0x148, R14, 0xfe, !PT ;  /* 0x000001480f087812 */ /* 0x000fc800078efe0e */
[----:B------:R-:W-:Y:S02]  /*42d40*/  ISETP.LT.AND P1, PT, R8, c[0x0][0x17c], !P0 ;  /* 0x00005f0008007a0c */ /* 0x000fe40004721270 */
[----:B------:R-:W-:-:S04]  /*42d50*/  LEA R8, P6, R12, R3, 0x1 ;  /* 0x000000030c087211 */ /* 0x000fc800078c08ff */
[----:B------:R-:W-:Y:S02]  /*42d60*/  LEA.HI.X.SX32 R9, R12, R0, 0x1, P6 ;  /* 0x000000000c097211 */ /* 0x000fe400030f0eff */
[----:B---3--:R-:W-:-:S05]  /*42d70*/  PRMT R4, R5, 0x7632, R4 ;  /* 0x0000763205047816 */ /* 0x008fca0000000004 */
[----:B------:R0:W-:Y:S04]  /*42d80*/  @P3 STG.E.U16 [R8.64], R4 ;  /* 0x0000000408003986 */ /* 0x0001e8000c10150a */
[----:B0-----:R-:W3:Y:S01]  /*42d90*/  LDL.LU R4, [R1+0x178] ;  /* 0x0001780001047983 */ /* 0x001ee20000300800 */
[----:B------:R-:W-:Y:S01]  /*42da0*/  IMAD R12, R29, 0x2, R12 ;  /* 0x000000021d0c7824 */ /* 0x000fe200078e020c */
[----:B------:R-:W-:-:S03]  /*42db0*/  LOP3.LUT R2, R15, 0x14a, R14, 0xfe, !PT ;  /* 0x0000014a0f027812 */ /* 0x000fc600078efe0e */
[----:B------:R-:W-:Y:S01]  /*42dc0*/  IMAD R5, R29, 0x2, R12 ;  /* 0x000000021d057824 */ /* 0x000fe200078e020c */
[----:B------:R-:W-:Y:S02]  /*42dd0*/  LEA R8, P6, R12, R3, 0x1 ;  /* 0x000000030c087211 */ /* 0x000fe400078c08ff */
[----:B------:R-:W-:Y:S02]  /*42de0*/  ISETP.LT.AND P2, PT, R2, c[0x0][0x17c], !P0 ;  /* 0x00005f0002007a0c */ /* 0x000fe40004741270 */
[----:B------:R-:W-:Y:S02]  /*42df0*/  LOP3.LUT R2, R15, 0x14c, R14, 0xfe, !PT ;  /* 0x0000014c0f027812 */ /* 0x000fe400078efe0e */
[----:B------:R-:W-:Y:S02]  /*42e00*/  LEA.HI.X.SX32 R9, R12, R0, 0x1, P6 ;  /* 0x000000000c097211 */ /* 0x000fe400030f0eff */
[----:B------:R-:W-:Y:S01]  /*42e10*/  ISETP.LT.AND P3, PT, R2, c[0x0][0x17c], !P0 ;  /* 0x00005f0002007a0c */ /* 0x000fe20004761270 */
[----:B------:R-:W-:Y:S01]  /*42e20*/  IMAD R2, R29, 0x2, R5 ;  /* 0x000000021d027824 */ /* 0x000fe200078e0205 */
[----:B----4-:R-:W-:-:S02]  /*42e30*/  PRMT R6, R18, 0x7632, R6 ;  /* 0x0000763212067816 */ /* 0x010fc40000000006 */
[----:B------:R-:W-:Y:S02]  /*42e40*/  LOP3.LUT R12, R15, 0x14e, R14, 0xfe, !PT ;  /* 0x0000014e0f0c7812 */ /* 0x000fe400078efe0e */
[----:B---3--:R-:W-:Y:S02]  /*42e50*/  PRMT R10, R4, 0x7632, R10 ;  /* 0x00007632040a7816 */ /* 0x008fe4000000000a */
[----:B------:R-:W-:-:S04]  /*42e60*/  LEA R4, P6, R5, R3, 0x1 ;  /* 0x0000000305047211 */ /* 0x000fc800078c08ff */
[-C--:B------:R-:W-:Y:S01]  /*42e70*/  LEA.HI.X.SX32 R5, R5, R0.reuse, 0x1, P6 ;  /* 0x0000000005057211 */ /* 0x080fe200030f0eff */
[----:B------:R0:W-:Y:S01]  /*42e80*/  @P5 STG.E.U16 [R8.64], R10 ;  /* 0x0000000a08005986 */ /* 0x0001e2000c10150a */
[----:B------:R-:W-:Y:S01]  /*42e90*/  ISETP.LT.AND P5, PT, R12, c[0x0][0x17c], !P0 ;  /* 0x00005f000c007a0c */ /* 0x000fe200047a1270 */
[----:B------:R-:W-:Y:S02]  /*42ea0*/  IMAD R12, R29, 0x2, R2 ;  /* 0x000000021d0c7824 */ /* 0x000fe400078e0202 */
[----:B------:R1:W-:Y:S01]  /*42eb0*/  @P4 STG.E.U16 [R4.64], R6 ;  /* 0x0000000604004986 */ /* 0x0003e2000c10150a */
[C---:B0-----:R-:W-:Y:S02]  /*42ec0*/  LEA R8, P6, R2.reuse, R3, 0x1 ;  /* 0x0000000302087211 */ /* 0x041fe400078c08ff */
[----:B-1----:R-:W-:Y:S02]  /*42ed0*/  LOP3.LUT R4, R15, 0x150, R14, 0xfe, !PT ;  /* 0x000001500f047812 */ /* 0x002fe400078efe0e */
[----:B------:R-:W-:-:S02]  /*42ee0*/  LEA.HI.X.SX32 R9, R2, R0, 0x1, P6 ;  /* 0x0000000002097211 */ /* 0x000fc400030f0eff */
[----:B--2---:R-:W-:Y:S02]  /*42ef0*/  PRMT R5, R13, 0x7632, R5 ;  /* 0x000076320d057816 */ /* 0x004fe40000000005 */
[----:B------:R-:W-:Y:S02]  /*42f00*/  ISETP.LT.AND P4, PT, R4, c[0x0][0x17c], !P0 ;  /* 0x00005f0004007a0c */ /* 0x000fe40004781270 */
[----:B------:R-:W-:Y:S02]  /*42f10*/  LEA R4, P6, R12, R3, 0x1 ;  /* 0x000000030c047211 */ /* 0x000fe400078c08ff */
[----:B------:R-:W-:Y:S01]  /*42f20*/  LOP3.LUT R2, R15, 0x152, R14, 0xfe, !PT ;  /* 0x000001520f027812 */ /* 0x000fe200078efe0e */
[----:B------:R0:W-:Y:S01]  /*42f30*/  @P1 STG.E.U16 [R8.64], R5 ;  /* 0x0000000508001986 */ /* 0x0001e2000c10150a */
[----:B------:R-:W-:Y:S02]  /*42f40*/  PRMT R6, R17, 0x7632, R6 ;  /* 0x0000763211067816 */ /* 0x000fe40000000006 */
[----:B------:R-:W-:Y:S01]  /*42f50*/  ISETP.LT.AND P1, PT, R2, c[0x0][0x17c], !P0 ;  /* 0x00005f0002007a0c */ /* 0x000fe20004721270 */
[----:B------:R-:W-:Y:S01]  /*42f60*/  IMAD R2, R29, 0x2, R12 ;  /* 0x000000021d027824 */ /* 0x000fe200078e020c */
[----:B0-----:R-:W-:-:S02]  /*42f70*/  LEA.HI.X.SX32 R5, R12, R0, 0x1, P6 ;  /* 0x000000000c057211 */ /* 0x001fc400030f0eff */
[----:B------:R-:W-:Y:S02]  /*42f80*/  LOP3.LUT R9, R15, 0x154, R14, 0xfe, !PT ;  /* 0x000001540f097812 */ /* 0x000fe400078efe0e */
[C---:B------:R-:W-:Y:S01]  /*42f90*/  LEA R8, P6, R2.reuse, R3, 0x1 ;  /* 0x0000000302087211 */ /* 0x040fe200078c08ff */
[----:B------:R0:W-:Y:S01]  /*42fa0*/  @P2 STG.E.U16 [R4.64], R6 ;  /* 0x0000000604002986 */ /* 0x0001e2000c10150a */
[----:B------:R-:W-:Y:S02]  /*42fb0*/  ISETP.LT.AND P2, PT, R9, c[0x0][0x17c], !P0 ;  /* 0x00005f0009007a0c */ /* 0x000fe40004741270 */
[----:B------:R-:W-:Y:S01]  /*42fc0*/  LEA.HI.X.SX32 R9, R2, R0, 0x1, P6 ;  /* 0x0000000002097211 */ /* 0x000fe200030f0eff */
[----:B0-----:R-:W-:Y:S01]  /*42fd0*/  IMAD R5, R29, 0x2, R2 ;  /* 0x000000021d057824 */ /* 0x001fe200078e0202 */
[----:B------:R-:W-:-:S04]  /*42fe0*/  PRMT R10, R16, 0x7632, R10 ;  /* 0x00007632100a7816 */ /* 0x000fc8000000000a */
[-C--:B------:R-:W-:Y:S01]  /*42ff0*/  LEA R4, P6, R5, R3.reuse, 0x1 ;  /* 0x0000000305047211 */ /* 0x080fe200078c08ff */
[----:B------:R-:W-:Y:S01]  /*43000*/  IMAD R2, R29, 0x2, R5 ;  /* 0x000000021d027824 */ /* 0x000fe200078e0205 */
[----:B------:R-:W-:Y:S02]  /*43010*/  PRMT R6, R20, 0x7632, R6 ;  /* 0x0000763214067816 */ /* 0x000fe40000000006 */
[----:B------:R-:W-:Y:S02]  /*43020*/  LEA.HI.X.SX32 R5, R5, R0, 0x1, P6 ;  /* 0x0000000005057211 */ /* 0x000fe400030f0eff */
[----:B------:R-:W-:Y:S01]  /*43030*/  LOP3.LUT R12, R15, 0x156, R14, 0xfe, !PT ;  /* 0x000001560f0c7812 */ /* 0x000fe200078efe0e */
[----:B------:R0:W-:Y:S03]  /*43040*/  @P3 STG.E.U16 [R8.64], R10 ;  /* 0x0000000a08003986 */ /* 0x0001e6000c10150a */
[----:B------:R-:W-:Y:S01]  /*43050*/  ISETP.LT.AND P3, PT, R12, c[0x0][0x17c], !P0 ;  /* 0x00005f000c007a0c */ /* 0x000fe20004761270 */
[----:B------:R1:W-:Y:S01]  /*43060*/  @P5 STG.E.U16 [R4.64], R6 ;  /* 0x0000000604005986 */ /* 0x0003e2000c10150a */
[----:B------:R-:W-:Y:S01]  /*43070*/  IMAD R12, R29, 0x2, R2 ;  /* 0x000000021d0c7824 */ /* 0x000fe200078e0202 */
[----:B0-----:R-:W-:-:S02]  /*43080*/  LEA R8, P6, R2, R3, 0x1 ;  /* 0x0000000302087211 */ /* 0x001fc400078c08ff */
[--C-:B-1----:R-:W-:Y:S02]  /*43090*/  LOP3.LUT R4, R15, 0x158, R14.reuse, 0xfe, !PT ;  /* 0x000001580f047812 */ /* 0x102fe400078efe0e */
[----:B------:R-:W-:Y:S02]  /*430a0*/  LEA.HI.X.SX32 R9, R2, R0, 0x1, P6 ;  /* 0x0000000002097211 */ /* 0x000fe400030f0eff */
[----:B------:R-:W-:Y:S02]  /*430b0*/  PRMT R5, R21, 0x7632, R5 ;  /* 0x0000763215057816 */ /* 0x000fe40000000005 */
[----:B------:R-:W-:Y:S02]  /*430c0*/  ISETP.LT.AND P5, PT, R4, c[0x0][0x17c], !P0 ;  /* 0x00005f0004007a0c */ /* 0x000fe400047a1270 */
[----:B------:R-:W-:Y:S02]  /*430d0*/  LEA R4, P6, R12, R3, 0x1 ;  /* 0x000000030c047211 */ /* 0x000fe400078c08ff */
[----:B------:R-:W-:Y:S01]  /*430e0*/  LOP3.LUT R2, R15, 0x15a, R14, 0xfe, !PT ;  /* 0x0000015a0f027812 */ /* 0x000fe200078efe0e */
[----:B------:R0:W-:Y:S01]  /*430f0*/  @P4 STG.E.U16 [R8.64], R5 ;  /* 0x0000000508004986 */ /* 0x0001e2000c10150a */
[----:B------:R-:W-:-:S02]  /*43100*/  PRMT R6, R22, 0x7632, R6 ;  /* 0x0000763216067816 */ /* 0x000fc40000000006 */
[----:B------:R-:W-:Y:S01]  /*43110*/  ISETP.LT.AND P4, PT, R2, c[0x0][0x17c], !P0 ;  /* 0x00005f0002007a0c */ /* 0x000fe20004781270 */
[----:B------:R-:W-:Y:S01]  /*43120*/  IMAD R2, R29, 0x2, R12 ;  /* 0x000000021d027824 */ /* 0x000fe200078e020c */
[-C--:B0-----:R-:W-:Y:S02]  /*43130*/  LEA.HI.X.SX32 R5, R12, R0.reuse, 0x1, P6 ;  /* 0x000000000c057211 */ /* 0x081fe400030f0eff */
[----:B------:R-:W-:Y:S02]  /*43140*/  LOP3.LUT R9, R15, 0x15c, R14, 0xfe, !PT ;  /* 0x0000015c0f097812 */ /* 0x000fe400078efe0e */
[C---:B------:R-:W-:Y:S01]  /*43150*/  LEA R8, P6, R2.reuse, R3, 0x1 ;  /* 0x0000000302087211 */ /* 0x040fe200078c08ff */
[----:B------:R0:W-:Y:S01]  /*43160*/  @P1 STG.E.U16 [R4.64], R6 ;  /* 0x0000000604001986 */ /* 0x0001e2000c10150a */
[----:B------:R-:W-:Y:S02]  /*43170*/  ISETP.LT.AND P1, PT, R9, c[0x0][0x17c], !P0 ;  /* 0x00005f0009007a0c */ /* 0x000fe40004721270 */
[----:B------:R-:W-:-:S02]  /*43180*/  LEA.HI.X.SX32 R9, R2, R0, 0x1, P6 ;  /* 0x0000000002097211 */ /* 0x000fc400030f0eff */
[----:B------:R-:W-:Y:S01]  /*43190*/  PRMT R10, R23, 0x7632, R10 ;  /* 0x00007632170a7816 */ /* 0x000fe2000000000a */
[----:B0-----:R-:W-:Y:S01]  /*431a0*/  IMAD R5, R29, 0x2, R2 ;  /* 0x000000021d057824 */ /* 0x001fe200078e0202 */
[----:B------:R-:W-:-:S03]  /*431b0*/  PRMT R6, R24, 0x7632, R6 ;  /* 0x0000763218067816 */ /* 0x000fc60000000006 */
[----:B------:R-:W-:Y:S01]  /*431c0*/  IMAD R2, R29, 0x2, R5 ;  /* 0x000000021d027824 */ /* 0x000fe200078e0205 */
[C---:B------:R-:W-:Y:S01]  /*431d0*/  LEA R4, P6, R5.reuse, R3, 0x1 ;  /* 0x0000000305047211 */ /* 0x040fe200078c08ff */
[----:B------:R0:W-:Y:S03]  /*431e0*/  @P2 STG.E.U16 [R8.64], R10 ;  /* 0x0000000a08002986 */ /* 0x0001e6000c10150a */
[----:B------:R-:W-:-:S05]  /*431f0*/  LEA.HI.X.SX32 R5, R5, R0, 0x1, P6 ;  /* 0x0000000005057211 */ /* 0x000fca00030f0eff */
[----:B------:R1:W-:Y:S01]  /*43200*/  @P3 STG.E.U16 [R4.64], R6 ;  /* 0x0000000604003986 */ /* 0x0003e2000c10150a */
[----:B0-----:R-:W-:-:S04]  /*43210*/  LEA R8, P6, R2, R3, 0x1 ;  /* 0x0000000302087211 */ /* 0x001fc800078c08ff */
[----:B------:R-:W-:Y:S02]  /*43220*/  LEA.HI.X.SX32 R9, R2, R0, 0x1, P6 ;  /* 0x0000000002097211 */ /* 0x000fe400030f0eff */
[----:B-1----:R-:W-:Y:S01]  /*43230*/  PRMT R6, R25, 0x7632, R6 ;  /* 0x0000763219067816 */ /* 0x002fe20000000006 */
[----:B------:R-:W-:Y:S01]  /*43240*/  IMAD R5, R29, 0x2, R2 ;  /* 0x000000021d057824 */ /* 0x000fe200078e0202 */
[C-C-:B------:R-:W-:Y:S02]  /*43250*/  LOP3.LUT R4, R15.reuse, 0x160, R14.reuse, 0xfe, !PT ;  /* 0x000001600f047812 */ /* 0x140fe400078efe0e */
[----:B------:R-:W-:Y:S01]  /*43260*/  LOP3.LUT R2, R15, 0x162, R14, 0xfe, !PT ;  /* 0x000001620f027812 */ /* 0x000fe200078efe0e */
[----:B------:R0:W-:Y:S01]  /*43270*/  @P5 STG.E.U16 [R8.64], R6 ;  /* 0x0000000608005986 */ /* 0x0001e2000c10150a */
[----:B------:R-:W-:Y:S02]  /*43280*/  ISETP.LT.AND P3, PT, R4, c[0x0][0x17c], !P0 ;  /* 0x00005f0004007a0c */ /* 0x000fe40004761270 */
[----:B------:R-:W-:-:S02]  /*43290*/  LEA R4, P6, R5, R3, 0x1 ;  /* 0x0000000305047211 */ /* 0x000fc400078c08ff */
[----:B------:R-:W-:Y:S02]  /*432a0*/  LOP3.LUT R12, R15, 0x15e, R14, 0xfe, !PT ;  /* 0x0000015e0f0c7812 */ /* 0x000fe400078efe0e */
[----:B------:R-:W-:Y:S01]  /*432b0*/  ISETP.LT.AND P5, PT, R2, c[0x0][0x17c], !P0 ;  /* 0x00005f0002007a0c */ /* 0x000fe200047a1270 */
[----:B0-----:R-:W-:Y:S01]  /*432c0*/  IMAD R9, R29, 0x2, R5 ;  /* 0x000000021d097824 */ /* 0x001fe200078e0205 */
[----:B------:R-:W-:Y:S02]  /*432d0*/  LEA.HI.X.SX32 R5, R5, R0, 0x1, P6 ;  /* 0x0000000005057211 */ /* 0x000fe400030f0eff */
[----:B------:R-:W-:Y:S01]  /*432e0*/  PRMT R6, R19, 0x7632, R6 ;  /* 0x0000763213067816 */ /* 0x000fe20000000006 */
[----:B------:R-:W-:Y:S01]  /*432f0*/  IMAD R2, R29, 0x2, R9 ;  /* 0x000000021d027824 */ /* 0x000fe200078e0209 */
[----:B------:R-:W-:Y:S02]  /*43300*/  ISETP.LT.AND P2, PT, R12, c[0x0][0x17c], !P0 ;  /* 0x00005f000c007a0c */ /* 0x000fe40004741270 */
[----:B------:R-:W-:-:S02]  /*43310*/  LEA R8, P6, R9, R3, 0x1 ;  /* 0x0000000309087211 */ /* 0x000fc400078c08ff */
[----:B------:R-:W-:Y:S01]  /*43320*/  LOP3.LUT R12, R15, 0x164, R14, 0xfe, !PT ;  /* 0x000001640f0c7812 */ /* 0x000fe200078efe0e */
[----:B------:R0:W-:Y:S01]  /*43330*/  @P4 STG.E.U16 [R4.64], R6 ;  /* 0x0000000604004986 */ /* 0x0001e2000c10150a */
[----:B------:R-:W-:Y:S02]  /*43340*/  LEA.HI.X.SX32 R9, R9, R0, 0x1, P6 ;  /* 0x0000000009097211 */ /* 0x000fe400030f0eff */
[----:B------:R-:W-:Y:S01]  /*43350*/  ISETP.LT.AND P4, PT, R12, c[0x0][0x17c], !P0 ;  /* 0x00005f000c007a0c */ /* 0x000fe20004781270 */
[----:B------:R-:W-:Y:S01]  /*43360*/  IMAD R12, R29, 0x2, R2 ;  /* 0x000000021d0c7824 */ /* 0x000fe200078e0202 */
[----:B0-----:R-:W-:-:S04]  /*43370*/  LEA R4, P6, R2, R3, 0x1 ;  /* 0x0000000302047211 */ /* 0x001fc800078c08ff */
[----:B------:R-:W-:Y:S01]  /*43380*/  LEA.HI.X.SX32 R5, R2, R0, 0x1, P6 ;  /* 0x0000000002057211 */ /* 0x000fe200030f0eff */
[----:B------:R-:W-:-:S04]  /*43390*/  IMAD R2, R29, 0x2, R12 ;  /* 0x000000021d027824 */ /* 0x000fc800078e020c */
[----:B------:R-:W-:Y:S02]  /*433a0*/  IMAD R16, R29, 0x2, R2 ;  /* 0x000000021d107824 */ /* 0x000fe400078e0202 */
[----:B------:R-:W2:Y:S01]  /*433b0*/  LDL.LU R29, [R1+0x6e8] ;  /* 0x0006e800011d7983 */ /* 0x000ea20000300800 */
[----:B------:R-:W-:Y:S02]  /*433c0*/  PRMT R10, R11, 0x7632, R10 ;  /* 0x000076320b0a7816 */ /* 0x000fe4000000000a */
[----:B------:R-:W-:-:S03]  /*433d0*/  PRMT R6, R7, 0x7632, R6 ;  /* 0x0000763207067816 */ /* 0x000fc60000000006 */
[----:B------:R0:W-:Y:S04]  /*433e0*/  @P1 STG.E.U16 [R8.64], R10 ;  /* 0x0000000a08001986 */ /* 0x0001e8000c10150a */
[----:B------:R1:W-:Y:S01]  /*433f0*/  @P2 STG.E.U16 [R4.64], R6 ;  /* 0x0000000604002986 */ /* 0x0003e2000c10150a */
[----:B0-----:R-:W-:-:S04]  /*43400*/  LEA R8, P1, R12, R3, 0x1 ;  /* 0x000000030c087211 */ /* 0x001fc800078208ff */
[-C--:B------:R-:W-:Y:S02]  /*43410*/  LEA.HI.X.SX32 R9, R12, R0.reuse, 0x1, P1 ;  /* 0x000000000c097211 */ /* 0x080fe400008f0eff */
[-C--:B------:R-:W-:Y:S02]  /*43420*/  LEA R12, P1, R2, R3.reuse, 0x1 ;  /* 0x00000003020c7211 */ /* 0x080fe400078208ff */
[----:B-1----:R-:W-:Y:S02]  /*43430*/  PRMT R5, R28, 0x7632, R5 ;  /* 0x000076321c057816 */ /* 0x002fe40000000005 */
[----:B------:R-:W-:Y:S02]  /*43440*/  LEA.HI.X.SX32 R13, R2, R0, 0x1, P1 ;  /* 0x00000000020d7211 */ /* 0x000fe400008f0eff */
[----:B------:R-:W-:Y:S01]  /*43450*/  LEA R4, P1, R16, R3, 0x1 ;  /* 0x0000000310047211 */ /* 0x000fe200078208ff */
[----:B------:R0:W-:Y:S01]  /*43460*/  @P3 STG.E.U16 [R8.64], R5 ;  /* 0x0000000508003986 */ /* 0x0001e2000c10150a */
[----:B------:R-:W-:-:S02]  /*43470*/  PRMT R6, R27, 0x7632, R6 ;  /* 0x000076321b067816 */ /* 0x000fc40000000006 */
[----:B------:R-:W-:-:S03]  /*43480*/  PRMT R2, R26, 0x7632, R2 ;  /* 0x000076321a027816 */ /* 0x000fc60000000002 */
[----:B------:R-:W-:Y:S01]  /*43490*/  @P5 STG.E.U16 [R12.64], R6 ;  /* 0x000000060c005986 */ /* 0x000fe2000c10150a */
[----:B0-----:R-:W-:-:S05]  /*434a0*/  LEA.HI.X.SX32 R5, R16, R0, 0x1, P1 ;  /* 0x0000000010057211 */ /* 0x001fca00008f0eff */
[----:B------:R-:W-:Y:S01]  /*434b0*/  @P4 STG.E.U16 [R4.64], R2 ;  /* 0x0000000204004986 */ /* 0x000fe2000c10150a */
[C-C-:B--2---:R-:W-:Y:S02]  /*434c0*/  LOP3.LUT R11, R29.reuse, 0x188, R14.reuse, 0xfe, !PT ;  /* 0x000001881d0b7812 */ /* 0x144fe400078efe0e */
[C-C-:B------:R-:W-:Y:S02]  /*434d0*/  LOP3.LUT R15, R29.reuse, 0x18a, R14.reuse, 0xfe, !PT ;  /* 0x0000018a1d0f7812 */ /* 0x140fe400078efe0e */
[C-C-:B------:R-:W-:Y:S01]  /*434e0*/  LOP3.LUT R7, R29.reuse, 0x18c, R14.reuse, 0xfe, !PT ;  /* 0x0000018c1d077812 */ /* 0x140fe200078efe0e */
[----:B------:R0:W-:Y:S04]  /*434f0*/  STL [R1], R11 ;  /* 0x0000000b01007387 */ /* 0x0001e80000100800 */
[----:B------:R1:W-:Y:S01]  /*43500*/  STL [R1+0x4], R15 ;  /* 0x0000040f01007387 */ /* 0x0003e20000100800 */
[----:B0-----:R-:W-:-:S03]  /*43510*/  LOP3.LUT R11, R29, 0x18e, R14, 0xfe, !PT ;  /* 0x0000018e1d0b7812 */ /* 0x001fc600078efe0e */
[----:B------:R0:W-:Y:S01]  /*43520*/  STL [R1+0x10], R7 ;  /* 0x0000100701007387 */ /* 0x0001e20000100800 */
[----:B-1----:R-:W-:-:S03]  /*43530*/  LOP3.LUT R15, R29, 0x190, R14, 0xfe, !PT ;  /* 0x000001901d0f7812 */ /* 0x002fc600078efe0e */
[----:B------:R1:W-:Y:S04]  /*43540*/  STL [R1+0x14], R11 ;  /* 0x0000140b01007387 */ /* 0x0003e80000100800 */
[----:B------:R2:W-:Y:S01]  /*43550*/  STL [R1+0x18], R15 ;  /* 0x0000180f01007387 */ /* 0x0005e20000100800 */
[C-C-:B0-----:R-:W-:Y:S02]  /*43560*/  LOP3.LUT R7, R29.reuse, 0x192, R14.reuse, 0xfe, !PT ;  /* 0x000001921d077812 */ /* 0x141fe400078efe0e */
[----:B-1----:R-:W-:-:S03]  /*43570*/  LOP3.LUT R11, R29, 0x194, R14, 0xfe, !PT ;  /* 0x000001941d0b7812 */ /* 0x002fc600078efe0e */
[----:B------:R0:W-:Y:S01]  /*43580*/  STL [R1+0x1c], R7 ;  /* 0x00001c0701007387 */ /* 0x0001e20000100800 */
[----:B--2---:R-:W-:-:S03]  /*43590*/  LOP3.LUT R15, R29, 0x196, R14, 0xfe, !PT ;  /* 0x000001961d0f7812 */ /* 0x004fc600078efe0e */
        /* <DEDUP_REMOVED lines=30> */
[----:B------:R1:W-:Y:S01]  /*43780*/  STL [R1+0x6c], R11 ;  /* 0x00006c0b01007387 */ /* 0x0003e20000100800 */
[----:B------:R-:W-:-:S03]  /*43790*/  LOP3.LUT R18, R29, 0x1c4, R14, 0xfe, !PT ;  /* 0x000001c41d127812 */ /* 0x000fc600078efe0e */
[----:B------:R2:W-:Y:S01]  /*437a0*/  STL [R1+0x70], R15 ;  /* 0x0000700f01007387 */ /* 0x0005e20000100800 */
[C-C-:B0-----:R-:W-:Y:S02]  /*437b0*/  LOP3.LUT R7, R29.reuse, 0x1b6, R14.reuse, 0xfe, !PT ;  /* 0x000001b61d077812 */ /* 0x141fe400078efe0e */
[----:B-1----:R-:W-:-:S03]  /*437c0*/  LOP3.LUT R11, R29, 0x1b8, R14, 0xfe, !PT ;  /* 0x000001b81d0b7812 */ /* 0x002fc600078efe0e */
[----:B------:R-:W-:Y:S01]  /*437d0*/  STL [R1+0x74], R7 ;  /* 0x0000740701007387 */ /* 0x000fe20000100800 */
[----:B--2---:R-:W-:-:S03]  /*437e0*/  LOP3.LUT R15, R29, 0x1ba, R14, 0xfe, !PT ;  /* 0x000001ba1d0f7812 */ /* 0x004fc600078efe0e */
[----:B------:R-:W-:Y:S04]  /*437f0*/  STL [R1+0x78], R11 ;  /* 0x0000780b01007387 */ /* 0x000fe80000100800 */
[----:B------:R-:W-:Y:S04]  /*43800*/  STL [R1+0x80], R15 ;  /* 0x0000800f01007387 */ /* 0x000fe80000100800 */
[----:B------:R0:W-:Y:S02]  /*43810*/  STL [R1+0x94], R18 ;  /* 0x0000941201007387 */ /* 0x0001e40000100800 */
[----:B0-----:R-:W-:-:S05]  /*43820*/  LOP3.LUT R18, R29, 0x1c6, R14, 0xfe, !PT ;  /* 0x000001c61d127812 */ /* 0x001fca00078efe0e */
        /* <DEDUP_REMOVED lines=50> */
[----:B------:R0:W-:Y:S01]  /*43b50*/  STL [R1+0x138], R18 ;  /* 0x0001381201007387 */ /* 0x0001e20000100800 */
[C-C-:B------:R-:W-:Y:S02]  /*43b60*/  LOP3.LUT R20, R29.reuse, 0x166, R14.reuse, 0xfe, !PT ;  /* 0x000001661d147812 */ /* 0x140fe400078efe0e */
[C-C-:B0-----:R-:W-:Y:S02]  /*43b70*/  LOP3.LUT R18, R29.reuse, 0x1fa, R14.reuse, 0xfe, !PT ;  /* 0x000001fa1d127812 */ /* 0x141fe400078efe0e */
[----:B------:R-:W-:-:S03]  /*43b80*/  LOP3.LUT R26, R29, 0x168, R14, 0xfe, !PT ;  /* 0x000001681d1a7812 */ /* 0x000fc600078efe0e */
[----:B------:R0:W-:Y:S01]  /*43b90*/  STL [R1+0x140], R18 ;  /* 0x0001401201007387 */ /* 0x0001e20000100800 */
[C-C-:B------:R-:W-:Y:S02]  /*43ba0*/  LOP3.LUT R27, R29.reuse, 0x16a, R14.reuse, 0xfe, !PT ;  /* 0x0000016a1d1b7812 */ /* 0x140fe400078efe0e */
[C-C-:B------:R-:W-:Y:S02]  /*43bb0*/  LOP3.LUT R21, R29.reuse, 0x16c, R14.reuse, 0xfe, !PT ;  /* 0x0000016c1d157812 */ /* 0x140fe400078efe0e */
[C-C-:B------:R-:W-:Y:S02]  /*43bc0*/  LOP3.LUT R17, R29.reuse, 0x16e, R14.reuse, 0xfe, !PT ;  /* 0x0000016e1d117812 */ /* 0x140fe400078efe0e */
[C-C-:B------:R-:W-:Y:S02]  /*43bd0*/  LOP3.LUT R25, R29.reuse, 0x170, R14.reuse, 0xfe, !PT ;  /* 0x000001701d197812 */ /* 0x140fe400078efe0e */
[C-C-:B0-----:R-:W-:Y:S02]  /*43be0*/  LOP3.LUT R18, R29.reuse, 0x1fc, R14.reuse, 0xfe, !PT ;  /* 0x000001fc1d127812 */ /* 0x141fe400078efe0e */
[----:B------:R-:W-:-:S02]  /*43bf0*/  LOP3.LUT R24, R29, 0x172, R14, 0xfe, !PT ;  /* 0x000001721d187812 */ /* 0x000fc400078efe0e */
[C-C-:B------:R-:W-:Y:S02]  /*43c00*/  LOP3.LUT R23, R29.reuse, 0x174, R14.reuse, 0xfe, !PT ;  /* 0x000001741d177812 */ /* 0x140fe400078efe0e */
[C-C-:B------:R-:W-:Y:S02]  /*43c10*/  LOP3.LUT R22, R29.reuse, 0x176, R14.reuse, 0xfe, !PT ;  /* 0x000001761d167812 */ /* 0x140fe400078efe0e */
[C-C-:B------:R-:W-:Y:S02]  /*43c20*/  LOP3.LUT R9, R29.reuse, 0x178, R14.reuse, 0xfe, !PT ;  /* 0x000001781d097812 */ /* 0x140fe400078efe0e */
[C-C-:B------:R-:W-:Y:S02]  /*43c30*/  LOP3.LUT R2, R29.reuse, 0x17a, R14.reuse, 0xfe, !PT ;  /* 0x0000017a1d027812 */ /* 0x140fe400078efe0e */
[C-C-:B------:R-:W-:Y:S02]  /*43c40*/  LOP3.LUT R4, R29.reuse, 0x17c, R14.reuse, 0xfe, !PT ;  /* 0x0000017c1d047812 */ /* 0x140fe400078efe0e */
        /* <DEDUP_REMOVED lines=9> */
[----:B------:R-:W-:Y:S01]  /*43ce0*/  LOP3.LUT R29, R29, 0x1fe, R14, 0xfe, !PT ;  /* 0x000001fe1d1d7812 */ /* 0x000fe200078efe0e */
[----:B------:R0:W-:Y:S01]  /*43cf0*/  STL [R1+0x144], R18 ;  /* 0x0001441201007387 */ /* 0x0001e20000100800 */
[----:B------:R-:W-:-:S03]  /*43d00*/  ISETP.LT.AND P2, PT, R20, c[0x0][0x17c], !P0 ;  /* 0x00005f0014007a0c */ /* 0x000fc60004741270 */
[----:B0-----:R-:W2:Y:S04]  /*43d10*/  LDL.LU R18, [R1+0xe20] ;  /* 0x000e200001127983 */ /* 0x001ea80000300800 */
[----:B------:R-:W3:Y:S04]  /*43d20*/  LDL.LU R14, [R1+0xe1c] ;  /* 0x000e1c00010e7983 */ /* 0x000ee80000300800 */
[----:B------:R0:W-:Y:S01]  /*43d30*/  STL [R1+0x130], R29 ;  /* 0x0001301d01007387 */ /* 0x0001e20000100800 */
[----:B------:R-:W-:Y:S02]  /*43d40*/  ISETP.LT.AND P5, PT, R26, c[0x0][0x17c], !P0 ;  /* 0x00005f001a007a0c */ /* 0x000fe400047a1270 */
[----:B------:R-:W-:Y:S01]  /*43d50*/  ISETP.LT.AND P4, PT, R27, c[0x0][0x17c], !P0 ;  /* 0x00005f001b007a0c */ /* 0x000fe20004781270 */
[----:B------:R-:W4:Y:S01]  /*43d60*/  LDL.LU R26, [R1+0x118] ;  /* 0x00011800011a7983 */ /* 0x000f220000300800 */
[----:B------:R-:W-:-:S03]  /*43d70*/  ISETP.LT.AND P3, PT, R21, c[0x0][0x17c], !P0 ;  /* 0x00005f0015007a0c */ /* 0x000fc60004761270 */
[----:B------:R-:W5:Y:S01]  /*43d80*/  LDL.LU R27, [R1+0xf8] ;  /* 0x0000f800011b7983 */ /* 0x000f620000300800 */
[----:B0-----:R-:W-:-:S04]  /*43d90*/  IMAD.MOV.U32 R29, RZ, RZ, c[0x0][0x198] ;  /* 0x00006600ff1d7624 */ /* 0x001fc800078e00ff */
[----:B------:R-:W-:-:S04]  /*43da0*/  IMAD R20, R29, 0x2, R16 ;  /* 0x000000021d147824 */ /* 0x000fc800078e0210 */
[----:B------:R-:W-:Y:S02]  /*43db0*/  IMAD R21, R29, 0x2, R20 ;  /* 0x000000021d157824 */ /* 0x000fe400078e0214 */
[----:B------:R-:W2:Y:S01]  /*43dc0*/  LDL.LU R29, [R1+0x128] ;  /* 0x00012800011d7983 */ /* 0x000ea20000300800 */
[CC--:B------:R-:W-:Y:S02]  /*43dd0*/  LEA R16, P6, R20.reuse, R3.reuse, 0x1 ;  /* 0x0000000314107211 */ /* 0x0c0fe400078c08ff */
[----:B------:R-:W-:Y:S02]  /*43de0*/  ISETP.LT.AND P1, PT, R17, c[0x0][0x17c], !P0 ;  /* 0x00005f0011007a0c */ /* 0x000fe40004721270 */
[----:B------:R-:W-:Y:S02]  /*43df0*/  LEA.HI.X.SX32 R17, R20, R0, 0x1, P6 ;  /* 0x0000000014117211 */ /* 0x000fe400030f0eff */
[----:B------:R-:W-:Y:S02]  /*43e00*/  LEA R20, P6, R21, R3, 0x1 ;  /* 0x0000000315147211 */ /* 0x000fe400078c08ff */
[----:B----4-:R-:W-:-:S02]  /*43e10*/  PRMT R6, R26, 0x7632, R6 ;  /* 0x000076321a067816 */ /* 0x010fc40000000006 */
[----:B--2---:R-:W-:Y:S01]  /*43e20*/  PRMT R10, R29, 0x7632, R10 ;  /* 0x000076321d0a7816 */ /* 0x004fe2000000000a */
[----:B------:R-:W-:-:S04]  /*43e30*/  IMAD.MOV.U32 R29, RZ, RZ, c[0x0][0x198] ;  /* 0x00006600ff1d7624 */ /* 0x000fc800078e00ff */
[----:B------:R-:W-:Y:S01]  /*43e40*/  IMAD R26, R29, 0x2, R21 ;  /* 0x000000021d1a7824 */ /* 0x000fe200078e0215 */
[----:B------:R-:W-:Y:S01]  /*43e50*/  LEA.HI.X.SX32 R21, R21, R0, 0x1, P6 ;  /* 0x0000000015157211 */ /* 0x000fe200030f0eff */
[----:B------:R0:W-:Y:S04]  /*43e60*/  @P2 STG.E.U16 [R16.64], R10 ;  /* 0x0000000a10002986 */ /* 0x0001e8000c10150a */
[----:B------:R5:W-:Y:S01]  /*43e70*/  @P5 STG.E.U16 [R20.64], R6 ;  /* 0x0000000614005986 */ /* 0x000be2000c10150a */
[----:B------:R-:W-:-:S03]  /*43e80*/  ISETP.LT.AND P2, PT, R25, c[0x0][0x17c], !P0 ;  /* 0x00005f0019007a0c */ /* 0x000fc60004741270 */
[----:B------:R-:W2:Y:S01]  /*43e90*/  LDL.LU R25, [R1+0x48] ;  /* 0x0000480001197983 */ /* 0x000ea20000300800 */
[----:B0-----:R-:W-:-:S04]  /*43ea0*/  LEA R16, P6, R26, R3, 0x1 ;  /* 0x000000031a107211 */ /* 0x001fc800078c08ff */
[----:B------:R-:W-:Y:S02]  /*43eb0*/  LEA.HI.X.SX32 R17, R26, R0, 0x1, P6 ;  /* 0x000000001a117211 */ /* 0x000fe400030f0eff */
[----:B-----5:R-:W-:Y:S01]  /*43ec0*/  PRMT R6, R27, 0x7632, R6 ;  /* 0x000076321b067816 */ /* 0x020fe20000000006 */
[----:B------:R-:W-:Y:S02]  /*43ed0*/  IMAD R21, R29, 0x2, R26 ;  /* 0x000000021d157824 */ /* 0x000fe400078e021a */
[----:B------:R-:W4:Y:S04]  /*43ee0*/  LDL.LU R26, [R1+0x58] ;  /* 0x00005800011a7983 */ /* 0x000f280000300800 */
[----:B------:R0:W-:Y:S01]  /*43ef0*/  @P4 STG.E.U16 [R16.64], R6 ;  /* 0x0000000610004986 */ /* 0x0001e2000c10150a */
[----:B------:R-:W-:-:S03]  /*43f00*/  ISETP.LT.AND P4, PT, R23, c[0x0][0x17c], !P0 ;  /* 0x00005f0017007a0c */ /* 0x000fc60004781270 */
[----:B------:R-:W5:Y:S04]  /*43f10*/  LDL.LU R27, [R1+0x8] ;  /* 0x00000800011b7983 */ /* 0x000f680000300800 */
[----:B------:R-:W2:Y:S04]  /*43f20*/  LDL.LU R23, [R1+0xb8] ;  /* 0x0000b80001177983 */ /* 0x000ea80000300800 */
[----:B0-----:R-:W3:Y:S01]  /*43f30*/  LDL.LU R17, [R1+0xe8] ;  /* 0x0000e80001117983 */ /* 0x001ee20000300800 */
[----:B------:R-:W-:Y:S01]  /*43f40*/  ISETP.LT.AND P5, PT, R24, c[0x0][0x17c], !P0 ;  /* 0x00005f0018007a0c */ /* 0x000fe200047a1270 */
[----:B------:R-:W-:Y:S01]  /*43f50*/  IMAD R24, R29, 0x2, R21 ;  /* 0x000000021d187824 */ /* 0x000fe200078e0215 */
[----:B------:R-:W-:-:S04]  /*43f60*/  LEA R20, P6, R21, R3, 0x1 ;  /* 0x0000000315147211 */ /* 0x000fc800078c08ff */
[-C--:B------:R-:W-:Y:S02]  /*43f70*/  LEA.HI.X.SX32 R21, R21, R0.reuse, 0x1, P6 ;  /* 0x0000000015157211 */ /* 0x080fe400030f0eff */
[C---:B------:R-:W-:Y:S02]  /*43f80*/  LEA R16, P6, R24.reuse, R3, 0x1 ;  /* 0x0000000318107211 */ /* 0x040fe400078c08ff */
[----:B--2---:R-:W-:Y:S01]  /*43f90*/  PRMT R6, R23, 0x7632, R6 ;  /* 0x0000763217067816 */ /* 0x004fe20000000006 */
[----:B------:R-:W-:Y:S01]  /*43fa0*/  IMAD R23, R29, 0x2, R24 ;  /* 0x000000021d177824 */ /* 0x000fe200078e0218 */
[----:B---3--:R-:W-:Y:S02]  /*43fb0*/  PRMT R10, R17, 0x7632, R10 ;  /* 0x00007632110a7816 */ /* 0x008fe4000000000a */
[----:B------:R-:W-:Y:S02]  /*43fc0*/  LEA.HI.X.SX32 R17, R24, R0, 0x1, P6 ;  /* 0x0000000018117211 */ /* 0x000fe400030f0eff */
[----:B------:R-:W2:Y:S04]  /*43fd0*/  LDL.LU R24, [R1+0xc8] ;  /* 0x0000c80001187983 */ /* 0x000ea80000300800 */
[----:B------:R0:W-:Y:S04]  /*43fe0*/  @P3 STG.E.U16 [R20.64], R10 ;  /* 0x0000000a14003986 */ /* 0x0001e8000c10150a */
[----:B------:R1:W-:Y:S01]  /*43ff0*/  @P1 STG.E.U16 [R16.64], R6 ;  /* 0x0000000610001986 */ /* 0x0003e2000c10150a */
[----:B------:R-:W-:-:S02]  /*44000*/  ISETP.LT.AND P1, PT, R9, c[0x0][0x17c], !P0 ;  /* 0x00005f0009007a0c */ /* 0x000fc40004721270 */
[----:B0-----:R-:W-:Y:S01]  /*44010*/  LEA R20, P6, R23, R3, 0x1 ;  /* 0x0000000317147211 */ /* 0x001fe200078c08ff */
[----:B-1----:R-:W-:-:S03]  /*44020*/  IMAD R17, R29, 0x2, R23 ;  /* 0x000000021d117824 */ /* 0x002fc600078e0217 */
[-C--:B------:R-:W-:Y:S01]  /*44030*/  LEA.HI.X.SX32 R21, R23, R0.reuse, 0x1, P6 ;  /* 0x0000000017157211 */ /* 0x080fe200030f0eff */
[----:B------:R-:W-:Y:S01]  /*44040*/  IMAD R9, R29, 0x2, R17 ;  /* 0x000000021d097824 */ /* 0x000fe200078e0211 */
[C---:B------:R-:W-:Y:S02]  /*44050*/  LEA R16, P6, R17.reuse, R3, 0x1 ;  /* 0x0000000311107211 */ /* 0x040fe400078c08ff */
[----:B----4-:R-:W-:Y:S02]  /*44060*/  PRMT R10, R26, 0x7632, R10 ;  /* 0x000076321a0a7816 */ /* 0x010fe4000000000a */
[----:B------:R-:W-:Y:S02]  /*44070*/  LEA.HI.X.SX32 R17, R17, R0, 0x1, P6 ;  /* 0x0000000011117211 */ /* 0x000fe400030f0eff */
[----:B------:R-:W-:Y:S02]  /*44080*/  ISETP.LT.AND P3, PT, R22, c[0x0][0x17c], !P0 ;  /* 0x00005f0016007a0c */ /* 0x000fe40004761270 */
[----:B--2---:R-:W-:-:S05]  /*44090*/  PRMT R6, R24, 0x7632, R6 ;  /* 0x0000763218067816 */ /* 0x004fca0000000006 */
[----:B------:R0:W-:Y:S01]  /*440a0*/  @P2 STG.E.U16 [R20.64], R6 ;  /* 0x0000000614002986 */ /* 0x0001e2000c10150a */
[----:B------:R-:W-:Y:S01]  /*440b0*/  ISETP.LT.AND P2, PT, R2, c[0x0][0x17c], !P0 ;  /* 0x00005f0002007a0c */ /* 0x000fe20004741270 */
[----:B------:R-:W-:Y:S02]  /*440c0*/  IMAD R2, R29, 0x2, R9 ;  /* 0x000000021d027824 */ /* 0x000fe400078e0209 */
[----:B------:R1:W-:Y:S01]  /*440d0*/  @P5 STG.E.U16 [R16.64], R10 ;  /* 0x0000000a10005986 */ /* 0x0003e2000c10150a */
[-C--:B0-----:R-:W-:Y:S02]  /*440e0*/  LEA R20, P6, R9, R3.reuse, 0x1 ;  /* 0x0000000309147211 */ /* 0x081fe400078c08ff */
[----:B------:R-:W-:Y:S02]  /*440f0*/  PRMT R6, R25, 0x7632, R6 ;  /* 0x0000763219067816 */ /* 0x000fe40000000006 */
[----:B------:R-:W-:Y:S02]  /*44100*/  LEA.HI.X.SX32 R21, R9, R0, 0x1, P6 ;  /* 0x0000000009157211 */ /* 0x000fe400030f0eff */
[----:B-1----:R-:W-:Y:S01]  /*44110*/  LEA R16, P6, R2, R3, 0x1 ;  /* 0x0000000302107211 */ /* 0x002fe200078c08ff */
[----:B------:R-:W-:-:S02]  /*44120*/  IMAD R9, R29, 0x2, R2 ;  /* 0x000000021d097824 */ /* 0x000fc400078e0202 */
[----:B------:R5:W-:Y:S01]  /*44130*/  @P4 STG.E.U16 [R20.64], R6 ;  /* 0x0000000614004986 */ /* 0x000be2000c10150a */
[----:B------:R-:W-:Y:S01]  /*44140*/  LEA.HI.X.SX32 R17, R2, R0, 0x1, P6 ;  /* 0x0000000002117211 */ /* 0x000fe200030f0eff */
[----:B------:R-:W-:Y:S01]  /*44150*/  IMAD R2, R29, 0x2, R9 ;  /* 0x000000021d027824 */ /* 0x000fe200078e0209 */
[----:B------:R-:W-:Y:S02]  /*44160*/  ISETP.LT.AND P5, PT, R4, c[0x0][0x17c], !P0 ;  /* 0x00005f0004007a0c */ /* 0x000fe400047a1270 */
[----:B------:R-:W-:Y:S02]  /*44170*/  LEA R4, P6, R9, R3, 0x1 ;  /* 0x0000000309047211 */ /* 0x000fe400078c08ff */
[----:B-----5:R-:W-:Y:S01]  /*44180*/  PRMT R6, R27, 0x7632, R6 ;  /* 0x000076321b067816 */ /* 0x020fe20000000006 */
[----:B------:R-:W2:Y:S04]  /*44190*/  LDL.LU R20, [R1] ;  /* 0x0000000001147983 */ /* 0x000ea80000300800 */
[----:B------:R0:W-:Y:S01]  /*441a0*/  @P3 STG.E.U16 [R16.64], R6 ;  /* 0x0000000610003986 */ /* 0x0001e2000c10150a */
[----:B------:R-:W-:-:S02]  /*441b0*/  ISETP.LT.AND P3, PT, R5, c[0x0][0x17c], !P0 ;  /* 0x00005f0005007a0c */ /* 0x000fc40004761270 */
[----:B------:R-:W-:Y:S01]  /*441c0*/  LEA.HI.X.SX32 R5, R9, R0, 0x1, P6 ;  /* 0x0000000009057211 */ /* 0x000fe200030f0eff */
[----:B------:R-:W3:Y:S01]  /*441d0*/  LDL R25, [R1+0xdc] ;  /* 0x0000dc0001197983 */ /* 0x000ee20000100800 */
[----:B------:R-:W-:Y:S02]  /*441e0*/  PRMT R9, R6, 0x7632, R9 ;  /* 0x0000763206097816 */ /* 0x000fe40000000009 */
[----:B------:R-:W-:Y:S01]  /*441f0*/  PRMT R10, R10, 0x7632, R10 ;  /* 0x000076320a0a7816 */ /* 0x000fe2000000000a */
[----:B------:R-:W4:Y:S01]  /*44200*/  LDL R22, [R1+0x7c] ;  /* 0x00007c0001167983 */ /* 0x000f220000100800 */
[----:B0-----:R-:W-:-:S03]  /*44210*/  LEA R16, P6, R2, R3, 0x1 ;  /* 0x0000000302107211 */ /* 0x001fc600078c08ff */
[----:B------:R-:W5:Y:S01]  /*44220*/  LDL.LU R27, [R1+0x10] ;  /* 0x00001000011b7983 */ /* 0x000f620000300800 */
[----:B------:R-:W-:-:S03]  /*44230*/  LEA.HI.X.SX32 R17, R2, R0, 0x1, P6 ;  /* 0x0000000002117211 */ /* 0x000fc600030f0eff */
[----:B------:R-:W5:Y:S04]  /*44240*/  LDL R21, [R1+0x17c] ;  /* 0x00017c0001157983 */ /* 0x000f680000100800 */
[----:B------:R-:W5:Y:S04]  /*44250*/  LDL.LU R24, [R1+0x14] ;  /* 0x0000140001187983 */ /* 0x000f680000300800 */
[----:B------:R-:W5:Y:S04]  /*44260*/  LDL R23, [R1+0x1dc] ;  /* 0x0001dc0001177983 */ /* 0x000f680000100800 */
[----:B------:R-:W-:Y:S04]  /*44270*/  @P1 STG.E.U16 [R4.64], R9 ;  /* 0x0000000904001986 */ /* 0x000fe8000c10150a */
[----:B------:R-:W5:Y:S04]  /*44280*/  LDL.LU R26, [R1+0x18] ;  /* 0x00001800011a7983 */ /* 0x000f680000300800 */
[----:B------:R0:W-:Y:S04]  /*44290*/  @P2 STG.E.U16 [R16.64], R10 ;  /* 0x0000000a10002986 */ /* 0x0001e8000c10150a */
[----:B0-----:R-:W5:Y:S01]  /*442a0*/  LDL.LU R17, [R1+0x4] ;  /* 0x0000040001117983 */ /* 0x001f620000300800 */
[----:B------:R-:W-:Y:S01]  /*442b0*/  IMAD R6, R29, 0x2, R2 ;  /* 0x000000021d067824 */ /* 0x000fe200078e0202 */
[----:B------:R-:W-:-:S03]  /*442c0*/  ISETP.LT.AND P4, PT, R12, c[0x0][0x17c], !P0 ;  /* 0x00005f000c007a0c */ /* 0x000fc60004781270 */
[C---:B------:R-:W-:Y:S01]  /*442d0*/  IMAD R2, R29.reuse, 0x2, R6 ;  /* 0x000000021d027824 */ /* 0x040fe200078e0206 */
[-C--:B------:R-:W-:Y:S02]  /*442e0*/  LEA R4, P6, R6, R3.reuse, 0x1 ;  /* 0x0000000306047211 */ /* 0x080fe400078c08ff */
[----:B------:R-:W-:Y:S02]  /*442f0*/  ISETP.LT.AND P1, PT, R8, c[0x0][0x17c], !P0 ;  /* 0x00005f0008007a0c */ /* 0x000fe40004721270 */
[-C--:B------:R-:W-:Y:S01]  /*44300*/  LEA.HI.X.SX32 R5, R6, R0.reuse, 0x1, P6 ;  /* 0x0000000006057211 */ /* 0x080fe200030f0eff */
[C---:B------:R-:W-:Y:S01]  /*44310*/  IMAD R6, R29.reuse, 0x2, R2 ;  /* 0x000000021d067824 */ /* 0x040fe200078e0202 */
[----:B------:R-:W-:Y:S02]  /*44320*/  PRMT R14, R14, 0x7632, R14 ;  /* 0x000076320e0e7816 */ /* 0x000fe4000000000e */
[----:B------:R-:W-:Y:S02]  /*44330*/  LEA R8, P6, R2, R3, 0x1 ;  /* 0x0000000302087211 */ /* 0x000fe400078c08ff */
[----:B------:R-:W-:Y:S01]  /*44340*/  PRMT R18, R18, 0x7632, R18 ;  /* 0x0000763212127816 */ /* 0x000fe20000000012 */
[----:B------:R0:W-:Y:S01]  /*44350*/  @P5 STG.E.U16 [R4.64], R14 ;  /* 0x0000000e04005986 */ /* 0x0001e2000c10150a */
[----:B------:R-:W-:Y:S01]  /*44360*/  LEA.HI.X.SX32 R9, R2, R0, 0x1, P6 ;  /* 0x0000000002097211 */ /* 0x000fe200030f0eff */
[----:B------:R-:W-:-:S04]  /*44370*/  IMAD R2, R29, 0x2, R6 ;  /* 0x000000021d027824 */ /* 0x000fc800078e0206 */
[----:B------:R1:W-:Y:S01]  /*44380*/  @P4 STG.E.U16 [R8.64], R18 ;  /* 0x0000001208004986 */ /* 0x0003e2000c10150a */
[----:B0-----:R-:W-:-:S04]  /*44390*/  LEA R4, P6, R6, R3, 0x1 ;  /* 0x0000000306047211 */ /* 0x001fc800078c08ff */
[----:B------:R-:W-:Y:S02]  /*443a0*/  LEA.HI.X.SX32 R5, R6, R0, 0x1, P6 ;  /* 0x0000000006057211 */ /* 0x000fe400030f0eff */
[----:B-1----:R-:W-:-:S04]  /*443b0*/  LEA R8, P6, R2, R3, 0x1 ;  /* 0x0000000302087211 */ /* 0x002fc800078c08ff */
[----:B------:R-:W-:Y:S02]  /*443c0*/  LEA.HI.X.SX32 R9, R2, R0, 0x1, P6 ;  /* 0x0000000002097211 */ /* 0x000fe400030f0eff */
[----:B--2---:R-:W-:Y:S02]  /*443d0*/  ISETP.LT.AND P4, PT, R20, c[0x0][0x17c], !P0 ;  /* 0x00005f0014007a0c */ /* 0x004fe40004781270 */
[----:B------:R-:W2:Y:S04]  /*443e0*/  LDL R20, [R1+0x22c] ;  /* 0x00022c0001147983 */ /* 0x000ea80000100800 */
[----:B---3--:R0:W-:Y:S04]  /*443f0*/  @P3 STG.E.U16 [R4.64], R25 ;  /* 0x0000001904003986 */ /* 0x0081e8000c10150a */
[----:B----4-:R1:W-:Y:S04]  /*44400*/  @P1 STG.E.U16 [R8.64], R22 ;  /* 0x0000001608001986 */ /* 0x0103e8000c10150a */
[----:B0-----:R-:W3:Y:S01]  /*44410*/  LDL.LU R25, [R1+0x1c] ;  /* 0x00001c0001197983 */ /* 0x001ee20000300800 */
[----:B-----5:R-:W-:-:S03]  /*44420*/  ISETP.LT.AND P1, PT, R27, c[0x0][0x17c], !P0 ;  /* 0x00005f001b007a0c */ /* 0x020fc60004721270 */
[----:B------:R-:W4:Y:S01]  /*44430*/  LDL R16, [R1+0x21c] ;  /* 0x00021c0001107983 */ /* 0x000f220000100800 */
[----:B------:R-:W-:-:S03]  /*44440*/  ISETP.LT.AND P3, PT, R17, c[0x0][0x17c], !P0 ;  /* 0x00005f0011007a0c */ /* 0x000fc60004761270 */
[----:B------:R-:W5:Y:S04]  /*44450*/  LDL.LU R17, [R1+0x20] ;  /* 0x0000200001117983 */ /* 0x000f680000300800 */
[----:B------:R-:W5:Y:S01]  /*44460*/  LDL R27, [R1+0x20c] ;  /* 0x00020c00011b7983 */ /* 0x000f620000100800 */
[----:B------:R-:W-:Y:S01]  /*44470*/  IMAD R6, R29, 0x2, R2 ;  /* 0x000000021d067824 */ /* 0x000fe200078e0202 */
[----:B------:R-:W-:Y:S02]  /*44480*/  ISETP.LT.AND P2, PT, R13, c[0x0][0x17c], !P0 ;  /* 0x00005f000d007a0c */ /* 0x000fe40004741270 */
[----:B------:R-:W-:Y:S01]  /*44490*/  ISETP.LT.AND P5, PT, R28, c[0x0][0x17c], !P0 ;  /* 0x00005f001c007a0c */ /* 0x000fe200047a1270 */
[C---:B------:R-:W-:Y:S01]  /*444a0*/  IMAD R2, R29.reuse, 0x2, R6 ;  /* 0x000000021d027824 */ /* 0x040fe200078e0206 */
[CC--:B------:R-:W-:Y:S01]  /*444b0*/  LEA R4, P6, R6.reuse, R3.reuse, 0x1 ;  /* 0x0000000306047211 */ /* 0x0c0fe200078c08ff */
[----:B-1----:R-:W5:Y:S03]  /*444c0*/  LDL.LU R22, [R1+0x24] ;  /* 0x0000240001167983 */ /* 0x002f660000300800 */
[----:B------:R-:W-:Y:S01]  /*444d0*/  LEA.HI.X.SX32 R5, R6, R0, 0x1, P6 ;  /* 0x0000000006057211 */ /* 0x000fe200030f0eff */
[----:B------:R-:W-:Y:S01]  /*444e0*/  IMAD R6, R29, 0x2, R2 ;  /* 0x000000021d067824 */ /* 0x000fe200078e0202 */
[----:B------:R-:W-:-:S03]  /*444f0*/  LEA R8, P6, R2, R3, 0x1 ;  /* 0x0000000302087211 */ /* 0x000fc600078c08ff */
[----:B------:R0:W-:Y:S01]  /*44500*/  @P2 STG.E.U16 [R4.64], R21 ;  /* 0x0000001504002986 */ /* 0x0001e2000c10150a */
[----:B------:R-:W-:Y:S01]  /*44510*/  LEA.HI.X.SX32 R9, R2, R0, 0x1, P6 ;  /* 0x0000000002097211 */ /* 0x000fe200030f0eff */
[----:B------:R-:W-:Y:S01]  /*44520*/  IMAD R2, R29, 0x2, R6 ;  /* 0x000000021d027824 */ /* 0x000fe200078e0206 */
[----:B------:R-:W-:Y:S02]  /*44530*/  ISETP.LT.AND P2, PT, R24, c[0x0][0x17c], !P0 ;  /* 0x00005f0018007a0c */ /* 0x000fe40004741270 */
[----:B------:R-:W5:Y:S04]  /*44540*/  LDL R24, [R1+0x1bc] ;  /* 0x0001bc0001187983 */ /* 0x000f680000100800 */
[----:B------:R1:W-:Y:S01]  /*44550*/  @P5 STG.E.U16 [R8.64], R23 ;  /* 0x0000001708005986 */ /* 0x0003e2000c10150a */
[----:B0-----:R-:W-:-:S03]  /*44560*/  LEA R4, P6, R6, R3, 0x1 ;  /* 0x0000000306047211 */ /* 0x001fc600078c08ff */
[----:B------:R-:W5:Y:S01]  /*44570*/  LDL.LU R21, [R1+0x28] ;  /* 0x0000280001157983 */ /* 0x000f620000300800 */
[----:B------:R-:W-:Y:S02]  /*44580*/  ISETP.LT.AND P5, PT, R26, c[0x0][0x17c], !P0 ;  /* 0x00005f001a007a0c */ /* 0x000fe400047a1270 */
[-C--:B------:R-:W-:Y:S01]  /*44590*/  LEA.HI.X.SX32 R5, R6, R0.reuse, 0x1, P6 ;  /* 0x0000000006057211 */ /* 0x080fe200030f0eff */
[----:B------:R-:W5:Y:S01]  /*445a0*/  LDL R26, [R1+0x1fc] ;  /* 0x0001fc00011a7983 */ /* 0x000f620000100800 */
[----:B------:R-:W-:Y:S01]  /*445b0*/  IMAD R6, R29, 0x2, R2 ;  /* 0x000000021d067824 */ /* 0x000fe200078e0202 */
[C---:B-1----:R-:W-:Y:S02]  /*445c0*/  LEA R8, P6, R2.reuse, R3, 0x1 ;  /* 0x0000000302087211 */ /* 0x042fe400078c08ff */
[----:B------:R-:W5:Y:S02]  /*445d0*/  LDL.LU R23, [R1+0x2c] ;  /* 0x00002c0001177983 */ /* 0x000f640000300800 */
[----:B------:R-:W-:-:S02]  /*445e0*/  LEA.HI.X.SX32 R9, R2, R0, 0x1, P6 ;  /* 0x0000000002097211 */ /* 0x000fc400030f0eff */
[----:B------:R-:W5:Y:S04]  /*445f0*/  LDL.LU R18, [R1+0x18c] ;  /* 0x00018c0001127983 */ /* 0x000f680000300800 */
[----:B--2---:R0:W-:Y:S02]  /*44600*/  @P4 STG.E.U16 [R4.64], R20 ;  /* 0x0000001404004986 */ /* 0x0041e4000c10150a */
[C---:B0-----:R-:W-:Y:S02]  /*44610*/  LEA R4, P6, R6.reuse, R3, 0x1 ;  /* 0x0000000306047211 */ /* 0x041fe400078c08ff */
[----:B------:R-:W2:Y:S02]  /*44620*/  LDL R20, [R1+0x1ec] ;  /* 0x0001ec0001147983 */ /* 0x000ea40000100800 */
[----:B------:R-:W-:-:S02]  /*44630*/  LEA.HI.X.SX32 R5, R6, R0, 0x1, P6 ;  /* 0x0000000006057211 */ /* 0x000fc400030f0eff */
[----:B---3--:R-:W-:Y:S02]  /*44640*/  ISETP.LT.AND P4, PT, R25, c[0x0][0x17c], !P0 ;  /* 0x00005f0019007a0c */ /* 0x008fe40004781270 */
[----:B------:R-:W3:Y:S04]  /*44650*/  LDL.LU R25, [R1+0x30] ;  /* 0x0000300001197983 */ /* 0x000ee80000300800 */
[----:B----4-:R-:W-:Y:S04]  /*44660*/  @P3 STG.E.U16 [R8.64], R16 ;  /* 0x0000001008003986 */ /* 0x010fe8000c10150a */
[----:B-----5:R0:W-:Y:S04]  /*44670*/  @P1 STG.E.U16 [R4.64], R27 ;  /* 0x0000001b04001986 */ /* 0x0201e8000c10150a */
[----:B0-----:R-:W4:Y:S01]  /*44680*/  LDL.LU R27, [R1+0x34] ;  /* 0x00003400011b7983 */ /* 0x001f220000300800 */
[----:B------:R-:W-:-:S04]  /*44690*/  IMAD R2, R29, 0x2, R6 ;  /* 0x000000021d027824 */ /* 0x000fc800078e0206 */
[C---:B------:R-:W-:Y:S01]  /*446a0*/  IMAD R6, R29.reuse, 0x2, R2 ;  /* 0x000000021d067824 */ /* 0x040fe200078e0202 */
[-C--:B------:R-:W-:Y:S02]  /*446b0*/  LEA R8, P6, R2, R3.reuse, 0x1 ;  /* 0x0000000302087211 */ /* 0x080fe400078c08ff */
[----:B------:R-:W-:Y:S02]  /*446c0*/  ISETP.LT.AND P1, PT, R22, c[0x0][0x17c], !P0 ;  /* 0x00005f0016007a0c */ /* 0x000fe40004721270 */
[-C--:B------:R-:W-:Y:S01]  /*446d0*/  LEA.HI.X.SX32 R9, R2, R0.reuse, 0x1, P6 ;  /* 0x0000000002097211 */ /* 0x080fe200030f0eff */
[----:B------:R-:W5:Y:S01]  /*446e0*/  LDL R22, [R1+0x19c] ;  /* 0x00019c0001167983 */ /* 0x000f620000100800 */
[C---:B------:R-:W-:Y:S01]  /*446f0*/  LEA R4, P6, R6.reuse, R3, 0x1 ;  /* 0x0000000306047211 */ /* 0x040fe200078c08ff */
[C---:B------:R-:W-:Y:S02]  /*44700*/  IMAD R2, R29.reuse, 0x2, R6 ;  /* 0x000000021d027824 */ /* 0x040fe400078e0206 */
[----:B------:R0:W-:Y:S01]  /*44710*/  @P2 STG.E.U16 [R8.64], R24 ;  /* 0x0000001808002986 */ /* 0x0001e2000c10150a */
[----:B------:R-:W-:Y:S01]  /*44720*/  LEA.HI.X.SX32 R5, R6, R0, 0x1, P6 ;  /* 0x0000000006057211 */ /* 0x000fe200030f0eff */
[----:B------:R-:W-:Y:S01]  /*44730*/  IMAD R6, R29, 0x2, R2 ;  /* 0x000000021d067824 */ /* 0x000fe200078e0202 */
[----:B------:R-:W-:-:S02]  /*44740*/  ISETP.LT.AND P3, PT, R17, c[0x0][0x17c], !P0 ;  /* 0x00005f0011007a0c */ /* 0x000fc40004761270 */
[----:B------:R-:W-:Y:S01]  /*44750*/  ISETP.LT.AND P2, PT, R21, c[0x0][0x17c], !P0 ;  /* 0x00005f0015007a0c */ /* 0x000fe20004741270 */
[----:B------:R1:W-:Y:S04]  /*44760*/  @P5 STG.E.U16 [R4.64], R26 ;  /* 0x0000001a04005986 */ /* 0x0003e8000c10150a */
[----:B0-----:R-:W5:Y:S01]  /*44770*/  LDL.LU R24, [R1+0x38] ;  /* 0x0000380001187983 */ /* 0x001f620000300800 */
[----:B------:R-:W-:-:S03]  /*44780*/  LEA R8, P6, R2, R3, 0x1 ;  /* 0x0000000302087211 */ /* 0x000fc600078c08ff */
[----:B------:R-:W5:Y:S01]  /*44790*/  LDL R17, [R1+0x1cc] ;  /* 0x0001cc0001117983 */ /* 0x000f620000100800 */
[----:B------:R-:W-:-:S03]  /*447a0*/  LEA.HI.X.SX32 R9, R2, R0, 0x1, P6 ;  /* 0x0000000002097211 */ /* 0x000fc600030f0eff */
[----:B-1----:R-:W5:Y:S01]  /*447b0*/  LDL.LU R26, [R1+0x3c] ;  /* 0x00003c00011a7983 */ /* 0x002f620000300800 */
[----:B------:R-:W-:-:S03]  /*447c0*/  LEA R4, P6, R6, R3, 0x1 ;  /* 0x0000000306047211 */ /* 0x000fc600078c08ff */
[----:B------:R-:W5:Y:S01]  /*447d0*/  LDL R21, [R1+0x1ac] ;  /* 0x0001ac0001157983 */ /* 0x000f620000100800 */
[----:B------:R-:W-:-:S03]  /*447e0*/  ISETP.LT.AND P5, PT, R23, c[0x0][0x17c], !P0 ;  /* 0x00005f0017007a0c */ /* 0x000fc600047a1270 */
[----:B------:R-:W5:Y:S01]  /*447f0*/  LDL.LU R23, [R1+0x40] ;  /* 0x0000400001177983 */ /* 0x000f620000300800 */
[----:B------:R-:W-:-:S03]  /*44800*/  LEA.HI.X.SX32 R5, R6, R0, 0x1, P6 ;  /* 0x0000000006057211 */ /* 0x000fc600030f0eff */
[----:B------:R-:W5:Y:S04]  /*44810*/  LDL R14, [R1+0x13c] ;  /* 0x00013c00010e7983 */ /* 0x000f680000100800 */
[----:B--2---:R0:W-:Y:S01]  /*44820*/  @P4 STG.E.U16 [R8.64], R20 ;  /* 0x0000001408004986 */ /* 0x0041e2000c10150a */
[----:B---3--:R-:W-:-:S03]  /*44830*/  ISETP.LT.AND P4, PT, R25, c[0x0][0x17c], !P0 ;  /* 0x00005f0019007a0c */ /* 0x008fc60004781270 */
[----:B------:R-:W2:Y:S04]  /*44840*/  LDL.LU R25, [R1+0x44] ;  /* 0x0000440001197983 */ /* 0x000ea80000300800 */
[----:B------:R1:W-:Y:S04]  /*44850*/  @P3 STG.E.U16 [R4.64], R18 ;  /* 0x0000001204003986 */ /* 0x0003e8000c10150a */
[----:B0-----:R-:W3:Y:S01]  /*44860*/  LDL.LU R20, [R1+0x14c] ;  /* 0x00014c0001147983 */ /* 0x001ee20000300800 */
[----:B----4-:R-:W-:-:S03]  /*44870*/  ISETP.LT.AND P3, PT, R27, c[0x0][0x17c], !P0 ;  /* 0x00005f001b007a0c */ /* 0x010fc60004761270 */
[----:B------:R-:W4:Y:S01]  /*44880*/  LDL.LU R27, [R1+0x50] ;  /* 0x00005000011b7983 */ /* 0x000f220000300800 */
[----:B------:R-:W-:-:S03]  /*44890*/  IMAD R2, R29, 0x2, R6 ;  /* 0x000000021d027824 */ /* 0x000fc600078e0206 */
[----:B------:R-:W4:Y:S01]  /*448a0*/  LDL.LU R16, [R1+0x16c] ;  /* 0x00016c0001107983 */ /* 0x000f220000300800 */
[----:B------:R-:W-:Y:S01]  /*448b0*/  IMAD R6, R29, 0x2, R2 ;  /* 0x000000021d067824 */ /* 0x000fe200078e0202 */
[----:B------:R-:W-:-:S04]  /*448c0*/  LEA R8, P6, R2, R3, 0x1 ;  /* 0x0000000302087211 */ /* 0x000fc800078c08ff */
[----:B------:R-:W-:Y:S01]  /*448d0*/  LEA.HI.X.SX32 R9, R2, R0, 0x1, P6 ;  /* 0x0000000002097211 */ /* 0x000fe200030f0eff */
[----:B------:R-:W-:Y:S01]  /*448e0*/  IMAD R2, R29, 0x2, R6 ;  /* 0x000000021d027824 */ /* 0x000fe200078e0206 */
[----:B-1----:R-:W-:-:S03]  /*448f0*/  LEA R4, P6, R6, R3, 0x1 ;  /* 0x0000000306047211 */ /* 0x002fc600078c08ff */
[----:B-----5:R0:W-:Y:S01]  /*44900*/  @P1 STG.E.U16 [R8.64], R22 ;  /* 0x0000001608001986 */ /* 0x0201e2000c10150a */
[-C--:B------:R-:W-:Y:S01]  /*44910*/  LEA.HI.X.SX32 R5, R6, R0.reuse, 0x1, P6 ;  /* 0x0000000006057211 */ /* 0x080fe200030f0eff */
[----:B------:R-:W-:Y:S01]  /*44920*/  IMAD R6, R29, 0x2, R2 ;  /* 0x000000021d067824 */ /* 0x000fe200078e0202 */
[----:B0-----:R-:W-:Y:S02]  /*44930*/  LEA R8, P6, R2, R3, 0x1 ;  /* 0x0000000302087211 */ /* 0x001fe400078c08ff */
[----:B------:R-:W-:Y:S02]  /*44940*/  ISETP.LT.AND P1, PT, R24, c[0x0][0x17c], !P0 ;  /* 0x00005f0018007a0c */ /* 0x000fe40004721270 */
[----:B------:R-:W5:Y:S01]  /*44950*/  LDL.LU R24, [R1+0x54] ;  /* 0x0000540001187983 */ /* 0x000f620000300800 */
[----:B------:R-:W-:-:S03]  /*44960*/  LEA.HI.X.SX32 R9, R2, R0, 0x1, P6 ;  /* 0x0000000002097211 */ /* 0x000fc600030f0eff */
[----:B------:R-:W5:Y:S01]  /*44970*/  LDL.LU R22, [R1+0x15c] ;  /* 0x00015c0001167983 */ /* 0x000f620000300800 */
[----:B------:R-:W-:-:S03]  /*44980*/  IMAD R2, R29, 0x2, R6 ;  /* 0x000000021d027824 */ /* 0x000fc600078e0206 */
[----:B------:R0:W-:Y:S01]  /*44990*/  @P2 STG.E.U16 [R4.64], R17 ;  /* 0x0000001104002986 */ /* 0x0001e2000c10150a */
[----:B------:R-:W-:-:S03]  /*449a0*/  ISETP.LT.AND P2, PT, R26, c[0x0][0x17c], !P0 ;  /* 0x00005f001a007a0c */ /* 0x000fc60004741270 */
[----:B------:R-:W5:Y:S04]  /*449b0*/  LDL.LU R26, [R1+0x60] ;  /* 0x00006000011a7983 */ /* 0x000f680000300800 */
[----:B------:R1:W-:Y:S01]  /*449c0*/  @P5 STG.E.U16 [R8.64], R21 ;  /* 0x0000001508005986 */ /* 0x0003e2000c10150a */
[CC--:B0-----:R-:W-:Y:S02]  /*449d0*/  LEA R4, P6, R6.reuse, R3.reuse, 0x1 ;  /* 0x0000000306047211 */ /* 0x0c1fe400078c08ff */
[----:B------:R-:W-:Y:S02]  /*449e0*/  ISETP.LT.AND P5, PT, R23, c[0x0][0x17c], !P0 ;  /* 0x00005f0017007a0c */ /* 0x000fe400047a1270 */
[----:B------:R-:W-:Y:S01]  /*449f0*/  LEA.HI.X.SX32 R5, R6, R0, 0x1, P6 ;  /* 0x0000000006057211 */ /* 0x000fe200030f0eff */
[----:B-1----:R-:W5:Y:S01]  /*44a00*/  LDL R21, [R1+0x10c] ;  /* 0x00010c0001157983 */ /* 0x002f620000100800 */
[----:B------:R-:W-:-:S03]  /*44a10*/  LEA R8, P6, R2, R3, 0x1 ;  /* 0x0000000302087211 */ /* 0x000fc600078c08ff */
[----:B------:R-:W5:Y:S01]  /*44a20*/  LDL.LU R23, [R1+0x64] ;  /* 0x0000640001177983 */ /* 0x000f620000300800 */
[----:B------:R-:W-:-:S03]  /*44a30*/  LEA.HI.X.SX32 R9, R2, R0, 0x1, P6 ;  /* 0x0000000002097211 */ /* 0x000fc600030f0eff */
[----:B------:R-:W5:Y:S04]  /*44a40*/  LDL.LU R17, [R1+0x12c] ;  /* 0x00012c0001117983 */ /* 0x000f680000300800 */
[----:B------:R0:W-:Y:S01]  /*44a50*/  @P4 STG.E.U16 [R4.64], R14 ;  /* 0x0000000e04004986 */ /* 0x0001e2000c10150a */
[----:B--2---:R-:W-:-:S03]  /*44a60*/  ISETP.LT.AND P4, PT, R25, c[0x0][0x17c], !P0 ;  /* 0x00005f0019007a0c */ /* 0x004fc60004781270 */
[----:B------:R-:W2:Y:S04]  /*44a70*/  LDL.LU R25, [R1+0x68] ;  /* 0x0000680001197983 */ /* 0x000ea80000300800 */
[----:B------:R-:W2:Y:S04]  /*44a80*/  LDL.LU R28, [R1+0x11c] ;  /* 0x00011c00011c7983 */ /* 0x000ea80000300800 */
[----:B---3--:R1:W-:Y:S01]  /*44a90*/  @P3 STG.E.U16 [R8.64], R20 ;  /* 0x0000001408003986 */ /* 0x0083e2000c10150a */
[----:B----4-:R-:W-:-:S03]  /*44aa0*/  ISETP.LT.AND P3, PT, R27, c[0x0][0x17c], !P0 ;  /* 0x00005f001b007a0c */ /* 0x010fc60004761270 */
[----:B------:R-:W3:Y:S01]  /*44ab0*/  LDL.LU R27, [R1+0x6c] ;  /* 0x00006c00011b7983 */ /* 0x000ee20000300800 */
[----:B------:R-:W-:-:S03]  /*44ac0*/  IMAD R6, R29, 0x2, R2 ;  /* 0x000000021d067824 */ /* 0x000fc600078e0202 */
[----:B0-----:R-:W4:Y:S01]  /*44ad0*/  LDL.LU R14, [R1+0xfc] ;  /* 0x0000fc00010e7983 */ /* 0x001f220000300800 */
[----:B------:R-:W-:Y:S01]  /*44ae0*/  IMAD R2, R29, 0x2, R6 ;  /* 0x000000021d027824 */ /* 0x000fe200078e0206 */
[----:B------:R-:W-:-:S04]  /*44af0*/  LEA R4, P6, R6, R3, 0x1 ;  /* 0x0000000306047211 */ /* 0x000fc800078c08ff */
[----:B------:R-:W-:Y:S01]  /*44b00*/  LEA.HI.X.SX32 R5, R6, R0, 0x1, P6 ;  /* 0x0000000006057211 */ /* 0x000fe200030f0eff */
[----:B------:R-:W-:Y:S01]  /*44b10*/  IMAD R6, R29, 0x2, R2 ;  /* 0x000000021d067824 */ /* 0x000fe200078e0202 */
[----:B-1----:R-:W-:-:S03]  /*44b20*/  LEA R8, P6, R2, R3, 0x1 ;  /* 0x0000000302087211 */ /* 0x002fc600078c08ff */
[----:B------:R0:W-:Y:S01]  /*44b30*/  @P1 STG.E.U16 [R4.64], R16 ;  /* 0x0000001004001986 */ /* 0x0001e2000c10150a */
[----:B------:R-:W-:Y:S01]  /*44b40*/  LEA.HI.X.SX32 R9, R2, R0, 0x1, P6 ;  /* 0x0000000002097211 */ /* 0x000fe200030f0eff */
[----:B------:R-:W-:Y:S01]  /*44b50*/  IMAD R2, R29, 0x2, R6 ;  /* 0x000000021d027824 */ /* 0x000fe200078e0206 */
[----:B0-----:R-:W-:-:S04]  /*44b60*/  LEA R4, P6, R6, R3, 0x1 ;  /* 0x0000000306047211 */ /* 0x001fc800078c08ff */
[----:B------:R-:W-:Y:S01]  /*44b70*/  LEA.HI.X.SX32 R5, R6, R0, 0x1, P6 ;  /* 0x0000000006057211 */ /* 0x000fe200030f0eff */
[----:B------:R-:W-:Y:S01]  /*44b80*/  IMAD R6, R29, 0x2, R2 ;  /* 0x000000021d067824 */ /* 0x000fe200078e0202 */
[----:B-----5:R0:W-:Y:S02]  /*44b90*/  @P2 STG.E.U16 [R8.64], R22 ;  /* 0x0000001608002986 */ /* 0x0201e4000c10150a */
[----:B0-----:R-:W-:-:S04]  /*44ba0*/  LEA R8, P6, R2, R3, 0x1 ;  /* 0x0000000302087211 */ /* 0x001fc800078c08ff */
[----:B------:R-:W-:Y:S01]  /*44bb0*/  LEA.HI.X.SX32 R9, R2, R0, 0x1, P6 ;  /* 0x0000000002097211 */ /* 0x000fe200030f0eff */
[----:B------:R-:W-:Y:S01]  /*44bc0*/  IMAD R2, R29, 0x2, R6 ;  /* 0x000000021d027824 */ /* 0x000fe200078e0206 */
[----:B------:R0:W-:Y:S01]  /*44bd0*/  @P5 STG.E.U16 [R4.64], R21 ;  /* 0x0000001504005986 */ /* 0x0001e2000c10150a */
[----:B------:R-:W-:Y:S02]  /*44be0*/  ISETP.LT.AND P1, PT, R24, c[0x0][0x17c], !P0 ;  /* 0x00005f0018007a0c */ /* 0x000fe40004721270 */
[----:B------:R-:W-:Y:S01]  /*44bf0*/  ISETP.LT.AND P2, PT, R26, c[0x0][0x17c], !P0 ;  /* 0x00005f001a007a0c */ /* 0x000fe20004741270 */
[----:B------:R-:W5:Y:S04]  /*44c00*/  LDL.LU R24, [R1+0xec] ;  /* 0x0000ec0001187983 */ /* 0x000f680000300800 */
[----:B------:R1:W-:Y:S01]  /*44c10*/  @P4 STG.E.U16 [R8.64], R17 ;  /* 0x0000001108004986 */ /* 0x0003e2000c10150a */
[----:B0-----:R-:W-:-:S03]  /*44c20*/  LEA R4, P6, R6, R3, 0x1 ;  /* 0x0000000306047211 */ /* 0x001fc600078c08ff */
[----:B------:R-:W5:Y:S01]  /*44c30*/  LDL.LU R26, [R1+0xbc] ;  /* 0x0000bc00011a7983 */ /* 0x000f620000300800 */
[----:B------:R-:W-:Y:S01]  /*44c40*/  LEA.HI.X.SX32 R5, R6, R0, 0x1, P6 ;  /* 0x0000000006057211 */ /* 0x000fe200030f0eff */
[----:B------:R-:W-:Y:S01]  /*44c50*/  IMAD R6, R29, 0x2, R2 ;  /* 0x000000021d067824 */ /* 0x000fe200078e0202 */
[----:B------:R-:W-:Y:S01]  /*44c60*/  ISETP.LT.AND P5, PT, R23, c[0x0][0x17c], !P0 ;  /* 0x00005f0017007a0c */ /* 0x000fe200047a1270 */
[----:B------:R-:W5:Y:S01]  /*44c70*/  LDL.LU R21, [R1+0xcc] ;  /* 0x0000cc0001157983 */ /* 0x000f620000300800 */
[----:B-1----:R-:W-:-:S03]  /*44c80*/  LEA R8, P6, R2, R3, 0x1 ;  /* 0x0000000302087211 */ /* 0x002fc600078c08ff */
[----:B------:R-:W5:Y:S01]  /*44c90*/  LDL.LU R23, [R1+0x5c] ;  /* 0x00005c0001177983 */ /* 0x000f620000300800 */
[----:B------:R-:W-:Y:S01]  /*44ca0*/  LEA.HI.X.SX32 R9, R2, R0, 0x1, P6 ;  /* 0x0000000002097211 */ /* 0x000fe200030f0eff */
[----:B------:R-:W-:Y:S01]  /*44cb0*/  IMAD R2, R29, 0x2, R6 ;  /* 0x000000021d027824 */ /* 0x000fe200078e0206 */
[----:B--2---:R-:W-:Y:S02]  /*44cc0*/  ISETP.LT.AND P4, PT, R25, c[0x0][0x17c], !P0 ;  /* 0x00005f0019007a0c */ /* 0x004fe40004781270 */
[----:B------:R-:W2:Y:S04]  /*44cd0*/  LDL.LU R25, [R1+0x4c] ;  /* 0x00004c0001197983 */ /* 0x000ea80000300800 */
[----:B------:R0:W-:Y:S02]  /*44ce0*/  @P3 STG.E.U16 [R4.64], R28 ;  /* 0x0000001c04003986 */ /* 0x0001e4000c10150a */
[----:B0-----:R-:W-:-:S04]  /*44cf0*/  LEA R4, P6, R6, R3, 0x1 ;  /* 0x0000000306047211 */ /* 0x001fc800078c08ff */
[----:B------:R-:W-:Y:S02]  /*44d00*/  LEA.HI.X.SX32 R5, R6, R0, 0x1, P6 ;  /* 0x0000000006057211 */ /* 0x000fe400030f0eff */
[----:B---3--:R-:W-:Y:S02]  /*44d10*/  ISETP.LT.AND P3, PT, R27, c[0x0][0x17c], !P0 ;  /* 0x00005f001b007a0c */ /* 0x008fe40004761270 */
[----:B------:R-:W3:Y:S04]  /*44d20*/  LDL.LU R27, [R1+0xc] ;  /* 0x00000c00011b7983 */ /* 0x000ee80000300800 */
[----:B------:R-:W2:Y:S04]  /*44d30*/  LDL.LU R6, [R1+0x70] ;  /* 0x0000700001067983 */ /* 0x000ea80000300800 */
[----:B----4-:R0:W-:Y:S02]  /*44d40*/  @P1 STG.E.U16 [R8.64], R14 ;  /* 0x0000000e08001986 */ /* 0x0101e4000c10150a */
[----:B0-----:R-:W-:-:S04]  /*44d50*/  LEA R8, P6, R2, R3, 0x1 ;  /* 0x0000000302087211 */ /* 0x001fc800078c08ff */
[----:B------:R-:W-:Y:S02]  /*44d60*/  LEA.HI.X.SX32 R9, R2, R0, 0x1, P6 ;  /* 0x0000000002097211 */ /* 0x000fe400030f0eff */
[----:B--2---:R-:W-:Y:S01]  /*44d70*/  ISETP.LT.AND P1, PT, R6, c[0x0][0x17c], !P0 ;  /* 0x00005f0006007a0c */ /* 0x004fe20004721270 */
[----:B------:R-:W-:Y:S02]  /*44d80*/  IMAD R6, R29, 0x2, R2 ;  /* 0x000000021d067824 */ /* 0x000fe400078e0202 */
[----:B------:R-:W2:Y:S04]  /*44d90*/  LDL.LU R2, [R1+0x74] ;  /* 0x0000740001027983 */ /* 0x000ea80000300800 */
[----:B-----5:R0:W-:Y:S02]  /*44da0*/  @P2 STG.E.U16 [R4.64], R24 ;  /* 0x0000001804002986 */ /* 0x0201e4000c10150a */
[----:B0-----:R-:W-:-:S04]  /*44db0*/  LEA R4, P6, R6, R3, 0x1 ;  /* 0x0000000306047211 */ /* 0x001fc800078c08ff */
[----:B------:R-:W-:Y:S02]  /*44dc0*/  LEA.HI.X.SX32 R5, R6, R0, 0x1, P6 ;  /* 0x0000000006057211 */ /* 0x000fe400030f0eff */
[----:B--2---:R-:W-:Y:S01]  /*44dd0*/  ISETP.LT.AND P2, PT, R2, c[0x0][0x17c], !P0 ;  /* 0x00005f0002007a0c */ /* 0x004fe20004741270 */
[----:B------:R-:W-:Y:S02]  /*44de0*/  IMAD R2, R29, 0x2, R6 ;  /* 0x000000021d027824 */ /* 0x000fe400078e0206 */
[----:B------:R-:W2:Y:S04]  /*44df0*/  LDL.LU R6, [R1+0x78] ;  /* 0x0000780001067983 */ /* 0x000ea80000300800 */
[----:B------:R0:W-:Y:S02]  /*44e00*/  @P5 STG.E.U16 [R8.64], R26 ;  /* 0x0000001a08005986 */ /* 0x0001e4000c10150a */
[----:B0-----:R-:W-:-:S04]  /*44e10*/  LEA R8, P6, R2, R3, 0x1 ;  /* 0x0000000302087211 */ /* 0x001fc800078c08ff */
[----:B------:R-:W-:Y:S01]  /*44e20*/  LEA.HI.X.SX32 R9, R2, R0, 0x1, P6 ;  /* 0x0000000002097211 */ /* 0x000fe200030f0eff */
[----:B------:R0:W-:Y:S04]  /*44e30*/  @P4 STG.E.U16 [R4.64], R21 ;  /* 0x0000001504004986 */ /* 0x0001e8000c10150a */
[----:B------:R1:W-:Y:S01]  /*44e40*/  @P3 STG.E.U16 [R8.64], R23 ;  /* 0x0000001708003986 */ /* 0x0003e2000c10150a */
[----:B------:R-:W-:Y:S02]  /*44e50*/  ISETP.LT.AND P3, PT, R7, c[0x0][0x17c], !P0 ;  /* 0x00005f0007007a0c */ /* 0x000fe40004761270 */
[----:B--2---:R-:W-:Y:S01]  /*44e60*/  ISETP.LT.AND P5, PT, R6, c[0x0][0x17c], !P0 ;  /* 0x00005f0006007a0c */ /* 0x004fe200047a1270 */
[----:B------:R-:W-:Y:S02]  /*44e70*/  IMAD R6, R29, 0x2, R2 ;  /* 0x000000021d067824 */ /* 0x000fe400078e0202 */
[----:B------:R-:W2:Y:S04]  /*44e80*/  LDL.LU R2, [R1+0x80] ;  /* 0x0000800001027983 */ /* 0x000ea80000300800 */
[----:B------:R-:W4:Y:S01]  /*44e90*/  LDL.LU R7, [R1+0xe18] ;  /* 0x000e180001077983 */ /* 0x000f220000300800 */
[----:B0-----:R-:W-:-:S04]  /*44ea0*/  LEA R4, P6, R6, R3, 0x1 ;  /* 0x0000000306047211 */ /* 0x001fc800078c08ff */
[----:B------:R-:W-:-:S05]  /*44eb0*/  LEA.HI.X.SX32 R5, R6, R0, 0x1, P6 ;  /* 0x0000000006057211 */ /* 0x000fca00030f0eff */
[----:B------:R0:W-:Y:S01]  /*44ec0*/  @P1 STG.E.U16 [R4.64], R25 ;  /* 0x0000001904001986 */ /* 0x0001e2000c10150a */
[----:B------:R-:W-:-:S03]  /*44ed0*/  ISETP.LT.AND P1, PT, R11, c[0x0][0x17c], !P0 ;  /* 0x00005f000b007a0c */ /* 0x000fc60004721270 */
[----:B------:R-:W5:Y:S01]  /*44ee0*/  LDL.LU R11, [R1+0xe14] ;  /* 0x000e1400010b7983 */ /* 0x000f620000300800 */
[----:B--2---:R-:W-:Y:S01]  /*44ef0*/  ISETP.LT.AND P4, PT, R2, c[0x0][0x17c], !P0 ;  /* 0x00005f0002007a0c */ /* 0x004fe20004781270 */
[----:B------:R-:W-:-:S04]  /*44f00*/  IMAD R2, R29, 0x2, R6 ;  /* 0x000000021d027824 */ /* 0x000fc800078e0206 */
[----:B------:R-:W-:Y:S01]  /*44f10*/  IMAD R6, R29, 0x2, R2 ;  /* 0x000000021d067824 */ /* 0x000fe200078e0202 */
[----:B-1----:R-:W-:-:S04]  /*44f20*/  LEA R8, P6, R2, R3, 0x1 ;  /* 0x0000000302087211 */ /* 0x002fc800078c08ff */
[----:B------:R-:W-:Y:S01]  /*44f30*/  LEA.HI.X.SX32 R9, R2, R0, 0x1, P6 ;  /* 0x0000000002097211 */ /* 0x000fe200030f0eff */
[----:B------:R-:W-:Y:S01]  /*44f40*/  IMAD R2, R29, 0x2, R6 ;  /* 0x000000021d027824 */ /* 0x000fe200078e0206 */
[----:B0-----:R-:W-:-:S03]  /*44f50*/  LEA R4, P6, R6, R3, 0x1 ;  /* 0x0000000306047211 */ /* 0x001fc600078c08ff */
[----:B---3--:R0:W-:Y:S01]  /*44f60*/  @P2 STG.E.U16 [R8.64], R27 ;  /* 0x0000001b08002986 */ /* 0x0081e2000c10150a */
[----:B------:R-:W-:Y:S01]  /*44f70*/  LEA.HI.X.SX32 R5, R6, R0, 0x1, P6 ;  /* 0x0000000006057211 */ /* 0x000fe200030f0eff */
[----:B------:R-:W-:Y:S01]  /*44f80*/  IMAD R6, R29, 0x2, R2 ;  /* 0x000000021d067824 */ /* 0x000fe200078e0202 */
[----:B------:R-:W-:Y:S02]  /*44f90*/  ISETP.LT.AND P2, PT, R15, c[0x0][0x17c], !P0 ;  /* 0x00005f000f007a0c */ /* 0x000fe40004741270 */
[----:B------:R-:W2:Y:S01]  /*44fa0*/  LDL.LU R15, [R1+0xe10] ;  /* 0x000e1000010f7983 */ /* 0x000ea20000300800 */
[----:B0-----:R-:W-:-:S03]  /*44fb0*/  LEA R8, P6, R2, R3, 0x1 ;  /* 0x0000000302087211 */ /* 0x001fc600078c08ff */
[----:B----4-:R0:W-:Y:S01]  /*44fc0*/  @P5 STG.E.U16 [R4.64], R7 ;  /* 0x0000000704005986 */ /* 0x0101e2000c10150a */
[----:B------:R-:W-:Y:S01]  /*44fd0*/  LEA.HI.X.SX32 R9, R2, R0, 0x1, P6 ;  /* 0x0000000002097211 */ /* 0x000fe200030f0eff */
[----:B------:R-:W-:Y:S01]  /*44fe0*/  IMAD R2, R29, 0x2, R6 ;  /* 0x000000021d027824 */ /* 0x000fe200078e0206 */
[----:B------:R-:W-:Y:S02]  /*44ff0*/  ISETP.LT.AND P5, PT, R19, c[0x0][0x17c], !P0 ;  /* 0x00005f0013007a0c */ /* 0x000fe400047a1270 */
[----:B------:R-:W3:Y:S01]  /*45000*/  LDL.LU R19, [R1+0xe0c] ;  /* 0x000e0c0001137983 */ /* 0x000ee20000300800 */
[----:B0-----:R-:W-:-:S04]  /*45010*/  LEA R4, P6, R6, R3, 0x1 ;  /* 0x0000000306047211 */ /* 0x001fc800078c08ff */
[----:B------:R-:W-:Y:S02]  /*45020*/  LEA.HI.X.SX32 R5, R6, R0, 0x1, P6 ;  /* 0x0000000006057211 */ /* 0x000fe400030f0eff */
[----:B------:R-:W4:Y:S04]  /*45030*/  LDL.LU R6, [R1+0x94] ;  /* 0x0000940001067983 */ /* 0x000f280000300800 */
[----:B-----5:R0:W-:Y:S02]  /*45040*/  @P4 STG.E.U16 [R8.64], R11 ;  /* 0x0000000b08004986 */ /* 0x0201e4000c10150a */
[----:B0-----:R-:W-:-:S04]  /*45050*/  LEA R8, P6, R2, R3, 0x1 ;  /* 0x0000000302087211 */ /* 0x001fc800078c08ff */
[----:B------:R-:W-:Y:S01]  /*45060*/  LEA.HI.X.SX32 R9, R2, R0, 0x1, P6 ;  /* 0x0000000002097211 */ /* 0x000fe200030f0eff */
[----:B--2---:R0:W-:Y:S01]  /*45070*/  @P3 STG.E.U16 [R4.64], R15 ;  /* 0x0000000f04003986 */ /* 0x0041e2000c10150a */
[----:B----4-:R-:W-:Y:S01]  /*45080*/  ISETP.LT.AND P4, PT, R6, c[0x0][0x17c], !P0 ;  /* 0x00005f0006007a0c */ /* 0x010fe20004781270 */
[----:B------:R-:W-:Y:S02]  /*45090*/  IMAD R6, R29, 0x2, R2 ;  /* 0x000000021d067824 */ /* 0x000fe400078e0202 */
[----:B------:R-:W2:Y:S04]  /*450a0*/  LDL.LU R2, [R1+0x98] ;  /* 0x0000980001027983 */ /* 0x000ea80000300800 */
[----:B0-----:R-:W4:Y:S01]  /*450b0*/  LDL.LU R5, [R1+0x9c] ;  /* 0x00009c0001057983 */ /* 0x001f220000300800 */
[----:B------:R-:W-:-:S03]  /*450c0*/  LEA R4, P6, R6, R3, 0x1 ;  /* 0x0000000306047211 */ /* 0x000fc600078c08ff */
[----:B---3--:R0:W-:Y:S01]  /*450d0*/  @P1 STG.E.U16 [R8.64], R19 ;  /* 0x0000001308001986 */ /* 0x0081e2000c10150a */
[----:B--2---:R-:W-:Y:S01]  /*450e0*/  ISETP.LT.AND P3, PT, R2, c[0x0][0x17c], !P0 ;  /* 0x00005f0002007a0c */ /* 0x004fe20004761270 */
[----:B------:R-:W-:Y:S01]  /*450f0*/  IMAD R2, R29, 0x2, R6 ;  /* 0x000000021d027824 */ /* 0x000fe200078e0206 */
[----:B----4-:R-:W-:Y:S02]  /*45100*/  ISETP.LT.AND P1, PT, R5, c[0x0][0x17c], !P0 ;  /* 0x00005f0005007a0c */ /* 0x010fe40004721270 */
[----:B------:R-:W-:Y:S02]  /*45110*/  LEA.HI.X.SX32 R5, R6, R0, 0x1, P6 ;  /* 0x0000000006057211 */ /* 0x000fe400030f0eff */
[----:B------:R-:W2:Y:S04]  /*45120*/  LDL.LU R6, [R1+0x7c] ;  /* 0x00007c0001067983 */ /* 0x000ea80000300800 */
[----:B0-----:R-:W3:Y:S01]  /*45130*/  LDL.LU R9, [R1+0xdc] ;  /* 0x0000dc0001097983 */ /* 0x001ee20000300800 */
[----:B------:R-:W-:-:S02]  /*45140*/  LEA R8, P6, R2, R3, 0x1 ;  /* 0x0000000302087211 */ /* 0x000fc400078c08ff */
[----:B--2---:R-:W-:Y:S02]  /*45150*/  PRMT R7, R6, 0x7632, R7 ;  /* 0x0000763206077816 */ /* 0x004fe40000000007 */
[----:B---3--:R-:W-:Y:S01]  /*45160*/  PRMT R10, R9, 0x7632, R10 ;  /* 0x00007632090a7816 */ /* 0x008fe2000000000a */
[----:B------:R-:W-:Y:S01]  /*45170*/  IMAD R6, R29, 0x2, R2 ;  /* 0x000000021d067824 */ /* 0x000fe200078e0202 */
[----:B------:R-:W-:Y:S02]  /*45180*/  LEA.HI.X.SX32 R9, R2, R0, 0x1, P6 ;  /* 0x0000000002097211 */ /* 0x000fe400030f0eff */
[----:B------:R-:W2:Y:S04]  /*45190*/  LDL.LU R2, [R1+0xa0] ;  /* 0x0000a00001027983 */ /* 0x000ea80000300800 */
[----:B------:R0:W-:Y:S04]  /*451a0*/  @P2 STG.E.U16 [R4.64], R10 ;  /* 0x0000000a04002986 */ /* 0x0001e8000c10150a */
[----:B0-----:R-:W3:Y:S01]  /*451b0*/  LDL.LU R5, [R1+0xa4] ;  /* 0x0000a40001057983 */ /* 0x001ee20000300800 */
[----:B------:R-:W-:-:S03]  /*451c0*/  LEA R4, P6, R6, R3, 0x1 ;  /* 0x0000000306047211 */ /* 0x000fc600078c08ff */
[----:B------:R0:W-:Y:S04]  /*451d0*/  @P5 STG.E.U16 [R8.64], R7 ;  /* 0x0000000708005986 */ /* 0x0001e8000c10150a */
[----:B0-----:R-:W4:Y:S01]  /*451e0*/  LDL.LU R9, [R1+0x17c] ;  /* 0x00017c0001097983 */ /* 0x001f220000300800 */
[----:B--2---:R-:W-:Y:S01]  /*451f0*/  ISETP.LT.AND P2, PT, R2, c[0x0][0x17c], !P0 ;  /* 0x00005f0002007a0c */ /* 0x004fe20004741270 */
[----:B------:R-:W-:Y:S01]  /*45200*/  IMAD R2, R29, 0x2, R6 ;  /* 0x000000021d027824 */ /* 0x000fe200078e0206 */
[----:B---3--:R-:W-:Y:S02]  /*45210*/  ISETP.LT.AND P5, PT, R5, c[0x0][0x17c], !P0 ;  /* 0x00005f0005007a0c */ /* 0x008fe400047a1270 */
[----:B------:R-:W-:Y:S02]  /*45220*/  LEA.HI.X.SX32 R5, R6, R0, 0x1, P6 ;  /* 0x0000000006057211 */ /* 0x000fe400030f0eff */
[----:B------:R-:W2:Y:S01]  /*45230*/  LDL.LU R6, [R1+0x1dc] ;  /* 0x0001dc0001067983 */ /* 0x000ea20000300800 */
[----:B------:R-:W-:-:S02]  /*45240*/  LEA R8, P6, R2, R3, 0x1 ;  /* 0x0000000302087211 */ /* 0x000fc400078c08ff */
[----:B----4-:R-:W-:Y:S02]  /*45250*/  PRMT R10, R9, 0x7632, R10 ;  /* 0x00007632090a7816 */ /* 0x010fe4000000000a */
[----:B------:R-:W-:-:S03]  /*45260*/  LEA.HI.X.SX32 R9, R2, R0, 0x1, P6 ;  /* 0x0000000002097211 */ /* 0x000fc600030f0eff */
[----:B------:R0:W-:Y:S01]  /*45270*/  @P4 STG.E.U16 [R4.64], R10 ;  /* 0x0000000a04004986 */ /* 0x0001e2000c10150a */
[----:B--2---:R-:W-:Y:S01]  /*45280*/  PRMT R7, R6, 0x7632, R7 ;  /* 0x0000763206077816 */ /* 0x004fe20000000007 */
[----:B------:R-:W-:Y:S02]  /*45290*/  IMAD R6, R29, 0x2, R2 ;  /* 0x000000021d067824 */ /* 0x000fe400078e0202 */
[----:B------:R-:W2:Y:S04]  /*452a0*/  LDL.LU R2, [R1+0xa8] ;  /* 0x0000a80001027983 */ /* 0x000ea80000300800 */
[----:B0-----:R-:W3:Y:S01]  /*452b0*/  LDL.LU R5, [R1+0xac] ;  /* 0x0000ac0001057983 */ /* 0x001ee20000300800 */
[----:B------:R-:W-:-:S03]  /*452c0*/  LEA R4, P6, R6, R3, 0x1 ;  /* 0x0000000306047211 */ /* 0x000fc600078c08ff */
[----:B------:R0:W-:Y:S01]  /*452d0*/  @P3 STG.E.U16 [R8.64], R7 ;  /* 0x0000000708003986 */ /* 0x0001e2000c10150a */
[----:B--2---:R-:W-:Y:S01]  /*452e0*/  ISETP.LT.AND P4, PT, R2, c[0x0][0x17c], !P0 ;  /* 0x00005f0002007a0c */ /* 0x004fe20004781270 */
[----:B------:R-:W-:Y:S01]  /*452f0*/  IMAD R2, R29, 0x2, R6 ;  /* 0x000000021d027824 */ /* 0x000fe200078e0206 */
[----:B---3--:R-:W-:Y:S02]  /*45300*/  ISETP.LT.AND P3, PT, R5, c[0x0][0x17c], !P0 ;  /* 0x00005f0005007a0c */ /* 0x008fe40004761270 */
        /* <DEDUP_REMOVED lines=44> */
[----:B------:R0:W-:Y:S01]  /*455d0*/  @P1 STG.E.U16 [R8.64], R7 ;  /* 0x0000000708001986 */ /* 0x0001e2000c10150a */
[----:B--2---:R-:W-:Y:S01]  /*455e0*/  ISETP.LT.AND P3, PT, R2, c[0x0][0x17c], !P0 ;  /* 0x00005f0002007a0c */ /* 0x004fe20004761270 */
[----:B------:R-:W-:Y:S01]  /*455f0*/  IMAD R2, R29, 0x2, R6 ;  /* 0x000000021d027824 */ /* 0x000fe200078e0206 */
[----:B---3--:R-:W-:Y:S02]  /*45600*/  ISETP.LT.AND P1, PT, R5, c[0x0][0x17c], !P0 ;  /* 0x00005f0005007a0c */ /* 0x008fe40004721270 */
[-C--:B------:R-:W-:Y:S02]  /*45610*/  LEA.HI.X.SX32 R5, R6, R0.reuse, 0x1, P6 ;  /* 0x0000000006057211 */ /* 0x080fe400030f0eff */
[----:B------:R-:W2:Y:S01]  /*45620*/  LDL.LU R6, [R1+0x19c] ;  /* 0x00019c0001067983 */ /* 0x000ea20000300800 */
[----:B------:R-:W-:Y:S02]  /*45630*/  PRMT R11, R18, 0x7632, R11 ;  /* 0x00007632120b7816 */ /* 0x000fe4000000000b */
[C---:B0-----:R-:W-:Y:S01]  /*45640*/  LEA R8, P6, R2.reuse, R3, 0x1 ;  /* 0x0000000302087211 */ /* 0x041fe200078c08ff */
[----:B------:R-:W3:Y:S03]  /*45650*/  LDL.LU R18, [R1+0xf4] ;  /* 0x0000f40001127983 */ /* 0x000ee60000300800 */
[----:B------:R-:W-:Y:S01]  /*45660*/  LEA.HI.X.SX32 R9, R2, R0, 0x1, P6 ;  /* 0x0000000002097211 */ /* 0x000fe200030f0eff */
[----:B------:R0:W-:Y:S01]  /*45670*/  @P2 STG.E.U16 [R4.64], R11 ;  /* 0x0000000b04002986 */ /* 0x0001e2000c10150a */
[----:B--2---:R-:W-:Y:S01]  /*45680*/  PRMT R7, R6, 0x7632, R7 ;  /* 0x0000763206077816 */ /* 0x004fe20000000007 */
[----:B------:R-:W-:-:S02]  /*45690*/  IMAD R6, R29, 0x2, R2 ;  /* 0x000000021d067824 */ /* 0x000fc400078e0202 */
[----:B------:R-:W2:Y:S04]  /*456a0*/  LDL.LU R2, [R1+0xd8] ;  /* 0x0000d80001027983 */ /* 0x000ea80000300800 */
[----:B0-----:R-:W4:Y:S01]  /*456b0*/  LDL.LU R5, [R1+0xe0] ;  /* 0x0000e00001057983 */ /* 0x001f220000300800 */
[----:B------:R-:W-:-:S03]  /*456c0*/  LEA R4, P6, R6, R3, 0x1 ;  /* 0x0000000306047211 */ /* 0x000fc600078c08ff */
[----:B------:R0:W-:Y:S01]  /*456d0*/  @P5 STG.E.U16 [R8.64], R7 ;  /* 0x0000000708005986 */ /* 0x0001e2000c10150a */
[----:B--2---:R-:W-:Y:S01]  /*456e0*/  ISETP.LT.AND P2, PT, R2, c[0x0][0x17c], !P0 ;  /* 0x00005f0002007a0c */ /* 0x004fe20004741270 */
[----:B------:R-:W-:Y:S01]  /*456f0*/  IMAD R2, R29, 0x2, R6 ;  /* 0x000000021d027824 */ /* 0x000fe200078e0206 */
[----:B----4-:R-:W-:Y:S02]  /*45700*/  ISETP.LT.AND P5, PT, R5, c[0x0][0x17c], !P0 ;  /* 0x00005f0005007a0c */ /* 0x010fe400047a1270 */
[----:B------:R-:W-:Y:S02]  /*45710*/  LEA.HI.X.SX32 R5, R6, R0, 0x1, P6 ;  /* 0x0000000006057211 */ /* 0x000fe400030f0eff */
[----:B------:R-:W2:Y:S04]  /*45720*/  LDL.LU R6, [R1+0x1ac] ;  /* 0x0001ac0001067983 */ /* 0x000ea80000300800 */
[----:B0-----:R-:W4:Y:S01]  /*45730*/  LDL.LU R9, [R1+0x1cc] ;  /* 0x0001cc0001097983 */ /* 0x001f220000300800 */
[----:B------:R-:W-:-:S02]  /*45740*/  LEA R8, P6, R2, R3, 0x1 ;  /* 0x0000000302087211 */ /* 0x000fc400078c08ff */
[----:B--2---:R-:W-:Y:S02]  /*45750*/  PRMT R12, R6, 0x7632, R12 ;  /* 0x00007632060c7816 */ /* 0x004fe4000000000c */
[----:B----4-:R-:W-:Y:S02]  /*45760*/  PRMT R10, R9, 0x7632, R10 ;  /* 0x00007632090a7816 */ /* 0x010fe4000000000a */
[----:B------:R-:W-:Y:S01]  /*45770*/  LEA.HI.X.SX32 R9, R2, R0, 0x1, P6 ;  /* 0x0000000002097211 */ /* 0x000fe200030f0eff */
[----:B------:R-:W-:Y:S02]  /*45780*/  IMAD R6, R29, 0x2, R2 ;  /* 0x000000021d067824 */ /* 0x000fe400078e0202 */
[----:B------:R-:W2:Y:S04]  /*45790*/  LDL.LU R2, [R1+0xe4] ;  /* 0x0000e40001027983 */ /* 0x000ea80000300800 */
[----:B------:R0:W-:Y:S04]  /*457a0*/  @P4 STG.E.U16 [R4.64], R10 ;  /* 0x0000000a04004986 */ /* 0x0001e8000c10150a */
[----:B------:R1:W-:Y:S04]  /*457b0*/  @P3 STG.E.U16 [R8.64], R12 ;  /* 0x0000000c08003986 */ /* 0x0003e8000c10150a */
[----:B0-----:R-:W4:Y:S04]  /*457c0*/  LDL.LU R5, [R1+0xf0] ;  /* 0x0000f00001057983 */ /* 0x001f280000300800 */
[----:B-1----:R-:W5:Y:S01]  /*457d0*/  LDL.LU R9, [R1+0x13c] ;  /* 0x00013c0001097983 */ /* 0x002f620000300800 */
[----:B------:R-:W-:-:S02]  /*457e0*/  LEA R4, P6, R6, R3, 0x1 ;  /* 0x0000000306047211 */ /* 0x000fc400078c08ff */
[----:B------:R-:W-:Y:S02]  /*457f0*/  PRMT R11, R20, 0x7632, R11 ;  /* 0x00007632140b7816 */ /* 0x000fe4000000000b */
[----:B------:R-:W2:Y:S01]  /*45800*/  LDL.LU R20, [R1+0x110] ;  /* 0x0001100001147983 */ /* 0x000ea20000300800 */
[----:B----4-:R-:W-:Y:S02]  /*45810*/  ISETP.LT.AND P3, PT, R5, c[0x0][0x17c], !P0 ;  /* 0x00005f0005007a0c */ /* 0x010fe40004761270 */
[----:B------:R-:W-:Y:S02]  /*45820*/  LEA.HI.X.SX32 R5, R6, R0, 0x1, P6 ;  /* 0x0000000006057211 */ /* 0x000fe400030f0eff */
[----:B-----5:R-:W-:-:S05]  /*45830*/  PRMT R7, R9, 0x7632, R7 ;  /* 0x0000763209077816 */ /* 0x020fca0000000007 */
[----:B------:R0:W-:Y:S01]  /*45840*/  @P1 STG.E.U16 [R4.64], R7 ;  /* 0x0000000704001986 */ /* 0x0001e2000c10150a */
[----:B---3--:R-:W-:-:S03]  /*45850*/  ISETP.LT.AND P1, PT, R18, c[0x0][0x17c], !P0 ;  /* 0x00005f0012007a0c */ /* 0x008fc60004721270 */
[----:B------:R-:W3:Y:S04]  /*45860*/  LDL.LU R18, [R1+0x114] ;  /* 0x0001140001127983 */ /* 0x000ee80000300800 */
[----:B0-----:R-:W4:Y:S01]  /*45870*/  LDL.LU R5, [R1+0x100] ;  /* 0x0001000001057983 */ /* 0x001f220000300800 */
[----:B--2---:R-:W-:Y:S01]  /*45880*/  ISETP.LT.AND P4, PT, R2, c[0x0][0x17c], !P0 ;  /* 0x00005f0002007a0c */ /* 0x004fe20004781270 */
[----:B------:R-:W-:-:S05]  /*45890*/  IMAD R2, R29, 0x2, R6 ;  /* 0x000000021d027824 */ /* 0x000fca00078e0206 */
[----:B------:R-:W-:Y:S01]  /*458a0*/  LEA R8, P6, R2, R3, 0x1 ;  /* 0x0000000302087211 */ /* 0x000fe200078c08ff */
[----:B------:R-:W-:-:S03]  /*458b0*/  IMAD R6, R29, 0x2, R2 ;  /* 0x000000021d067824 */ /* 0x000fc600078e0202 */
[----:B------:R-:W-:Y:S01]  /*458c0*/  LEA.HI.X.SX32 R9, R2, R0, 0x1, P6 ;  /* 0x0000000002097211 */ /* 0x000fe200030f0eff */
[----:B------:R-:W-:Y:S01]  /*458d0*/  IMAD R2, R29, 0x2, R6 ;  /* 0x000000021d027824 */ /* 0x000fe200078e0206 */
[----:B------:R-:W-:-:S03]  /*458e0*/  LEA R4, P6, R6, R3, 0x1 ;  /* 0x0000000306047211 */ /* 0x000fc600078c08ff */
[----:B------:R0:W-:Y:S01]  /*458f0*/  @P2 STG.E.U16 [R8.64], R11 ;  /* 0x0000000b08002986 */ /* 0x0001e2000c10150a */
[----:B------:R-:W-:Y:S02]  /*45900*/  PRMT R10, R16, 0x7632, R10 ;  /* 0x00007632100a7816 */ /* 0x000fe4000000000a */
[----:B------:R-:W-:Y:S01]  /*45910*/  PRMT R12, R22, 0x7632, R12 ;  /* 0x00007632160c7816 */ /* 0x000fe2000000000c */
[----:B------:R-:W2:Y:S04]  /*45920*/  LDL.LU R16, [R1+0x120] ;  /* 0x0001200001107983 */ /* 0x000ea80000300800 */
[----:B------:R-:W5:Y:S01]  /*45930*/  LDL.LU R22, [R1+0x124] ;  /* 0x0001240001167983 */ /* 0x000f620000300800 */
[----:B----4-:R-:W-:Y:S02]  /*45940*/  ISETP.LT.AND P2, PT, R5, c[0x0][0x17c], !P0 ;  /* 0x00005f0005007a0c */ /* 0x010fe40004741270 */
[----:B------:R-:W-:-:S02]  /*45950*/  LEA.HI.X.SX32 R5, R6, R0, 0x1, P6 ;  /* 0x0000000006057211 */ /* 0x000fc400030f0eff */
[----:B0-----:R-:W-:Y:S01]  /*45960*/  LEA R8, P6, R2, R3, 0x1 ;  /* 0x0000000302087211 */ /* 0x001fe200078c08ff */
[----:B------:R-:W-:-:S03]  /*45970*/  IMAD R6, R29, 0x2, R2 ;  /* 0x000000021d067824 */ /* 0x000fc600078e0202 */
[----:B------:R-:W-:Y:S02]  /*45980*/  LEA.HI.X.SX32 R9, R2, R0, 0x1, P6 ;  /* 0x0000000002097211 */ /* 0x000fe400030f0eff */
[----:B------:R-:W4:Y:S04]  /*45990*/  LDL.LU R2, [R1+0x104] ;  /* 0x0001040001027983 */ /* 0x000f280000300800 */
[----:B------:R0:W-:Y:S04]  /*459a0*/  @P5 STG.E.U16 [R4.64], R10 ;  /* 0x0000000a04005986 */ /* 0x0001e8000c10150a */
[----:B------:R1:W-:Y:S04]  /*459b0*/  @P4 STG.E.U16 [R8.64], R12 ;  /* 0x0000000c08004986 */ /* 0x0003e8000c10150a */
[----:B0-----:R-:W2:Y:S04]  /*459c0*/  LDL.LU R5, [R1+0x108] ;  /* 0x0001080001057983 */ /* 0x001ea80000300800 */
[----:B-1----:R-:W3:Y:S01]  /*459d0*/  LDL.LU R9, [R1+0x10c] ;  /* 0x00010c0001097983 */ /* 0x002ee20000300800 */
[----:B------:R-:W-:-:S02]  /*459e0*/  LEA R4, P6, R6, R3, 0x1 ;  /* 0x0000000306047211 */ /* 0x000fc400078c08ff */
[----:B------:R-:W-:Y:S02]  /*459f0*/  PRMT R11, R17, 0x7632, R11 ;  /* 0x00007632110b7816 */ /* 0x000fe4000000000b */
[----:B------:R-:W-:Y:S01]  /*45a00*/  PRMT R10, R28, 0x7632, R10 ;  /* 0x000076321c0a7816 */ /* 0x000fe2000000000a */
[----:B------:R-:W5:Y:S01]  /*45a10*/  LDL.LU R17, [R1+0x134] ;  /* 0x0001340001117983 */ /* 0x000f620000300800 */
[----:B------:R-:W-:Y:S02]  /*45a20*/  PRMT R13, R14, 0x7632, R13 ;  /* 0x000076320e0d7816 */ /* 0x000fe4000000000d */
[----:B----4-:R-:W-:Y:S01]  /*45a30*/  ISETP.LT.AND P5, PT, R2, c[0x0][0x17c], !P0 ;  /* 0x00005f0002007a0c */ /* 0x010fe200047a1270 */
[----:B------:R-:W-:Y:S01]  /*45a40*/  IMAD R2, R29, 0x2, R6 ;  /* 0x000000021d027824 */ /* 0x000fe200078e0206 */
[----:B--2---:R-:W-:Y:S02]  /*45a50*/  ISETP.LT.AND P4, PT, R5, c[0x0][0x17c], !P0 ;  /* 0x00005f0005007a0c */ /* 0x004fe40004781270 */
[----:B------:R-:W-:Y:S01]  /*45a60*/  LEA.HI.X.SX32 R5, R6, R0, 0x1, P6 ;  /* 0x0000000006057211 */ /* 0x000fe200030f0eff */
[----:B------:R-:W-:Y:S01]  /*45a70*/  IMAD R6, R29, 0x2, R2 ;  /* 0x000000021d067824 */ /* 0x000fe200078e0202 */
[----:B---3--:R-:W-:-:S02]  /*45a80*/  PRMT R7, R9, 0x7632, R7 ;  /* 0x0000763209077816 */ /* 0x008fc40000000007 */
[----:B------:R-:W-:-:S03]  /*45a90*/  LEA R8, P6, R2, R3, 0x1 ;  /* 0x0000000302087211 */ /* 0x000fc600078c08ff */
[----:B------:R0:W-:Y:S01]  /*45aa0*/  @P3 STG.E.U16 [R4.64], R7 ;  /* 0x0000000704003986 */ /* 0x0001e2000c10150a */
[----:B------:R-:W-:Y:S01]  /*45ab0*/  LEA.HI.X.SX32 R9, R2, R0, 0x1, P6 ;  /* 0x0000000002097211 */ /* 0x000fe200030f0eff */
[----:B------:R-:W-:-:S04]  /*45ac0*/  IMAD R2, R29, 0x2, R6 ;  /* 0x000000021d027824 */ /* 0x000fc800078e0206 */
[----:B------:R1:W-:Y:S01]  /*45ad0*/  @P1 STG.E.U16 [R8.64], R11 ;  /* 0x0000000b08001986 */ /* 0x0003e2000c10150a */
[----:B0-----:R-:W-:-:S04]  /*45ae0*/  LEA R4, P6, R6, R3, 0x1 ;  /* 0x0000000306047211 */ /* 0x001fc800078c08ff */
[----:B------:R-:W-:Y:S02]  /*45af0*/  LEA.HI.X.SX32 R5, R6, R0, 0x1, P6 ;  /* 0x0000000006057211 */ /* 0x000fe400030f0eff */
[----:B-1----:R-:W-:-:S04]  /*45b00*/  LEA R8, P6, R2, R3, 0x1 ;  /* 0x0000000302087211 */ /* 0x002fc800078c08ff */
[----:B------:R-:W-:Y:S01]  /*45b10*/  LEA.HI.X.SX32 R9, R2, R0, 0x1, P6 ;  /* 0x0000000002097211 */ /* 0x000fe200030f0eff */
[----:B------:R0:W-:Y:S01]  /*45b20*/  @P2 STG.E.U16 [R4.64], R10 ;  /* 0x0000000a04002986 */ /* 0x0001e2000c10150a */
[----:B------:R-:W-:-:S03]  /*45b30*/  ISETP.LT.AND P3, PT, R20, c[0x0][0x17c], !P0 ;  /* 0x00005f0014007a0c */ /* 0x000fc60004761270 */
[----:B------:R-:W2:Y:S01]  /*45b40*/  LDL.LU R20, [R1+0x138] ;  /* 0x0001380001147983 */ /* 0x000ea20000300800 */
[----:B------:R-:W-:-:S03]  /*45b50*/  PRMT R7, R24, 0x7632, R7 ;  /* 0x0000763218077816 */ /* 0x000fc60000000007 */
[----:B------:R1:W-:Y:S01]  /*45b60*/  @P5 STG.E.U16 [R8.64], R13 ;  /* 0x0000000d08005986 */ /* 0x0003e2000c10150a */
[----:B-----5:R-:W-:Y:S02]  /*45b70*/  ISETP.LT.AND P5, PT, R22, c[0x0][0x17c], !P0 ;  /* 0x00005f0016007a0c */ /* 0x020fe400047a1270 */
[----:B------:R-:W-:Y:S01]  /*45b80*/  PRMT R11, R26, 0x7632, R11 ;  /* 0x000076321a0b7816 */ /* 0x000fe2000000000b */
[----:B------:R-:W3:Y:S04]  /*45b90*/  LDL.LU R22, [R1+0x140] ;  /* 0x0001400001167983 */ /* 0x000ee80000300800 */
[----:B------:R-:W4:Y:S04]  /*45ba0*/  LDL.LU R24, [R1+0x144] ;  /* 0x0001440001187983 */ /* 0x000f280000300800 */
[----:B------:R-:W5:Y:S01]  /*45bb0*/  LDL.LU R26, [R1+0x130] ;  /* 0x00013000011a7983 */ /* 0x000f620000300800 */
[----:B------:R-:W-:-:S04]  /*45bc0*/  IMAD R6, R29, 0x2, R2 ;  /* 0x000000021d067824 */ /* 0x000fc800078e0202 */
[----:B------:R-:W-:Y:S01]  /*45bd0*/  IMAD R2, R29, 0x2, R6 ;  /* 0x000000021d027824 */ /* 0x000fe200078e0206 */
[----:B0-----:R-:W-:-:S04]  /*45be0*/  LEA R4, P6, R6, R3, 0x1 ;  /* 0x0000000306047211 */ /* 0x001fc800078c08ff */
[----:B------:R-:W-:Y:S01]  /*45bf0*/  LEA.HI.X.SX32 R5, R6, R0, 0x1, P6 ;  /* 0x0000000006057211 */ /* 0x000fe200030f0eff */
[----:B------:R-:W-:Y:S01]  /*45c00*/  IMAD R6, R29, 0x2, R2 ;  /* 0x000000021d067824 */ /* 0x000fe200078e0202 */
[----:B-1----:R-:W-:-:S03]  /*45c10*/  LEA R8, P6, R2, R3, 0x1 ;  /* 0x0000000302087211 */ /* 0x002fc600078c08ff */
[C---:B------:R-:W-:Y:S01]  /*45c20*/  IMAD R12, R29.reuse, 0x2, R6 ;  /* 0x000000021d0c7824 */ /* 0x040fe200078e0206 */
[----:B------:R-:W-:Y:S01]  /*45c30*/  LEA.HI.X.SX32 R9, R2, R0, 0x1, P6 ;  /* 0x0000000002097211 */ /* 0x000fe200030f0eff */
[----:B------:R0:W-:Y:S01]  /*45c40*/  @P4 STG.E.U16 [R4.64], R7 ;  /* 0x0000000704004986 */ /* 0x0001e2000c10150a */
[----:B------:R-:W-:Y:S01]  /*45c50*/  ISETP.LT.AND P1, PT, R18, c[0x0][0x17c], !P0 ;  /* 0x00005f0012007a0c */ /* 0x000fe20004721270 */
[----:B------:R-:W-:Y:S01]  /*45c60*/  IMAD R2, R29, 0x2, R12 ;  /* 0x000000021d027824 */ /* 0x000fe200078e020c */
[----:B------:R-:W-:Y:S02]  /*45c70*/  ISETP.LT.AND P2, PT, R16, c[0x0][0x17c], !P0 ;  /* 0x00005f0010007a0c */ /* 0x000fe40004741270 */
[----:B0-----:R-:W-:-:S04]  /*45c80*/  LEA R4, P6, R6, R3, 0x1 ;  /* 0x0000000306047211 */ /* 0x001fc800078c08ff */
[----:B------:R-:W-:Y:S01]  /*45c90*/  LEA.HI.X.SX32 R5, R6, R0, 0x1, P6 ;  /* 0x0000000006057211 */ /* 0x000fe200030f0eff */
[----:B------:R-:W-:Y:S01]  /*45ca0*/  IMAD R6, R29, 0x2, R2 ;  /* 0x000000021d067824 */ /* 0x000fe200078e0202 */
[----:B------:R0:W-:Y:S01]  /*45cb0*/  @P3 STG.E.U16 [R8.64], R11 ;  /* 0x0000000b08003986 */ /* 0x0001e2000c10150a */
[----:B------:R-:W-:Y:S02]  /*45cc0*/  PRMT R13, R21, 0x7632, R13 ;  /* 0x00007632150d7816 */ /* 0x000fe4000000000d */
[----:B------:R-:W-:Y:S01]  /*45cd0*/  IMAD R10, R29, 0x2, R6 ;  /* 0x000000021d0a7824 */ /* 0x000fe200078e0206 */
[----:B------:R-:W-:-:S03]  /*45ce0*/  PRMT R7, R23, 0x7632, R7 ;  /* 0x0000763217077816 */ /* 0x000fc60000000007 */
[C---:B------:R-:W-:Y:S01]  /*45cf0*/  IMAD R18, R29.reuse, 0x2, R10 ;  /* 0x000000021d127824 */ /* 0x040fe200078e020a */
[----:B------:R1:W-:Y:S01]  /*45d00*/  @P1 STG.E.U16 [R4.64], R13 ;  /* 0x0000000d04001986 */ /* 0x0003e2000c10150a */
[CC--:B0-----:R-:W-:Y:S02]  /*45d10*/  LEA R8, P6, R12.reuse, R3.reuse, 0x1 ;  /* 0x000000030c087211 */ /* 0x0c1fe400078c08ff */
[----:B------:R-:W-:Y:S02]  /*45d20*/  IMAD R14, R29, 0x2, R18 ;  /* 0x000000021d0e7824 */ /* 0x000fe400078e0212 */
[----:B------:R-:W-:Y:S02]  /*45d30*/  LEA.HI.X.SX32 R9, R12, R0, 0x1, P6 ;  /* 0x000000000c097211 */ /* 0x000fe400030f0eff */
[----:B-1----:R-:W-:-:S03]  /*45d40*/  LEA R4, P1, R2, R3, 0x1 ;  /* 0x0000000302047211 */ /* 0x002fc600078208ff */
[----:B------:R0:W-:Y:S01]  /*45d50*/  @P2 STG.E.U16 [R8.64], R7 ;  /* 0x0000000708002986 */ /* 0x0001e2000c10150a */
[----:B------:R-:W-:Y:S01]  /*45d60*/  IMAD R29, R29, 0x2, R14 ;  /* 0x000000021d1d7824 */ /* 0x000fe200078e020e */
[----:B------:R-:W-:Y:S02]  /*45d70*/  LEA.HI.X.SX32 R5, R2, R0, 0x1, P1 ;  /* 0x0000000002057211 */ /* 0x000fe400008f0eff */
[-C--:B------:R-:W-:Y:S02]  /*45d80*/  LEA R16, P6, R18, R3.reuse, 0x1 ;  /* 0x0000000312107211 */ /* 0x080fe400078c08ff */
[-C--:B------:R-:W-:Y:S02]  /*45d90*/  LEA R12, P2, R6, R3.reuse, 0x1 ;  /* 0x00000003060c7211 */ /* 0x080fe400078408ff */
[----:B0-----:R-:W-:Y:S02]  /*45da0*/  LEA R8, P1, R10, R3, 0x1 ;  /* 0x000000030a087211 */ /* 0x001fe400078208ff */
[----:B------:R-:W-:-:S02]  /*45db0*/  ISETP.LT.AND P4, PT, R17, c[0x0][0x17c], !P0 ;  /* 0x00005f0011007a0c */ /* 0x000fc40004781270 */
[-C--:B------:R-:W-:Y:S02]  /*45dc0*/  LEA.HI.X.SX32 R9, R10, R0.reuse, 0x1, P1 ;  /* 0x000000000a097211 */ /* 0x080fe400008f0eff */
[----:B------:R-:W-:Y:S02]  /*45dd0*/  LEA R2, P1, R29, R3, 0x1 ;  /* 0x000000031d027211 */ /* 0x000fe400078208ff */
[-C--:B------:R-:W-:Y:S02]  /*45de0*/  LEA.HI.X.SX32 R17, R18, R0.reuse, 0x1, P6 ;  /* 0x0000000012117211 */ /* 0x080fe400030f0eff */
[----:B------:R-:W-:Y:S02]  /*45df0*/  LEA.HI.X.SX32 R13, R6, R0, 0x1, P2 ;  /* 0x00000000060d7211 */ /* 0x000fe400010f0eff */
[----:B------:R-:W-:Y:S02]  /*45e00*/  PRMT R6, R27, 0x7632, R6 ;  /* 0x000076321b067816 */ /* 0x000fe40000000006 */
[----:B------:R-:W-:-:S02]  /*45e10*/  PRMT R7, R7, 0x7632, R7 ;  /* 0x0000763207077816 */ /* 0x000fc40000000007 */
[----:B------:R-:W-:Y:S02]  /*45e20*/  PRMT R11, R11, 0x7632, R11 ;  /* 0x000076320b0b7816 */ /* 0x000fe4000000000b */
[----:B------:R-:W-:Y:S02]  /*45e30*/  PRMT R10, R15, 0x7632, R10 ;  /* 0x000076320f0a7816 */ /* 0x000fe4000000000a */
[----:B--2---:R-:W-:Y:S02]  /*45e40*/  ISETP.LT.AND P3, PT, R20, c[0x0][0x17c], !P0 ;  /* 0x00005f0014007a0c */ /* 0x004fe40004761270 */
[----:B------:R-:W-:Y:S02]  /*45e50*/  LEA R20, P6, R14, R3, 0x1 ;  /* 0x000000030e147211 */ /* 0x000fe400078c08ff */
[----:B------:R-:W-:Y:S02]  /*45e60*/  LEA.HI.X.SX32 R3, R29, R0, 0x1, P1 ;  /* 0x000000001d037211 */ /* 0x000fe400008f0eff */
[----:B---3--:R-:W-:-:S02]  /*45e70*/  ISETP.LT.AND P2, PT, R22, c[0x0][0x17c], !P0 ;  /* 0x00005f0016007a0c */ /* 0x008fc40004741270 */
[----:B----4-:R-:W-:Y:S02]  /*45e80*/  ISETP.LT.AND P1, PT, R24, c[0x0][0x17c], !P0 ;  /* 0x00005f0018007a0c */ /* 0x010fe40004721270 */
[----:B------:R-:W-:Y:S02]  /*45e90*/  LEA.HI.X.SX32 R21, R14, R0, 0x1, P6 ;  /* 0x000000000e157211 */ /* 0x000fe400030f0eff */
[----:B-----5:R-:W-:Y:S02]  /*45ea0*/  ISETP.LT.AND P0, PT, R26, c[0x0][0x17c], !P0 ;  /* 0x00005f001a007a0c */ /* 0x020fe40004701270 */
[----:B------:R-:W-:-:S05]  /*45eb0*/  PRMT R0, R25, 0x7632, R0 ;  /* 0x0000763219007816 */ /* 0x000fca0000000000 */
[----:B------:R0:W-:Y:S04]  /*45ec0*/  @P5 STG.E.U16 [R4.64], R0 ;  /* 0x0000000004005986 */ /* 0x0001e8000c10150a */
[----:B------:R0:W-:Y:S04]  /*45ed0*/  @P4 STG.E.U16 [R12.64], R6 ;  /* 0x000000060c004986 */ /* 0x0001e8000c10150a */
[----:B------:R0:W-:Y:S04]  /*45ee0*/  @P3 STG.E.U16 [R8.64], R7 ;  /* 0x0000000708003986 */ /* 0x0001e8000c10150a */
[----:B------:R0:W-:Y:S04]  /*45ef0*/  @P2 STG.E.U16 [R16.64], R11 ;  /* 0x0000000b10002986 */ /* 0x0001e8000c10150a */
[----:B------:R0:W-:Y:S01]  /*45f00*/  @P1 STG.E.U16 [R20.64], R10 ;  /* 0x0000000a14001986 */ /* 0x0001e2000c10150a */
[----:B------:R-:W-:Y:S05]  /*45f10*/  @!P0 EXIT ;  /* 0x000000000000894d */ /* 0x000fea0003800000 */
[----:B------:R-:W-:-:S05]  /*45f20*/  PRMT R19, R19, 0x7632, R19 ;  /* 0x0000763213137816 */ /* 0x000fca0000000013 */
[----:B------:R-:W-:Y:S01]  /*45f30*/  STG.E.U16 [R2.64], R19 ;  /* 0x0000001302007986 */ /* 0x000fe2000c10150a */
[----:B------:R-:W-:Y:S05]  /*45f40*/  EXIT ;  /* 0x000000000000794d */ /* 0x000fea0003800000 */
.L_x_4:
[----:B------:R-:W-:-:S00]  /*45f50*/  BRA `(.L_x_4) ;  /* 0xfffffff000007947 */ /* 0x000fc0000383ffff */
[----:B------:R-:W-:-:S00]  /*45f60*/  NOP ;  /* 0x0000000000007918 */ /* 0x000fc00000000000 */
        /* <DEDUP_REMOVED lines=9> */
.L_x_5:


//--------------------- .nv.shared.matmul_kernel  --------------------------
	.section	.nv.shared.matmul_kernel,"aw",@nobits
	.sectionflags	@""
	.align	16
